	.target	sm_80

	.elftype	@"ET_EXEC"


//--------------------- .note.nv.tkinfo           --------------------------
	.section	.note.nv.tkinfo,"",@"SHT_NOTE"
	.sectionflags	@"SHF_NOTE_NV_TKINFO"
	.tkinfo
        /*0018*/ 	.word	0x00000002
        /*0030*/ 	.string	""
        /*0030*/ 	.string	"ptxas"
        /*0030*/ 	.string	"Cuda compilation tools, release 13.0, V13.0.88"
        /*0030*/ 	.string	"Build cuda_13.0.r13.0/compiler.36424714_0"
        /*0030*/ 	.string	"-v  -suppress-debug-info  -lineinfo  -arch sm_80 "



//--------------------- .note.nv.cuinfo           --------------------------
	.section	.note.nv.cuinfo,"",@"SHT_NOTE"
	.sectionflags	@"SHF_NOTE_NV_CUINFO"
        /*0018*/ 	.short	0x0002
        /*001a*/ 	.short	0x0050
        /*001c*/ 	.short	0x0082
	.zero		2


//--------------------- .nv.info                  --------------------------
	.section	.nv.info,"",@"SHT_CUDA_INFO"
	.align	4


	//----- nvinfo : EIATTR_REGCOUNT
	.align		4
        /*0000*/ 	.byte	0x04, 0x2f
        /*0002*/ 	.short	(.L_1 - .L_0)
	.align		4
.L_0:
        /*0004*/ 	.word	index@(matmul_kernel)
        /*0008*/ 	.word	0x000000ff


	//----- nvinfo : EIATTR_FRAME_SIZE
	.align		4
.L_1:
        /*000c*/ 	.byte	0x04, 0x11
        /*000e*/ 	.short	(.L_3 - .L_2)
	.align		4
.L_2:
        /*0010*/ 	.word	index@(matmul_kernel)
        /*0014*/ 	.word	0x00003df8


	//----- nvinfo : EIATTR_MIN_STACK_SIZE
	.align		4
.L_3:
        /*0018*/ 	.byte	0x04, 0x12
        /*001a*/ 	.short	(.L_5 - .L_4)
	.align		4
.L_4:
        /*001c*/ 	.word	index@(matmul_kernel)
        /*0020*/ 	.word	0x00003df8
.L_5:


//--------------------- .nv.info.matmul_kernel    --------------------------
	.section	.nv.info.matmul_kernel,"",@"SHT_CUDA_INFO"
	.sectionflags	@""
	.align	4


	//----- nvinfo : EIATTR_CUDA_API_VERSION
	.align		4
        /*0000*/ 	.byte	0x04, 0x37
        /*0002*/ 	.short	(.L_7 - .L_6)
.L_6:
        /*0004*/ 	.word	0x00000082


	//----- nvinfo : EIATTR_SW2861232_WAR
	.align		4
.L_7:
        /*0008*/ 	.byte	0x01, 0x35
	.zero		2


	//----- nvinfo : EIATTR_PARAM_CBANK
	.align		4
        /*000c*/ 	.byte	0x04, 0x0a
        /*000e*/ 	.short	(.L_9 - .L_8)
	.align		4
.L_8:
        /*0010*/ 	.word	index@(.nv.constant0.matmul_kernel)
        /*0014*/ 	.short	0x0160
        /*0016*/ 	.short	0x0050


	//----- nvinfo : EIATTR_CBANK_PARAM_SIZE
	.align		4
.L_9:
        /*0018*/ 	.byte	0x03, 0x19
        /*001a*/ 	.short	0x0050


	//----- nvinfo : EIATTR_KPARAM_INFO
	.align		4
        /*001c*/ 	.byte	0x04, 0x17
        /*001e*/ 	.short	(.L_11 - .L_10)
.L_10:
        /*0020*/ 	.word	0x00000000
        /*0024*/ 	.short	0x000d
        /*0026*/ 	.short	0x0048
        /*0028*/ 	.byte	0x00, 0xf4, 0x21, 0x00


	//----- nvinfo : EIATTR_KPARAM_INFO
	.align		4
.L_11:
        /*002c*/ 	.byte	0x04, 0x17
        /*002e*/ 	.short	(.L_13 - .L_12)
.L_12:
        /*0030*/ 	.word	0x00000000
        /*0034*/ 	.short	0x000c
        /*0036*/ 	.short	0x0040
        /*0038*/ 	.byte	0x00, 0xf4, 0x21, 0x00


	//----- nvinfo : EIATTR_KPARAM_INFO
	.align		4
.L_13:
        /*003c*/ 	.byte	0x04, 0x17
        /*003e*/ 	.short	(.L_15 - .L_14)
.L_14:
        /*0040*/ 	.word	0x00000000
        /*0044*/ 	.short	0x000b
        /*0046*/ 	.short	0x0038
        /*0048*/ 	.byte	0x00, 0xf0, 0x11, 0x00


	//----- nvinfo : EIATTR_KPARAM_INFO
	.align		4
.L_15:
        /*004c*/ 	.byte	0x04, 0x17
        /*004e*/ 	.short	(.L_17 - .L_16)
.L_16:
        /*0050*/ 	.word	0x00000000
        /*0054*/ 	.short	0x000a
        /*0056*/ 	.short	0x0034
        /*0058*/ 	.byte	0x00, 0xf0, 0x11, 0x00


	//----- nvinfo : EIATTR_KPARAM_INFO
	.align		4
.L_17:
        /*005c*/ 	.byte	0x04, 0x17
        /*005e*/ 	.short	(.L_19 - .L_18)
.L_18:
        /*0060*/ 	.word	0x00000000
        /*0064*/ 	.short	0x0009
        /*0066*/ 	.short	0x0030
        /*0068*/ 	.byte	0x00, 0xf0, 0x11, 0x00


	//----- nvinfo : EIATTR_KPARAM_INFO
	.align		4
.L_19:
        /*006c*/ 	.byte	0x04, 0x17
        /*006e*/ 	.short	(.L_21 - .L_20)
.L_20:
        /*0070*/ 	.word	0x00000000
        /*0074*/ 	.short	0x0008
        /*0076*/ 	.short	0x002c
        /*0078*/ 	.byte	0x00, 0xf0, 0x11, 0x00


	//----- nvinfo : EIATTR_KPARAM_INFO
	.align		4
.L_21:
        /*007c*/ 	.byte	0x04, 0x17
        /*007e*/ 	.short	(.L_23 - .L_22)
.L_22:
        /*0080*/ 	.word	0x00000000
        /*0084*/ 	.short	0x0007
        /*0086*/ 	.short	0x0028
        /*0088*/ 	.byte	0x00, 0xf0, 0x11, 0x00


	//----- nvinfo : EIATTR_KPARAM_INFO
	.align		4
.L_23:
        /*008c*/ 	.byte	0x04, 0x17
        /*008e*/ 	.short	(.L_25 - .L_24)
.L_24:
        /*0090*/ 	.word	0x00000000
        /*0094*/ 	.short	0x0006
        /*0096*/ 	.short	0x0024
        /*0098*/ 	.byte	0x00, 0xf0, 0x11, 0x00


	//----- nvinfo : EIATTR_KPARAM_INFO
	.align		4
.L_25:
        /*009c*/ 	.byte	0x04, 0x17
        /*009e*/ 	.short	(.L_27 - .L_26)
.L_26:
        /*00a0*/ 	.word	0x00000000
        /*00a4*/ 	.short	0x0005
        /*00a6*/ 	.short	0x0020
        /*00a8*/ 	.byte	0x00, 0xf0, 0x11, 0x00


	//----- nvinfo : EIATTR_KPARAM_INFO
	.align		4
.L_27:
        /*00ac*/ 	.byte	0x04, 0x17
        /*00ae*/ 	.short	(.L_29 - .L_28)
.L_28:
        /*00b0*/ 	.word	0x00000000
        /*00b4*/ 	.short	0x0004
        /*00b6*/ 	.short	0x001c
        /*00b8*/ 	.byte	0x00, 0xf0, 0x11, 0x00


	//----- nvinfo : EIATTR_KPARAM_INFO
	.align		4
.L_29:
        /*00bc*/ 	.byte	0x04, 0x17
        /*00be*/ 	.short	(.L_31 - .L_30)
.L_30:
        /*00c0*/ 	.word	0x00000000
        /*00c4*/ 	.short	0x0003
        /*00c6*/ 	.short	0x0018
        /*00c8*/ 	.byte	0x00, 0xf0, 0x11, 0x00


	//----- nvinfo : EIATTR_KPARAM_INFO
	.align		4
.L_31:
        /*00cc*/ 	.byte	0x04, 0x17
        /*00ce*/ 	.short	(.L_33 - .L_32)
.L_32:
        /*00d0*/ 	.word	0x00000000
        /*00d4*/ 	.short	0x0002
        /*00d6*/ 	.short	0x0010
        /*00d8*/ 	.byte	0x00, 0xf4, 0x21, 0x00


	//----- nvinfo : EIATTR_KPARAM_INFO
	.align		4
.L_33:
        /*00dc*/ 	.byte	0x04, 0x17
        /*00de*/ 	.short	(.L_35 - .L_34)
.L_34:
        /*00e0*/ 	.word	0x00000000
        /*00e4*/ 	.short	0x0001
        /*00e6*/ 	.short	0x0008
        /*00e8*/ 	.byte	0x00, 0xf4, 0x21, 0x00


	//----- nvinfo : EIATTR_KPARAM_INFO
	.align		4
.L_35:
        /*00ec*/ 	.byte	0x04, 0x17
        /*00ee*/ 	.short	(.L_37 - .L_36)
.L_36:
        /*00f0*/ 	.word	0x00000000
        /*00f4*/ 	.short	0x0000
        /*00f6*/ 	.short	0x0000
        /*00f8*/ 	.byte	0x00, 0xf4, 0x21, 0x00


	//----- nvinfo : EIATTR_MAXREG_COUNT
	.align		4
.L_37:
        /*00fc*/ 	.byte	0x03, 0x1b
        /*00fe*/ 	.short	0x00ff


	//----- nvinfo : EIATTR_NUM_BARRIERS
	.align		4
        /*0100*/ 	.byte	0x02, 0x4c
        /*0102*/ 	.byte	0x01
	.zero		1


	//----- nvinfo : EIATTR_ANNOTATIONS
	.align		4
        /*0104*/ 	.byte	0x04, 0x55
        /*0106*/ 	.short	(.L_39 - .L_38)


	//   ....[0]....
.L_38:
        /*0108*/ 	.word	0x00000001
        /*010c*/ 	.byte	0x90, 0x05, 0x00, 0x00, 0x01, 0x00, 0x00, 0x00, 0xd0, 0x05, 0x00, 0x00, 0x01, 0x00, 0x00, 0x00
        /* <DEDUP_REMOVED lines=2163> */
        /*884c*/ 	.byte	0x50, 0xb0, 0x02, 0x00


	//----- nvinfo : EIATTR_MERCURY_ISA_VERSION
	.align		4
.L_39:
        /*8850*/ 	.byte	0x03, 0x5f
        /*8852*/ 	.short	0x0000


	//----- nvinfo : EIATTR_EXIT_INSTR_OFFSETS
	.align		4
        /*8854*/ 	.byte	0x04, 0x1c
        /*8856*/ 	.short	(.L_41 - .L_40)


	//   ....[0]....
.L_40:
        /*8858*/ 	.word	0x00096d60


	//   ....[1]....
        /*885c*/ 	.word	0x00096d80


	//----- nvinfo : EIATTR_REQNTID
	.align		4
.L_41:
        /*8860*/ 	.byte	0x04, 0x10
        /*8862*/ 	.short	(.L_43 - .L_42)
.L_42:
        /*8864*/ 	.word	0x00000040
        /*8868*/ 	.word	0x00000001
        /*886c*/ 	.word	0x00000001
.L_43:


//--------------------- .nv.callgraph             --------------------------
	.section	.nv.callgraph,"",@"SHT_CUDA_CALLGRAPH"
	.align	4
	.sectionentsize	8
	.align		4
        /*0000*/ 	.word	0x00000000
	.align		4
        /*0004*/ 	.word	0xffffffff
	.align		4
        /*0008*/ 	.word	0x00000000
	.align		4
        /*000c*/ 	.word	0xfffffffe
	.align		4
        /*0010*/ 	.word	0x00000000
	.align		4
        /*0014*/ 	.word	0xfffffffd
	.align		4
        /*0018*/ 	.word	0x00000000
	.align		4
        /*001c*/ 	.word	0xfffffffc


//--------------------- .nv.rel.action            --------------------------
	.section	.nv.rel.action,"",@"SHT_CUDA_RELOCINFO"
	.align	8
	.sectionentsize	8
        /*0000*/ 	.byte	0x73, 0x00, 0x00, 0x00, 0x00, 0x00, 0x00, 0x00, 0x00, 0x00, 0x00, 0x11, 0x25, 0x00, 0x05, 0x36


//--------------------- .nv.constant0.matmul_kernel --------------------------
	.section	.nv.constant0.matmul_kernel,"a",@progbits
	.sectionflags	@""
	.align	4
.nv.constant0.matmul_kernel:
	.zero		432


//--------------------- .text.matmul_kernel       --------------------------
	.section	.text.matmul_kernel,"ax",@progbits
	.sectioninfo	@"SHI_REGISTERS=255"
	.align	128
        .global         matmul_kernel
        .type           matmul_kernel,@function
        .size           matmul_kernel,(.L_x_3 - matmul_kernel)
        .other          matmul_kernel,@"STO_CUDA_ENTRY STV_DEFAULT"
matmul_kernel:
.text.matmul_kernel:
[----:B------:R-:W-:Y:S02]  /*0000*/  IMAD.MOV.U32 R1, RZ, RZ, c[0x0][0x28] ;  /* 0x00000a00ff017624 */ /* 0x000fe400078e00ff */
[----:B------:R-:W-:Y:S01]  /*0010*/  IMAD.MOV.U32 R6, RZ, RZ, 0xff ;  /* 0x000000ffff067424 */ /* 0x000fe200078e00ff */
[----:B------:R-:W1:Y:S01]  /*0020*/  S2R R5, SR_CTAID.X ;  /* 0x0000000000057919 */ /* 0x000e620000002500 */
[----:B------:R-:W-:Y:S02]  /*0030*/  IABS R249, c[0x0][0x17c] ;  /* 0x00005f0000f97a13 */ /* 0x000fe40000000000 */
[----:B------:R-:W-:Y:S02]  /*0040*/  IADD3 R1, R1, -0x3df8, RZ ;  /* 0xffffc20801017810 */ /* 0x000fe40007ffe0ff */
[----:B------:R-:W-:-:S04]  /*0050*/  IADD3 R0, R6, c[0x0][0x17c], RZ ;  /* 0x00005f0006007a10 */ /* 0x000fc80007ffe0ff */
[----:B------:R-:W-:-:S04]  /*0060*/  SHF.R.S32.HI R3, RZ, 0x1f, R0 ;  /* 0x0000001fff037819 */ /* 0x000fc80000011400 */
[----:B------:R-:W-:-:S04]  /*0070*/  LEA.HI R3, R3, R0, RZ, 0x8 ;  /* 0x0000000003037211 */ /* 0x000fc800078f40ff */
[----:B------:R-:W-:-:S05]  /*0080*/  SHF.R.S32.HI R3, RZ, 0x8, R3 ;  /* 0x00000008ff037819 */ /* 0x000fca0000011403 */
[----:B------:R-:W-:Y:S01]  /*0090*/  IMAD.SHL.U32 R4, R3, 0x8, RZ ;  /* 0x0000000803047824 */ /* 0x000fe200078e00ff */
[----:B-1----:R-:W-:-:S04]  /*00a0*/  IABS R10, R5 ;  /* 0x00000005000a7213 */ /* 0x002fc80000000000 */
[-C--:B------:R-:W-:Y:S02]  /*00b0*/  IABS R7, R4.reuse ;  /* 0x0000000400077213 */ /* 0x080fe40000000000 */
[----:B------:R-:W-:Y:S02]  /*00c0*/  IABS R11, R4 ;  /* 0x00000004000b7213 */ /* 0x000fe40000000000 */
[----:B------:R-:W1:Y:S08]  /*00d0*/  I2F.RP R0, R7 ;  /* 0x0000000700007306 */ /* 0x000e700000209400 */
[----:B-1----:R-:W1:Y:S02]  /*00e0*/  MUFU.RCP R0, R0 ;  /* 0x0000000000007308 */ /* 0x002e640000001000 */
[----:B-1----:R-:W-:Y:S01]  /*00f0*/  IADD3 R2, R0, 0xffffffe, RZ ;  /* 0x0ffffffe00027810 */ /* 0x002fe20007ffe0ff */
[----:B------:R-:W-:-:S05]  /*0100*/  IMAD.MOV R0, RZ, RZ, -R11 ;  /* 0x000000ffff007224 */ /* 0x000fca00078e0a0b */
[----:B------:R1:W2:Y:S02]  /*0110*/  F2I.FTZ.U32.TRUNC.NTZ R3, R2 ;  /* 0x0000000200037305 */ /* 0x0002a4000021f000 */
[----:B-1----:R-:W-:Y:S01]  /*0120*/  MOV R2, RZ ;  /* 0x000000ff00027202 */ /* 0x002fe20000000f00 */
[----:B--2---:R-:W-:-:S04]  /*0130*/  IMAD.MOV R8, RZ, RZ, -R3 ;  /* 0x000000ffff087224 */ /* 0x004fc800078e0a03 */
[----:B------:R-:W-:Y:S02]  /*0140*/  IMAD R9, R8, R7, RZ ;  /* 0x0000000708097224 */ /* 0x000fe400078e02ff */
[----:B------:R-:W-:Y:S02]  /*0150*/  IMAD.MOV.U32 R8, RZ, RZ, R10 ;  /* 0x000000ffff087224 */ /* 0x000fe400078e000a */
[----:B------:R-:W-:-:S06]  /*0160*/  IMAD.HI.U32 R3, R3, R9, R2 ;  /* 0x0000000903037227 */ /* 0x000fcc00078e0002 */
[----:B------:R-:W-:-:S04]  /*0170*/  IMAD.HI.U32 R3, R3, R8, RZ ;  /* 0x0000000803037227 */ /* 0x000fc800078e00ff */
[----:B------:R-:W-:-:S05]  /*0180*/  IMAD R0, R3, R0, R8 ;  /* 0x0000000003007224 */ /* 0x000fca00078e0208 */
[----:B------:R-:W-:-:S13]  /*0190*/  ISETP.GT.U32.AND P1, PT, R7, R0, PT ;  /* 0x000000000700720c */ /* 0x000fda0003f24070 */
[----:B------:R-:W-:Y:S01]  /*01a0*/  @!P1 IMAD.IADD R0, R0, 0x1, -R7 ;  /* 0x0000000100009824 */ /* 0x000fe200078e0a07 */
[----:B------:R-:W-:Y:S02]  /*01b0*/  @!P1 IADD3 R3, R3, 0x1, RZ ;  /* 0x0000000103039810 */ /* 0x000fe40007ffe0ff */
[----:B------:R-:W-:Y:S02]  /*01c0*/  ISETP.NE.AND P1, PT, R4, RZ, PT ;  /* 0x000000ff0400720c */ /* 0x000fe40003f25270 */
[----:B------:R-:W-:Y:S02]  /*01d0*/  ISETP.GE.U32.AND P0, PT, R0, R7, PT ;  /* 0x000000070000720c */ /* 0x000fe40003f06070 */
[----:B------:R-:W-:-:S04]  /*01e0*/  LOP3.LUT R0, R5, R4, RZ, 0x3c, !PT ;  /* 0x0000000405007212 */ /* 0x000fc800078e3cff */
[----:B------:R-:W-:Y:S02]  /*01f0*/  ISETP.GE.AND P2, PT, R0, RZ, PT ;  /* 0x000000ff0000720c */ /* 0x000fe40003f46270 */
[----:B------:R-:W-:-:S05]  /*0200*/  IADD3 R0, R6, c[0x0][0x178], RZ ;  /* 0x00005e0006007a10 */ /* 0x000fca0007ffe0ff */
[----:B------:R-:W-:-:S05]  /*0210*/  @P0 IADD3 R3, R3, 0x1, RZ ;  /* 0x0000000103030810 */ /* 0x000fca0007ffe0ff */
[----:B------:R-:W-:Y:S01]  /*0220*/  IMAD.MOV.U32 R2, RZ, RZ, R3 ;  /* 0x000000ffff027224 */ /* 0x000fe200078e0003 */
[----:B------:R-:W-:-:S03]  /*0230*/  SHF.R.S32.HI R3, RZ, 0x1f, R0 ;  /* 0x0000001fff037819 */ /* 0x000fc60000011400 */
[----:B------:R-:W-:Y:S01]  /*0240*/  @!P2 IMAD.MOV R2, RZ, RZ, -R2 ;  /* 0x000000ffff02a224 */ /* 0x000fe200078e0a02 */
[----:B------:R-:W-:Y:S02]  /*0250*/  @!P1 LOP3.LUT R2, RZ, R4, RZ, 0x33, !PT ;  /* 0x00000004ff029212 */ /* 0x000fe400078e33ff */
[----:B------:R-:W-:-:S03]  /*0260*/  LEA.HI R3, R3, R0, RZ, 0x8 ;  /* 0x0000000003037211 */ /* 0x000fc600078f40ff */
[C---:B------:R-:W-:Y:S01]  /*0270*/  IMAD.SHL.U32 R6, R2.reuse, 0x8, RZ ;  /* 0x0000000802067824 */ /* 0x040fe200078e00ff */
[----:B------:R-:W-:-:S04]  /*0280*/  IADD3 R2, -R2, RZ, RZ ;  /* 0x000000ff02027210 */ /* 0x000fc80007ffe1ff */
[----:B------:R-:W-:Y:S01]  /*0290*/  LEA.HI.SX32 R3, R3, -R6, 0x18 ;  /* 0x8000000603037211 */ /* 0x000fe200078fc2ff */
[----:B------:R-:W-:Y:S02]  /*02a0*/  IMAD R9, R4, R2, R5 ;  /* 0x0000000204097224 */ /* 0x000fe400078e0205 */
[----:B------:R-:W-:Y:S01]  /*02b0*/  IMAD.MOV.U32 R2, RZ, RZ, RZ ;  /* 0x000000ffff027224 */ /* 0x000fe200078e00ff */
[----:B------:R-:W-:Y:S02]  /*02c0*/  IMNMX R8, R3, 0x8, PT ;  /* 0x0000000803087817 */ /* 0x000fe40003800200 */
[----:B------:R-:W-:Y:S02]  /*02d0*/  IABS R4, R9 ;  /* 0x0000000900047213 */ /* 0x000fe40000000000 */
[----:B------:R-:W-:-:S04]  /*02e0*/  IABS R7, R8 ;  /* 0x0000000800077213 */ /* 0x000fc80000000000 */
[----:B------:R-:W1:Y:S08]  /*02f0*/  I2F.RP R0, R7 ;  /* 0x0000000700007306 */ /* 0x000e700000209400 */
[----:B-1----:R-:W1:Y:S02]  /*0300*/  MUFU.RCP R0, R0 ;  /* 0x0000000000007308 */ /* 0x002e640000001000 */
[----:B-1----:R-:W-:-:S06]  /*0310*/  IADD3 R3, R0, 0xffffffe, RZ ;  /* 0x0ffffffe00037810 */ /* 0x002fcc0007ffe0ff */
[----:B------:R-:W1:Y:S02]  /*0320*/  F2I.FTZ.U32.TRUNC.NTZ R3, R3 ;  /* 0x0000000300037305 */ /* 0x000e64000021f000 */
[----:B-1----:R-:W-:-:S04]  /*0330*/  IMAD.MOV R10, RZ, RZ, -R3 ;  /* 0x000000ffff0a7224 */ /* 0x002fc800078e0a03 */
[----:B------:R-:W-:Y:S01]  /*0340*/  IMAD R5, R10, R7, RZ ;  /* 0x000000070a057224 */ /* 0x000fe200078e02ff */
[----:B------:R-:W-:-:S03]  /*0350*/  IABS R10, R8 ;  /* 0x00000008000a7213 */ /* 0x000fc60000000000 */
[----:B------:R-:W-:Y:S02]  /*0360*/  IMAD.HI.U32 R2, R3, R5, R2 ;  /* 0x0000000503027227 */ /* 0x000fe400078e0002 */
[----:B------:R-:W1:Y:S02]  /*0370*/  I2F.RP R5, R249 ;  /* 0x000000f900057306 */ /* 0x000e640000209400 */
[----:B------:R-:W-:Y:S01]  /*0380*/  IMAD.MOV.U32 R3, RZ, RZ, R4 ;  /* 0x000000ffff037224 */ /* 0x000fe200078e0004 */
[----:B------:R-:W-:Y:S01]  /*0390*/  IABS R4, c[0x0][0x178] ;  /* 0x00005e0000047a13 */ /* 0x000fe20000000000 */
[----:B------:R-:W-:Y:S02]  /*03a0*/  IMAD.MOV R0, RZ, RZ, -R10 ;  /* 0x000000ffff007224 */ /* 0x000fe400078e0a0a */
[----:B------:R-:W-:-:S04]  /*03b0*/  IMAD.HI.U32 R2, R2, R3, RZ ;  /* 0x0000000302027227 */ /* 0x000fc800078e00ff */
[----:B------:R-:W-:Y:S02]  /*03c0*/  IMAD R0, R2, R0, R3 ;  /* 0x0000000002007224 */ /* 0x000fe400078e0203 */
[----:B------:R-:W-:-:S03]  /*03d0*/  IMAD.MOV.U32 R13, RZ, RZ, R4 ;  /* 0x000000ffff0d7224 */ /* 0x000fc600078e0004 */
[----:B------:R-:W-:Y:S01]  /*03e0*/  ISETP.GT.U32.AND P1, PT, R7, R0, PT ;  /* 0x000000000700720c */ /* 0x000fe20003f24070 */
[----:B-1----:R-:W1:Y:S08]  /*03f0*/  MUFU.RCP R5, R5 ;  /* 0x0000000500057308 */ /* 0x002e700000001000 */
[----:B------:R-:W2:Y:S04]  /*0400*/  I2F.RP R4, R13 ;  /* 0x0000000d00047306 */ /* 0x000ea80000209400 */
[----:B------:R-:W-:-:S02]  /*0410*/  @!P1 IADD3 R0, R0, -R7, RZ ;  /* 0x8000000700009210 */ /* 0x000fc40007ffe0ff */
[----:B------:R-:W-:Y:S02]  /*0420*/  @!P1 IADD3 R2, R2, 0x1, RZ ;  /* 0x0000000102029810 */ /* 0x000fe40007ffe0ff */
[----:B------:R-:W-:Y:S02]  /*0430*/  ISETP.GE.U32.AND P0, PT, R0, R7, PT ;  /* 0x000000070000720c */ /* 0x000fe40003f06070 */
[----:B-1----:R-:W-:Y:S02]  /*0440*/  IADD3 R3, R5, 0xffffffe, RZ ;  /* 0x0ffffffe05037810 */ /* 0x002fe40007ffe0ff */
[----:B------:R-:W-:Y:S02]  /*0450*/  LOP3.LUT R0, R9, R8, RZ, 0x3c, !PT ;  /* 0x0000000809007212 */ /* 0x000fe400078e3cff */
[----:B------:R-:W-:Y:S01]  /*0460*/  ISETP.NE.AND P1, PT, R8, RZ, PT ;  /* 0x000000ff0800720c */ /* 0x000fe20003f25270 */
[----:B--2---:R-:W1:Y:S01]  /*0470*/  MUFU.RCP R4, R4 ;  /* 0x0000000400047308 */ /* 0x004e620000001000 */
[----:B------:R-:W-:-:S05]  /*0480*/  ISETP.GE.AND P2, PT, R0, RZ, PT ;  /* 0x000000ff0000720c */ /* 0x000fca0003f46270 */
[----:B------:R-:W-:Y:S02]  /*0490*/  @P0 IADD3 R2, R2, 0x1, RZ ;  /* 0x0000000102020810 */ /* 0x000fe40007ffe0ff */
[----:B------:R-:W2:Y:S03]  /*04a0*/  F2I.FTZ.U32.TRUNC.NTZ R3, R3 ;  /* 0x0000000300037305 */ /* 0x000ea6000021f000 */
[----:B------:R-:W-:Y:S02]  /*04b0*/  IMAD.MOV.U32 R241, RZ, RZ, R2 ;  /* 0x000000fffff17224 */ /* 0x000fe400078e0002 */
[----:B------:R-:W-:Y:S02]  /*04c0*/  IMAD.MOV.U32 R2, RZ, RZ, RZ ;  /* 0x000000ffff027224 */ /* 0x000fe400078e00ff */
[----:B------:R-:W-:Y:S01]  /*04d0*/  @!P2 IMAD.MOV R241, RZ, RZ, -R241 ;  /* 0x000000fffff1a224 */ /* 0x000fe200078e0af1 */
[----:B------:R-:W-:-:S02]  /*04e0*/  @!P1 LOP3.LUT R241, RZ, R8, RZ, 0x33, !PT ;  /* 0x00000008fff19212 */ /* 0x000fc400078e33ff */
[----:B-1----:R-:W-:-:S03]  /*04f0*/  IADD3 R244, R4, 0xffffffe, RZ ;  /* 0x0ffffffe04f47810 */ /* 0x002fc60007ffe0ff */
[----:B------:R-:W-:Y:S01]  /*0500*/  IMAD.SHL.U32 R12, R241, 0x100, RZ ;  /* 0x00000100f10c7824 */ /* 0x000fe200078e00ff */
[----:B------:R1:W3:Y:S01]  /*0510*/  F2I.FTZ.U32.TRUNC.NTZ R245, R244 ;  /* 0x000000f400f57305 */ /* 0x0002e2000021f000 */
[----:B------:R-:W-:Y:S02]  /*0520*/  IMAD.MOV R241, RZ, RZ, -R241 ;  /* 0x000000fffff17224 */ /* 0x000fe400078e0af1 */
[----:B--2---:R-:W-:Y:S01]  /*0530*/  IMAD.MOV R0, RZ, RZ, -R3 ;  /* 0x000000ffff007224 */ /* 0x004fe200078e0a03 */
[----:B------:R-:W-:Y:S01]  /*0540*/  IADD3 R14, R12, 0xff, RZ ;  /* 0x000000ff0c0e7810 */ /* 0x000fe20007ffe0ff */
[----:B------:R-:W-:Y:S01]  /*0550*/  IMAD R241, R8, R241, R9 ;  /* 0x000000f108f17224 */ /* 0x000fe200078e0209 */
[----:B------:R-:W-:Y:S01]  /*0560*/  IABS R237, R12 ;  /* 0x0000000c00ed7213 */ /* 0x000fe20000000000 */
[----:B------:R-:W-:Y:S01]  /*0570*/  IMAD R5, R0, R249, RZ ;  /* 0x000000f900057224 */ /* 0x000fe200078e02ff */
[----:B------:R-:W-:Y:S01]  /*0580*/  IABS R236, R14 ;  /* 0x0000000e00ec7213 */ /* 0x000fe20000000000 */
[----:B------:R-:W-:Y:S01]  /*0590*/  STL [R1+0x1934], R12 ;  /* 0x0019340c01007387 */ /* 0x000fe20000100800 */
[C---:B------:R-:W-:Y:S01]  /*05a0*/  IADD3 R9, R12.reuse, 0x1, RZ ;  /* 0x000000010c097810 */ /* 0x040fe20007ffe0ff */
[----:B------:R-:W-:Y:S01]  /*05b0*/  IMAD.HI.U32 R248, R3, R5, R2 ;  /* 0x0000000503f87227 */ /* 0x000fe200078e0002 */
[C---:B------:R-:W-:Y:S01]  /*05c0*/  IADD3 R8, R12.reuse, 0x2, RZ ;  /* 0x000000020c087810 */ /* 0x040fe20007ffe0ff */
[----:B------:R-:W-:Y:S01]  /*05d0*/  STL [R1+0x2d6c], R14 ;  /* 0x002d6c0e01007387 */ /* 0x000fe20000100800 */
[----:B------:R-:W-:Y:S01]  /*05e0*/  IADD3 R7, R12, 0x3, RZ ;  /* 0x000000030c077810 */ /* 0x000fe20007ffe0ff */
[----:B-1----:R-:W-:Y:S01]  /*05f0*/  IMAD.MOV.U32 R244, RZ, RZ, RZ ;  /* 0x000000fffff47224 */ /* 0x002fe200078e00ff */
[----:B---3--:R-:W-:Y:S01]  /*0600*/  IADD3 R3, RZ, -R245, RZ ;  /* 0x800000f5ff037210 */ /* 0x008fe20007ffe0ff */
[----:B------:R-:W-:Y:S01]  /*0610*/  IMAD.HI.U32 R0, R248, R237, RZ ;  /* 0x000000edf8007227 */ /* 0x000fe200078e00ff */
[----:B------:R-:W-:Y:S01]  /*0620*/  IABS R235, R9 ;  /* 0x0000000900eb7213 */ /* 0x000fe20000000000 */
[----:B------:R-:W-:Y:S01]  /*0630*/  STL [R1+0x2968], R9 ;  /* 0x0029680901007387 */ /* 0x000fe20000100800 */
[----:B------:R-:W-:Y:S01]  /*0640*/  IADD3 R5, R12, 0x4, RZ ;  /* 0x000000040c057810 */ /* 0x000fe20007ffe0ff */
[----:B------:R-:W-:Y:S01]  /*0650*/  IMAD.HI.U32 R2, R248, R236, RZ ;  /* 0x000000ecf8027227 */ /* 0x000fe200078e00ff */
[----:B------:R-:W-:Y:S01]  /*0660*/  IABS R234, R8 ;  /* 0x0000000800ea7213 */ /* 0x000fe20000000000 */
[----:B------:R-:W-:Y:S01]  /*0670*/  STL [R1+0x2964], R8 ;  /* 0x0029640801007387 */ /* 0x000fe20000100800 */
[----:B------:R-:W-:Y:S01]  /*0680*/  IADD3 R4, R12, 0x5, RZ ;  /* 0x000000050c047810 */ /* 0x000fe20007ffe0ff */
[----:B------:R-:W-:Y:S01]  /*0690*/  IMAD.MOV R0, RZ, RZ, -R0 ;  /* 0x000000ffff007224 */ /* 0x000fe200078e0a00 */
[----:B------:R-:W-:Y:S01]  /*06a0*/  IABS R233, R7 ;  /* 0x0000000700e97213 */ /* 0x000fe20000000000 */
[----:B------:R-:W-:Y:S01]  /*06b0*/  IMAD.MOV R2, RZ, RZ, -R2 ;  /* 0x000000ffff027224 */ /* 0x000fe200078e0a02 */
[----:B------:R-:W-:Y:S01]  /*06c0*/  IABS R232, R5 ;  /* 0x0000000500e87213 */ /* 0x000fe20000000000 */
[----:B------:R-:W-:Y:S01]  /*06d0*/  IMAD R3, R3, R13, RZ ;  /* 0x0000000d03037224 */ /* 0x000fe200078e02ff */
[----:B------:R1:W-:Y:S01]  /*06e0*/  STL [R1+0x297c], R7 ;  /* 0x00297c0701007387 */ /* 0x0003e20000100800 */
[----:B------:R-:W-:Y:S01]  /*06f0*/  IMAD R237, R249, R0, R237 ;  /* 0x00000000f9ed7224 */ /* 0x000fe200078e02ed */
[----:B------:R-:W-:Y:S01]  /*0700*/  IABS R231, R4 ;  /* 0x0000000400e77213 */ /* 0x000fe20000000000 */
[----:B------:R-:W-:Y:S01]  /*0710*/  IMAD.HI.U32 R0, R248, R235, RZ ;  /* 0x000000ebf8007227 */ /* 0x000fe200078e00ff */
[----:B------:R-:W-:Y:S01]  /*0720*/  STL [R1+0x2980], R5 ;  /* 0x0029800501007387 */ /* 0x000fe20000100800 */
[----:B------:R-:W-:-:S02]  /*0730*/  IADD3 R10, R12, 0x8, RZ ;  /* 0x000000080c0a7810 */ /* 0x000fc40007ffe0ff */
[----:B------:R-:W-:Y:S01]  /*0740*/  IMAD R236, R249, R2, R236 ;  /* 0x00000002f9ec7224 */ /* 0x000fe200078e02ec */
[----:B------:R2:W-:Y:S01]  /*0750*/  STL [R1+0x2984], R4 ;  /* 0x0029840401007387 */ /* 0x0005e20000100800 */
[----:B------:R-:W-:Y:S01]  /*0760*/  IMAD.HI.U32 R244, R245, R3, R244 ;  /* 0x00000003f5f47227 */ /* 0x000fe200078e00f4 */
[----:B------:R-:W-:Y:S02]  /*0770*/  IADD3 R0, -R0, RZ, RZ ;  /* 0x000000ff00007210 */ /* 0x000fe40007ffe1ff */
[----:B-1----:R-:W-:Y:S01]  /*0780*/  IADD3 R7, R12, 0xa, RZ ;  /* 0x0000000a0c077810 */ /* 0x002fe20007ffe0ff */
[----:B------:R-:W-:Y:S01]  /*0790*/  IMAD.HI.U32 R2, R248, R234, RZ ;  /* 0x000000eaf8027227 */ /* 0x000fe200078e00ff */
[C---:B------:R-:W-:Y:S02]  /*07a0*/  IADD3 R13, R12.reuse, 0x6, RZ ;  /* 0x000000060c0d7810 */ /* 0x040fe40007ffe0ff */
[----:B------:R-:W-:Y:S01]  /*07b0*/  IADD3 R11, R12, 0x7, RZ ;  /* 0x000000070c0b7810 */ /* 0x000fe20007ffe0ff */
[----:B------:R-:W-:Y:S01]  /*07c0*/  IMAD.HI.U32 R3, R248, R233, RZ ;  /* 0x000000e9f8037227 */ /* 0x000fe200078e00ff */
[----:B------:R-:W-:-:S02]  /*07d0*/  IABS R228, R10 ;  /* 0x0000000a00e47213 */ /* 0x000fc40000000000 */
[----:B------:R-:W-:Y:S01]  /*07e0*/  IABS R226, R7 ;  /* 0x0000000700e27213 */ /* 0x000fe20000000000 */
[----:B--2---:R-:W-:Y:S01]  /*07f0*/  IMAD.HI.U32 R4, R248, R232, RZ ;  /* 0x000000e8f8047227 */ /* 0x004fe200078e00ff */
[----:B------:R-:W-:Y:S02]  /*0800*/  IADD3 R9, R12, 0x9, RZ ;  /* 0x000000090c097810 */ /* 0x000fe40007ffe0ff */
[----:B------:R-:W-:Y:S01]  /*0810*/  IABS R230, R13 ;  /* 0x0000000d00e67213 */ /* 0x000fe20000000000 */
[----:B------:R-:W-:Y:S01]  /*0820*/  IMAD.IADD R241, R6, 0x1, R241 ;  /* 0x0000000106f17824 */ /* 0x000fe200078e02f1 */
[----:B------:R-:W-:Y:S01]  /*0830*/  IABS R227, R9 ;  /* 0x0000000900e37213 */ /* 0x000fe20000000000 */
[----:B------:R-:W-:Y:S01]  /*0840*/  IMAD.MOV R2, RZ, RZ, -R2 ;  /* 0x000000ffff027224 */ /* 0x000fe200078e0a02 */
[----:B------:R-:W-:Y:S01]  /*0850*/  IABS R229, R11 ;  /* 0x0000000b00e57213 */ /* 0x000fe20000000000 */
[----:B------:R-:W-:Y:S02]  /*0860*/  IMAD.MOV R6, RZ, RZ, -R3 ;  /* 0x000000ffff067224 */ /* 0x000fe400078e0a03 */
[----:B------:R-:W-:-:S02]  /*0870*/  IMAD.MOV R4, RZ, RZ, -R4 ;  /* 0x000000ffff047224 */ /* 0x000fc400078e0a04 */
[----:B------:R-:W-:Y:S02]  /*0880*/  IMAD R235, R249, R0, R235 ;  /* 0x00000000f9eb7224 */ /* 0x000fe400078e02eb */
[----:B------:R-:W-:-:S03]  /*0890*/  IMAD.HI.U32 R5, R248, R231, RZ ;  /* 0x000000e7f8057227 */ /* 0x000fc600078e00ff */
[----:B------:R-:W-:Y:S01]  /*08a0*/  STL [R1+0x2e64], R235 ;  /* 0x002e64eb01007387 */ /* 0x000fe20000100800 */
[C---:B------:R-:W-:Y:S02]  /*08b0*/  IMAD R234, R249.reuse, R2, R234 ;  /* 0x00000002f9ea7224 */ /* 0x040fe400078e02ea */
[C---:B------:R-:W-:Y:S01]  /*08c0*/  IMAD R233, R249.reuse, R6, R233 ;  /* 0x00000006f9e97224 */ /* 0x040fe200078e02e9 */
[----:B------:R-:W-:Y:S01]  /*08d0*/  IADD3 R6, R12, 0xf, RZ ;  /* 0x0000000f0c067810 */ /* 0x000fe20007ffe0ff */
[C---:B------:R-:W-:Y:S01]  /*08e0*/  IMAD R232, R249.reuse, R4, R232 ;  /* 0x00000004f9e87224 */ /* 0x040fe200078e02e8 */
[----:B------:R-:W-:Y:S01]  /*08f0*/  STL [R1+0x2e60], R234 ;  /* 0x002e60ea01007387 */ /* 0x000fe20000100800 */
[----:B------:R-:W-:Y:S01]  /*0900*/  IMAD.MOV R8, RZ, RZ, -R5 ;  /* 0x000000ffff087224 */ /* 0x000fe200078e0a05 */
[----:B------:R-:W-:Y:S01]  /*0910*/  IABS R221, R6 ;  /* 0x0000000600dd7213 */ /* 0x000fe20000000000 */
[C---:B------:R-:W-:Y:S01]  /*0920*/  IMAD.HI.U32 R3, R248.reuse, R228, RZ ;  /* 0x000000e4f8037227 */ /* 0x040fe200078e00ff */
[----:B------:R-:W-:Y:S03]  /*0930*/  STL [R1+0x2e5c], R233 ;  /* 0x002e5ce901007387 */ /* 0x000fe60000100800 */
[----:B------:R-:W-:Y:S01]  /*0940*/  IMAD R231, R249, R8, R231 ;  /* 0x00000008f9e77224 */ /* 0x000fe200078e02e7 */
[----:B------:R-:W-:Y:S01]  /*0950*/  STL [R1+0x2e68], R232 ;  /* 0x002e68e801007387 */ /* 0x000fe20000100800 */
[----:B------:R-:W-:Y:S01]  /*0960*/  IMAD.HI.U32 R5, R248, R226, RZ ;  /* 0x000000e2f8057227 */ /* 0x000fe200078e00ff */
[----:B------:R-:W-:-:S02]  /*0970*/  IADD3 R8, R12, 0xd, RZ ;  /* 0x0000000d0c087810 */ /* 0x000fc40007ffe0ff */
[----:B------:R1:W-:Y:S01]  /*0980*/  STL [R1+0x2988], R13 ;  /* 0x0029880d01007387 */ /* 0x0003e20000100800 */
[----:B------:R-:W-:Y:S01]  /*0990*/  IMAD.MOV R3, RZ, RZ, -R3 ;  /* 0x000000ffff037224 */ /* 0x000fe200078e0a03 */
[----:B------:R-:W-:Y:S01]  /*09a0*/  IABS R223, R8 ;  /* 0x0000000800df7213 */ /* 0x000fe20000000000 */
[----:B------:R-:W-:Y:S01]  /*09b0*/  IMAD.MOV R5, RZ, RZ, -R5 ;  /* 0x000000ffff057224 */ /* 0x000fe200078e0a05 */
[----:B------:R2:W-:Y:S01]  /*09c0*/  STL [R1+0x298c], R11 ;  /* 0x00298c0b01007387 */ /* 0x0005e20000100800 */
[C---:B------:R-:W-:Y:S02]  /*09d0*/  IMAD R228, R249.reuse, R3, R228 ;  /* 0x00000003f9e47224 */ /* 0x040fe400078e02e4 */
[----:B------:R-:W-:Y:S01]  /*09e0*/  IMAD R226, R249, R5, R226 ;  /* 0x00000005f9e27224 */ /* 0x000fe200078e02e2 */
[----:B------:R3:W-:Y:S01]  /*09f0*/  STL [R1+0x2990], R10 ;  /* 0x0029900a01007387 */ /* 0x0007e20000100800 */
[----:B------:R-:W-:Y:S01]  /*0a00*/  IMAD.HI.U32 R3, R248, R223, RZ ;  /* 0x000000dff8037227 */ /* 0x000fe200078e00ff */
[----:B-1----:R-:W-:-:S02]  /*0a10*/  IADD3 R13, R12, 0x10, RZ ;  /* 0x000000100c0d7810 */ /* 0x002fc40007ffe0ff */
[----:B------:R1:W-:Y:S01]  /*0a20*/  STL [R1+0x2994], R9 ;  /* 0x0029940901007387 */ /* 0x0003e20000100800 */
[----:B------:R-:W-:Y:S01]  /*0a30*/  IMAD.HI.U32 R5, R248, R221, RZ ;  /* 0x000000ddf8057227 */ /* 0x000fe200078e00ff */
[----:B--2---:R-:W-:Y:S02]  /*0a40*/  IADD3 R11, R12, 0x11, RZ ;  /* 0x000000110c0b7810 */ /* 0x004fe40007ffe0ff */
[----:B------:R2:W-:Y:S01]  /*0a50*/  STL [R1+0x2998], R7 ;  /* 0x0029980701007387 */ /* 0x0005e20000100800 */
[----:B------:R-:W-:Y:S01]  /*0a60*/  IMAD.HI.U32 R0, R248, R230, RZ ;  /* 0x000000e6f8007227 */ /* 0x000fe200078e00ff */
[C---:B---3--:R-:W-:Y:S02]  /*0a70*/  IADD3 R10, R12.reuse, 0xb, RZ ;  /* 0x0000000b0c0a7810 */ /* 0x048fe40007ffe0ff */
[----:B------:R-:W-:Y:S01]  /*0a80*/  IABS R220, R13 ;  /* 0x0000000d00dc7213 */ /* 0x000fe20000000000 */
[----:B------:R-:W-:Y:S01]  /*0a90*/  IMAD.MOV R0, RZ, RZ, -R0 ;  /* 0x000000ffff007224 */ /* 0x000fe200078e0a00 */
[C---:B-1----:R-:W-:Y:S01]  /*0aa0*/  IADD3 R9, R12.reuse, 0xc, RZ ;  /* 0x0000000c0c097810 */ /* 0x042fe20007ffe0ff */
[----:B------:R1:W-:Y:S01]  /*0ab0*/  STL [R1+0x299c], R10 ;  /* 0x00299c0a01007387 */ /* 0x0003e20000100800 */
[----:B------:R-:W-:Y:S01]  /*0ac0*/  IABS R225, R10 ;  /* 0x0000000a00e17213 */ /* 0x000fe20000000000 */
[----:B------:R-:W-:Y:S01]  /*0ad0*/  IMAD R230, R249, R0, R230 ;  /* 0x00000000f9e67224 */ /* 0x000fe200078e02e6 */
[----:B--2---:R-:W-:Y:S01]  /*0ae0*/  IADD3 R7, R12, 0xe, RZ ;  /* 0x0000000e0c077810 */ /* 0x004fe20007ffe0ff */
[----:B------:R2:W-:Y:S01]  /*0af0*/  STL [R1+0x29a0], R9 ;  /* 0x0029a00901007387 */ /* 0x0005e20000100800 */
[----:B------:R-:W-:Y:S01]  /*0b00*/  IABS R224, R9 ;  /* 0x0000000900e07213 */ /* 0x000fe20000000000 */
[----:B------:R-:W-:Y:S01]  /*0b10*/  IMAD.HI.U32 R0, R248, R225, RZ ;  /* 0x000000e1f8007227 */ /* 0x000fe200078e00ff */
[----:B------:R-:W-:Y:S01]  /*0b20*/  IABS R222, R7 ;  /* 0x0000000700de7213 */ /* 0x000fe20000000000 */
[----:B------:R3:W-:Y:S01]  /*0b30*/  STL [R1+0x29a4], R8 ;  /* 0x0029a40801007387 */ /* 0x0007e20000100800 */
[----:B------:R-:W-:Y:S01]  /*0b40*/  IABS R219, R11 ;  /* 0x0000000b00db7213 */ /* 0x000fe20000000000 */
[----:B------:R-:W-:Y:S01]  /*0b50*/  IMAD.MOV R0, RZ, RZ, -R0 ;  /* 0x000000ffff007224 */ /* 0x000fe200078e0a00 */
[----:B-1----:R-:W-:Y:S01]  /*0b60*/  IADD3 R10, R12, 0x12, RZ ;  /* 0x000000120c0a7810 */ /* 0x002fe20007ffe0ff */
[----:B------:R1:W-:Y:S01]  /*0b70*/  STL [R1+0x29a8], R7 ;  /* 0x0029a80701007387 */ /* 0x0003e20000100800 */
[----:B------:R-:W-:Y:S01]  /*0b80*/  IMAD.HI.U32 R2, R248, R229, RZ ;  /* 0x000000e5f8027227 */ /* 0x000fe200078e00ff */
[----:B--2---:R-:W-:-:S02]  /*0b90*/  IADD3 R9, R12, 0x13, RZ ;  /* 0x000000130c097810 */ /* 0x004fc40007ffe0ff */
[----:B------:R2:W-:Y:S01]  /*0ba0*/  STL [R1+0x29ac], R6 ;  /* 0x0029ac0601007387 */ /* 0x0005e20000100800 */
[----:B------:R-:W-:Y:S01]  /*0bb0*/  IABS R218, R10 ;  /* 0x0000000a00da7213 */ /* 0x000fe20000000000 */
[----:B---3--:R-:W-:Y:S01]  /*0bc0*/  IMAD.MOV R8, RZ, RZ, -R5 ;  /* 0x000000ffff087224 */ /* 0x008fe200078e0a05 */
[----:B------:R-:W-:Y:S01]  /*0bd0*/  IABS R217, R9 ;  /* 0x0000000900d97213 */ /* 0x000fe20000000000 */
[----:B------:R3:W-:Y:S01]  /*0be0*/  STL [R1+0x29b0], R13 ;  /* 0x0029b00d01007387 */ /* 0x0007e20000100800 */
[C---:B------:R-:W-:Y:S01]  /*0bf0*/  IMAD R225, R249.reuse, R0, R225 ;  /* 0x00000000f9e17224 */ /* 0x040fe200078e02e1 */
[C---:B-1----:R-:W-:Y:S01]  /*0c00*/  IADD3 R7, R12.reuse, 0x14, RZ ;  /* 0x000000140c077810 */ /* 0x042fe20007ffe0ff */
[----:B------:R-:W-:Y:S01]  /*0c10*/  IMAD R221, R249, R8, R221 ;  /* 0x00000008f9dd7224 */ /* 0x000fe200078e02dd */
[----:B------:R-:W-:Y:S01]  /*0c20*/  STL [R1+0x29b4], R11 ;  /* 0x0029b40b01007387 */ /* 0x000fe20000100800 */
[----:B------:R-:W-:Y:S01]  /*0c30*/  IADD3 R8, R12, 0x17, RZ ;  /* 0x000000170c087810 */ /* 0x000fe20007ffe0ff */
[C---:B------:R-:W-:Y:S01]  /*0c40*/  IMAD.HI.U32 R0, R248.reuse, R220, RZ ;  /* 0x000000dcf8007227 */ /* 0x040fe200078e00ff */
[----:B--2---:R-:W-:Y:S01]  /*0c50*/  IADD3 R6, -R3, RZ, RZ ;  /* 0x000000ff03067210 */ /* 0x004fe20007ffe1ff */
[----:B------:R1:W-:Y:S01]  /*0c60*/  STL [R1+0x29b8], R10 ;  /* 0x0029b80a01007387 */ /* 0x0003e20000100800 */
[----:B------:R-:W-:Y:S01]  /*0c70*/  IABS R216, R7 ;  /* 0x0000000700d87213 */ /* 0x000fe20000000000 */
[----:B------:R-:W-:Y:S01]  /*0c80*/  IMAD.HI.U32 R3, R248, R218, RZ ;  /* 0x000000daf8037227 */ /* 0x000fe200078e00ff */
[----:B------:R-:W-:Y:S01]  /*0c90*/  IABS R213, R8 ;  /* 0x0000000800d57213 */ /* 0x000fe20000000000 */
[----:B------:R2:W-:Y:S01]  /*0ca0*/  STL [R1+0x29bc], R9 ;  /* 0x0029bc0901007387 */ /* 0x0005e20000100800 */
[C---:B---3--:R-:W-:Y:S01]  /*0cb0*/  IADD3 R13, R12.reuse, 0x1a, RZ ;  /* 0x0000001a0c0d7810 */ /* 0x048fe20007ffe0ff */
[----:B------:R-:W-:Y:S01]  /*0cc0*/  IMAD R223, R249, R6, R223 ;  /* 0x00000006f9df7224 */ /* 0x000fe200078e02df */
[----:B------:R-:W-:Y:S01]  /*0cd0*/  IADD3 R6, R12, 0x19, RZ ;  /* 0x000000190c067810 */ /* 0x000fe20007ffe0ff */
[----:B------:R3:W-:Y:S01]  /*0ce0*/  STL [R1+0x29c0], R7 ;  /* 0x0029c00701007387 */ /* 0x0007e20000100800 */
[----:B------:R-:W-:Y:S01]  /*0cf0*/  IMAD.HI.U32 R5, R248, R216, RZ ;  /* 0x000000d8f8057227 */ /* 0x000fe200078e00ff */
[----:B-1----:R-:W-:-:S02]  /*0d00*/  IADD3 R10, R12, 0x15, RZ ;  /* 0x000000150c0a7810 */ /* 0x002fc40007ffe0ff */
[----:B------:R-:W-:Y:S01]  /*0d10*/  IABS R211, R6 ;  /* 0x0000000600d37213 */ /* 0x000fe20000000000 */
[----:B------:R-:W-:Y:S01]  /*0d20*/  IMAD.MOV R3, RZ, RZ, -R3 ;  /* 0x000000ffff037224 */ /* 0x000fe200078e0a03 */
[C---:B--2---:R-:W-:Y:S01]  /*0d30*/  IADD3 R9, R12.reuse, 0x16, RZ ;  /* 0x000000160c097810 */ /* 0x044fe20007ffe0ff */
[----:B------:R1:W-:Y:S01]  /*0d40*/  STL [R1+0x29c4], R10 ;  /* 0x0029c40a01007387 */ /* 0x0003e20000100800 */
[----:B------:R-:W-:Y:S01]  /*0d50*/  IMAD.MOV R5, RZ, RZ, -R5 ;  /* 0x000000ffff057224 */ /* 0x000fe200078e0a05 */
[----:B------:R-:W-:Y:S01]  /*0d60*/  IABS R215, R10 ;  /* 0x0000000a00d77213 */ /* 0x000fe20000000000 */
[----:B------:R-:W-:Y:S01]  /*0d70*/  IMAD R218, R249, R3, R218 ;  /* 0x00000003f9da7224 */ /* 0x000fe200078e02da */
[----:B---3--:R-:W-:Y:S01]  /*0d80*/  IADD3 R7, R12, 0x18, RZ ;  /* 0x000000180c077810 */ /* 0x008fe20007ffe0ff */
[----:B------:R-:W-:Y:S01]  /*0d90*/  STL [R1+0x29c8], R9 ;  /* 0x0029c80901007387 */ /* 0x000fe20000100800 */
[----:B------:R-:W-:Y:S01]  /*0da0*/  IMAD.HI.U32 R3, R248, R213, RZ ;  /* 0x000000d5f8037227 */ /* 0x000fe200078e00ff */
[----:B------:R-:W-:-:S02]  /*0db0*/  IADD3 R11, R12, 0x1b, RZ ;  /* 0x0000001b0c0b7810 */ /* 0x000fc40007ffe0ff */
[----:B------:R2:W-:Y:S01]  /*0dc0*/  STL [R1+0x29cc], R8 ;  /* 0x0029cc0801007387 */ /* 0x0005e20000100800 */
[----:B------:R-:W-:Y:S01]  /*0dd0*/  IABS R212, R7 ;  /* 0x0000000700d47213 */ /* 0x000fe20000000000 */
[----:B------:R-:W-:Y:S01]  /*0de0*/  IMAD R216, R249, R5, R216 ;  /* 0x00000005f9d87224 */ /* 0x000fe200078e02d8 */
[----:B-1----:R-:W-:Y:S01]  /*0df0*/  IADD3 R10, R12, 0x1c, RZ ;  /* 0x0000001c0c0a7810 */ /* 0x002fe20007ffe0ff */
[----:B------:R1:W-:Y:S01]  /*0e00*/  STL [R1+0x29d0], R7 ;  /* 0x0029d00701007387 */ /* 0x0003e20000100800 */
[C---:B------:R-:W-:Y:S01]  /*0e10*/  IMAD.HI.U32 R5, R248.reuse, R211, RZ ;  /* 0x000000d3f8057227 */ /* 0x040fe200078e00ff */
[----:B------:R-:W-:Y:S02]  /*0e20*/  IABS R214, R9 ;  /* 0x0000000900d67213 */ /* 0x000fe40000000000 */
[----:B------:R3:W-:Y:S01]  /*0e30*/  STL [R1+0x29d4], R6 ;  /* 0x0029d40601007387 */ /* 0x0007e20000100800 */
[----:B------:R-:W-:Y:S01]  /*0e40*/  IMAD.MOV R0, RZ, RZ, -R0 ;  /* 0x000000ffff007224 */ /* 0x000fe200078e0a00 */
[----:B--2---:R-:W-:Y:S01]  /*0e50*/  IADD3 R8, -R5, RZ, RZ ;  /* 0x000000ff05087210 */ /* 0x004fe20007ffe1ff */
[----:B------:R-:W-:Y:S01]  /*0e60*/  IMAD.HI.U32 R4, R248, R227, RZ ;  /* 0x000000e3f8047227 */ /* 0x000fe200078e00ff */
[C---:B------:R-:W-:Y:S01]  /*0e70*/  IADD3 R9, R12.reuse, 0x1d, RZ ;  /* 0x0000001d0c097810 */ /* 0x040fe20007ffe0ff */
[----:B------:R-:W-:Y:S01]  /*0e80*/  STL [R1+0x29d8], R13 ;  /* 0x0029d80d01007387 */ /* 0x000fe20000100800 */
[----:B-1----:R-:W-:Y:S01]  /*0e90*/  IADD3 R7, R12, 0x1e, RZ ;  /* 0x0000001e0c077810 */ /* 0x002fe20007ffe0ff */
[----:B------:R-:W-:Y:S01]  /*0ea0*/  IMAD R220, R249, R0, R220 ;  /* 0x00000000f9dc7224 */ /* 0x000fe200078e02dc */
[----:B------:R-:W-:Y:S01]  /*0eb0*/  IABS R208, R10 ;  /* 0x0000000a00d07213 */ /* 0x000fe20000000000 */
[----:B------:R-:W-:Y:S01]  /*0ec0*/  STL [R1+0x29dc], R11 ;  /* 0x0029dc0b01007387 */ /* 0x000fe20000100800 */
[----:B---3--:R-:W-:Y:S01]  /*0ed0*/  IMAD.MOV R6, RZ, RZ, -R3 ;  /* 0x000000ffff067224 */ /* 0x008fe200078e0a03 */
[----:B------:R-:W-:Y:S01]  /*0ee0*/  IABS R206, R7 ;  /* 0x0000000700ce7213 */ /* 0x000fe20000000000 */
[----:B------:R-:W-:Y:S01]  /*0ef0*/  IMAD.HI.U32 R0, R248, R215, RZ ;  /* 0x000000d7f8007227 */ /* 0x000fe200078e00ff */
[----:B------:R1:W-:Y:S01]  /*0f00*/  STL [R1+0x29e0], R10 ;  /* 0x0029e00a01007387 */ /* 0x0003e20000100800 */
[----:B------:R-:W-:-:S02]  /*0f10*/  IABS R207, R9 ;  /* 0x0000000900cf7213 */ /* 0x000fc40000000000 */
[C---:B------:R-:W-:Y:S01]  /*0f20*/  IMAD R213, R249.reuse, R6, R213 ;  /* 0x00000006f9d57224 */ /* 0x040fe200078e02d5 */
[----:B------:R-:W-:Y:S01]  /*0f30*/  IADD3 R6, R12, 0x23, RZ ;  /* 0x000000230c067810 */ /* 0x000fe20007ffe0ff */
[----:B------:R-:W-:Y:S01]  /*0f40*/  IMAD.HI.U32 R5, R248, R206, RZ ;  /* 0x000000cef8057227 */ /* 0x000fe200078e00ff */
[----:B------:R2:W-:Y:S01]  /*0f50*/  STL [R1+0x29e4], R9 ;  /* 0x0029e40901007387 */ /* 0x0005e20000100800 */
[----:B------:R-:W-:Y:S02]  /*0f60*/  IABS R210, R13 ;  /* 0x0000000d00d27213 */ /* 0x000fe40000000000 */
[C---:B------:R-:W-:Y:S01]  /*0f70*/  IMAD R211, R249.reuse, R8, R211 ;  /* 0x00000008f9d37224 */ /* 0x040fe200078e02d3 */
[----:B-1----:R-:W-:Y:S01]  /*0f80*/  IADD3 R10, R12, 0x1f, RZ ;  /* 0x0000001f0c0a7810 */ /* 0x002fe20007ffe0ff */
[----:B------:R-:W-:Y:S01]  /*0f90*/  IMAD.HI.U32 R3, R248, R208, RZ ;  /* 0x000000d0f8037227 */ /* 0x000fe200078e00ff */
[C---:B------:R-:W-:Y:S01]  /*0fa0*/  IADD3 R8, R12.reuse, 0x21, RZ ;  /* 0x000000210c087810 */ /* 0x040fe20007ffe0ff */
[----:B------:R1:W-:Y:S01]  /*0fb0*/  STL [R1+0x29e8], R7 ;  /* 0x0029e80701007387 */ /* 0x0003e20000100800 */
[----:B------:R-:W-:Y:S01]  /*0fc0*/  IABS R201, R6 ;  /* 0x0000000600c97213 */ /* 0x000fe20000000000 */
[----:B------:R-:W-:Y:S01]  /*0fd0*/  IMAD.MOV R5, RZ, RZ, -R5 ;  /* 0x000000ffff057224 */ /* 0x000fe200078e0a05 */
[----:B--2---:R-:W-:Y:S01]  /*0fe0*/  IADD3 R9, R12, 0x20, RZ ;  /* 0x000000200c097810 */ /* 0x004fe20007ffe0ff */
[----:B------:R-:W-:Y:S01]  /*0ff0*/  IMAD.MOV R0, RZ, RZ, -R0 ;  /* 0x000000ffff007224 */ /* 0x000fe200078e0a00 */
[----:B------:R2:W-:Y:S01]  /*1000*/  STL [R1+0x29ec], R10 ;  /* 0x0029ec0a01007387 */ /* 0x0005e20000100800 */
[----:B------:R-:W-:Y:S01]  /*1010*/  IMAD.MOV R3, RZ, RZ, -R3 ;  /* 0x000000ffff037224 */ /* 0x000fe200078e0a03 */
[----:B------:R-:W-:Y:S01]  /*1020*/  IABS R205, R10 ;  /* 0x0000000a00cd7213 */ /* 0x000fe20000000000 */
[C---:B------:R-:W-:Y:S01]  /*1030*/  IMAD R206, R249.reuse, R5, R206 ;  /* 0x00000005f9ce7224 */ /* 0x040fe200078e02ce */
[----:B------:R-:W-:Y:S01]  /*1040*/  IABS R203, R8 ;  /* 0x0000000800cb7213 */ /* 0x000fe20000000000 */
[----:B------:R-:W-:Y:S01]  /*1050*/  IMAD.HI.U32 R5, R248, R201, RZ ;  /* 0x000000c9f8057227 */ /* 0x000fe200078e00ff */
[C---:B-1----:R-:W-:Y:S01]  /*1060*/  IADD3 R7, R12.reuse, 0x22, RZ ;  /* 0x000000220c077810 */ /* 0x042fe20007ffe0ff */
[----:B------:R-:W-:Y:S01]  /*1070*/  STL [R1+0x29f0], R9 ;  /* 0x0029f00901007387 */ /* 0x000fe20000100800 */
[----:B------:R-:W-:Y:S01]  /*1080*/  IABS R209, R11 ;  /* 0x0000000b00d17213 */ /* 0x000fe20000000000 */
[----:B------:R-:W-:Y:S01]  /*1090*/  IMAD R215, R249, R0, R215 ;  /* 0x00000000f9d77224 */ /* 0x000fe200078e02d7 */
[----:B--2---:R-:W-:Y:S01]  /*10a0*/  IADD3 R10, R12, 0x26, RZ ;  /* 0x000000260c0a7810 */ /* 0x004fe20007ffe0ff */
[----:B------:R-:W-:Y:S01]  /*10b0*/  IMAD.HI.U32 R0, R248, R210, RZ ;  /* 0x000000d2f8007227 */ /* 0x000fe200078e00ff */
[----:B------:R1:W-:Y:S01]  /*10c0*/  STL [R1+0x29f4], R8 ;  /* 0x0029f40801007387 */ /* 0x0003e20000100800 */
[----:B------:R-:W-:-:S02]  /*10d0*/  IABS R202, R7 ;  /* 0x0000000700ca7213 */ /* 0x000fc40000000000 */
[C---:B------:R-:W-:Y:S01]  /*10e0*/  IMAD R208, R249.reuse, R3, R208 ;  /* 0x00000003f9d07224 */ /* 0x040fe200078e02d0 */
[----:B------:R2:W-:Y:S01]  /*10f0*/  STL [R1+0x29f8], R7 ;  /* 0x0029f80701007387 */ /* 0x0005e20000100800 */
[----:B------:R-:W-:Y:S01]  /*1100*/  IADD3 R13, R12, 0x24, RZ ;  /* 0x000000240c0d7810 */ /* 0x000fe20007ffe0ff */
[----:B------:R-:W-:Y:S01]  /*1110*/  IMAD.HI.U32 R3, R248, R203, RZ ;  /* 0x000000cbf8037227 */ /* 0x000fe200078e00ff */
[C---:B------:R-:W-:Y:S01]  /*1120*/  IADD3 R11, R12.reuse, 0x25, RZ ;  /* 0x000000250c0b7810 */ /* 0x040fe20007ffe0ff */
[----:B------:R3:W-:Y:S01]  /*1130*/  STL [R1+0x29fc], R6 ;  /* 0x0029fc0601007387 */ /* 0x0007e20000100800 */
[----:B------:R-:W-:Y:S01]  /*1140*/  IABS R198, R10 ;  /* 0x0000000a00c67213 */ /* 0x000fe20000000000 */
[----:B-1----:R-:W-:Y:S01]  /*1150*/  IMAD.MOV R8, RZ, RZ, -R5 ;  /* 0x000000ffff087224 */ /* 0x002fe200078e0a05 */
[----:B------:R-:W-:Y:S01]  /*1160*/  IABS R204, R9 ;  /* 0x0000000900cc7213 */ /* 0x000fe20000000000 */
[----:B------:R-:W-:Y:S01]  /*1170*/  IMAD.MOV R0, RZ, RZ, -R0 ;  /* 0x000000ffff007224 */ /* 0x000fe200078e0a00 */
[C---:B------:R-:W-:Y:S01]  /*1180*/  IADD3 R9, R12.reuse, 0x27, RZ ;  /* 0x000000270c097810 */ /* 0x040fe20007ffe0ff */
[----:B------:R-:W-:Y:S01]  /*1190*/  IMAD R201, R249, R8, R201 ;  /* 0x00000008f9c97224 */ /* 0x000fe200078e02c9 */
[C---:B--2---:R-:W-:Y:S01]  /*11a0*/  IADD3 R7, R12.reuse, 0x28, RZ ;  /* 0x000000280c077810 */ /* 0x044fe20007ffe0ff */
[----:B------:R-:W-:Y:S01]  /*11b0*/  STL [R1+0x2a00], R13 ;  /* 0x002a000d01007387 */ /* 0x000fe20000100800 */
[----:B------:R-:W-:Y:S01]  /*11c0*/  IADD3 R8, R12, 0x2b, RZ ;  /* 0x0000002b0c087810 */ /* 0x000fe20007ffe0ff */
[----:B---3--:R-:W-:Y:S01]  /*11d0*/  IMAD.MOV R6, RZ, RZ, -R3 ;  /* 0x000000ffff067224 */ /* 0x008fe200078e0a03 */
[----:B------:R-:W-:Y:S01]  /*11e0*/  IABS R196, R7 ;  /* 0x0000000700c47213 */ /* 0x000fe20000000000 */
[----:B------:R-:W-:Y:S01]  /*11f0*/  STL [R1+0x2a04], R11 ;  /* 0x002a040b01007387 */ /* 0x000fe20000100800 */
[----:B------:R-:W-:Y:S01]  /*1200*/  IMAD.HI.U32 R3, R248, R198, RZ ;  /* 0x000000c6f8037227 */ /* 0x000fe200078e00ff */
[----:B------:R-:W-:-:S02]  /*1210*/  IABS R197, R9 ;  /* 0x0000000900c57213 */ /* 0x000fc40000000000 */
[----:B------:R1:W-:Y:S01]  /*1220*/  STL [R1+0x2a08], R10 ;  /* 0x002a080a01007387 */ /* 0x0003e20000100800 */
[C---:B------:R-:W-:Y:S01]  /*1230*/  IMAD R210, R249.reuse, R0, R210 ;  /* 0x00000000f9d27224 */ /* 0x040fe200078e02d2 */
[----:B------:R-:W-:Y:S01]  /*1240*/  IABS R193, R8 ;  /* 0x0000000800c17213 */ /* 0x000fe20000000000 */
[C---:B------:R-:W-:Y:S01]  /*1250*/  IMAD.HI.U32 R0, R248.reuse, R205, RZ ;  /* 0x000000cdf8007227 */ /* 0x040fe200078e00ff */
[----:B------:R2:W-:Y:S01]  /*1260*/  STL [R1+0x2a0c], R9 ;  /* 0x002a0c0901007387 */ /* 0x0005e20000100800 */
[----:B------:R-:W-:Y:S02]  /*1270*/  IABS R200, R13 ;  /* 0x0000000d00c87213 */ /* 0x000fe40000000000 */
[----:B------:R-:W-:Y:S01]  /*1280*/  IMAD R203, R249, R6, R203 ;  /* 0x00000006f9cb7224 */ /* 0x000fe200078e02cb */
[----:B------:R3:W-:Y:S01]  /*1290*/  STL [R1+0x2a10], R7 ;  /* 0x002a100701007387 */ /* 0x0007e20000100800 */
[----:B------:R-:W-:Y:S01]  /*12a0*/  IMAD.HI.U32 R5, R248, R196, RZ ;  /* 0x000000c4f8057227 */ /* 0x000fe200078e00ff */
[----:B-1----:R-:W-:-:S02]  /*12b0*/  IADD3 R10, R12, 0x29, RZ ;  /* 0x000000290c0a7810 */ /* 0x002fc40007ffe0ff */
[C---:B------:R-:W-:Y:S01]  /*12c0*/  IADD3 R6, R12.reuse, 0x2d, RZ ;  /* 0x0000002d0c067810 */ /* 0x040fe20007ffe0ff */
[----:B------:R-:W-:Y:S01]  /*12d0*/  IMAD.MOV R3, RZ, RZ, -R3 ;  /* 0x000000ffff037224 */ /* 0x000fe200078e0a03 */
[----:B--2---:R-:W-:Y:S01]  /*12e0*/  IADD3 R9, R12, 0x2a, RZ ;  /* 0x0000002a0c097810 */ /* 0x004fe20007ffe0ff */
[----:B------:R1:W-:Y:S01]  /*12f0*/  STL [R1+0x2a14], R10 ;  /* 0x002a140a01007387 */ /* 0x0003e20000100800 */
[----:B------:R-:W-:Y:S01]  /*1300*/  IADD3 R0, -R0, RZ, RZ ;  /* 0x000000ff00007210 */ /* 0x000fe20007ffe1ff */
[----:B------:R-:W-:Y:S01]  /*1310*/  IMAD.MOV R5, RZ, RZ, -R5 ;  /* 0x000000ffff057224 */ /* 0x000fe200078e0a05 */
[----:B---3--:R-:W-:Y:S01]  /*1320*/  IADD3 R7, R12, 0x2c, RZ ;  /* 0x0000002c0c077810 */ /* 0x008fe20007ffe0ff */
[C---:B------:R-:W-:Y:S01]  /*1330*/  IMAD R198, R249.reuse, R3, R198 ;  /* 0x00000003f9c67224 */ /* 0x040fe200078e02c6 */
[----:B------:R-:W-:Y:S01]  /*1340*/  STL [R1+0x2a18], R9 ;  /* 0x002a180901007387 */ /* 0x000fe20000100800 */
[----:B------:R-:W-:Y:S01]  /*1350*/  IABS R191, R6 ;  /* 0x0000000600bf7213 */ /* 0x000fe20000000000 */
[----:B------:R-:W-:Y:S01]  /*1360*/  IMAD.HI.U32 R3, R248, R193, RZ ;  /* 0x000000c1f8037227 */ /* 0x000fe200078e00ff */
[----:B------:R-:W-:Y:S01]  /*1370*/  IABS R192, R7 ;  /* 0x0000000700c07213 */ /* 0x000fe20000000000 */
[----:B------:R-:W-:Y:S01]  /*1380*/  STL [R1+0x2a1c], R8 ;  /* 0x002a1c0801007387 */ /* 0x000fe20000100800 */
[----:B------:R-:W-:Y:S01]  /*1390*/  IABS R195, R10 ;  /* 0x0000000a00c37213 */ /* 0x000fe20000000000 */
[C---:B------:R-:W-:Y:S01]  /*13a0*/  IMAD R205, R249.reuse, R0, R205 ;  /* 0x00000000f9cd7224 */ /* 0x040fe200078e02cd */
[----:B-1----:R-:W-:Y:S01]  /*13b0*/  IADD3 R10, R12, 0x30, RZ ;  /* 0x000000300c0a7810 */ /* 0x002fe20007ffe0ff */
[----:B------:R1:W-:Y:S01]  /*13c0*/  STL [R1+0x2a20], R7 ;  /* 0x002a200701007387 */ /* 0x0003e20000100800 */
[----:B------:R-:W-:Y:S01]  /*13d0*/  IMAD R196, R249, R5, R196 ;  /* 0x00000005f9c47224 */ /* 0x000fe200078e02c4 */
[----:B------:R-:W-:Y:S01]  /*13e0*/  IABS R199, R11 ;  /* 0x0000000b00c77213 */ /* 0x000fe20000000000 */
[----:B------:R-:W-:Y:S01]  /*13f0*/  IMAD.HI.U32 R0, R248, R200, RZ ;  /* 0x000000c8f8007227 */ /* 0x000fe200078e00ff */
[----:B------:R2:W-:Y:S01]  /*1400*/  STL [R1+0x2a24], R6 ;  /* 0x002a240601007387 */ /* 0x0005e20000100800 */
[----:B------:R-:W-:-:S02]  /*1410*/  IADD3 R13, R12, 0x2e, RZ ;  /* 0x0000002e0c0d7810 */ /* 0x000fc40007ffe0ff */
[----:B------:R-:W-:Y:S01]  /*1420*/  IMAD.HI.U32 R5, R248, R191, RZ ;  /* 0x000000bff8057227 */ /* 0x000fe200078e00ff */
[C---:B------:R-:W-:Y:S02]  /*1430*/  IADD3 R11, R12.reuse, 0x2f, RZ ;  /* 0x0000002f0c0b7810 */ /* 0x040fe40007ffe0ff */
[C---:B-1----:R-:W-:Y:S01]  /*1440*/  IADD3 R7, R12.reuse, 0x32, RZ ;  /* 0x000000320c077810 */ /* 0x042fe20007ffe0ff */
[----:B------:R-:W-:Y:S01]  /*1450*/  IMAD.MOV R0, RZ, RZ, -R0 ;  /* 0x000000ffff007224 */ /* 0x000fe200078e0a00 */
[----:B------:R-:W-:Y:S01]  /*1460*/  IABS R194, R9 ;  /* 0x0000000900c27213 */ /* 0x000fe20000000000 */
[----:B------:R-:W-:Y:S01]  /*1470*/  IMAD.MOV R8, RZ, RZ, -R5 ;  /* 0x000000ffff087224 */ /* 0x000fe200078e0a05 */
[----:B--2---:R-:W-:Y:S01]  /*1480*/  IADD3 R6, -R3, RZ, RZ ;  /* 0x000000ff03067210 */ /* 0x004fe20007ffe1ff */
[----:B------:R-:W-:Y:S01]  /*1490*/  STL [R1+0x2a28], R13 ;  /* 0x002a280d01007387 */ /* 0x000fe20000100800 */
[----:B------:R-:W-:Y:S01]  /*14a0*/  IABS R186, R7 ;  /* 0x0000000700ba7213 */ /* 0x000fe20000000000 */
[C---:B------:R-:W-:Y:S01]  /*14b0*/  IMAD R200, R249.reuse, R0, R200 ;  /* 0x00000000f9c87224 */ /* 0x040fe200078e02c8 */
[----:B------:R-:W-:Y:S01]  /*14c0*/  IADD3 R9, R12, 0x31, RZ ;  /* 0x000000310c097810 */ /* 0x000fe20007ffe0ff */
[----:B------:R-:W-:Y:S01]  /*14d0*/  IMAD R193, R249, R6, R193 ;  /* 0x00000006f9c17224 */ /* 0x000fe200078e02c1 */
[----:B------:R-:W-:Y:S01]  /*14e0*/  IABS R188, R10 ;  /* 0x0000000a00bc7213 */ /* 0x000fe20000000000 */
[----:B------:R-:W-:Y:S01]  /*14f0*/  STL [R1+0x2a2c], R11 ;  /* 0x002a2c0b01007387 */ /* 0x000fe20000100800 */
[----:B------:R-:W-:Y:S01]  /*1500*/  IMAD.HI.U32 R5, R248, R186, RZ ;  /* 0x000000baf8057227 */ /* 0x000fe200078e00ff */
[----:B------:R-:W-:-:S02]  /*1510*/  IADD3 R6, R12, 0x37, RZ ;  /* 0x000000370c067810 */ /* 0x000fc40007ffe0ff */
[----:B------:R1:W-:Y:S01]  /*1520*/  STL [R1+0x2a30], R10 ;  /* 0x002a300a01007387 */ /* 0x0003e20000100800 */
[C---:B------:R-:W-:Y:S01]  /*1530*/  IMAD R191, R249.reuse, R8, R191 ;  /* 0x00000008f9bf7224 */ /* 0x040fe200078e02bf */
[----:B------:R-:W-:Y:S01]  /*1540*/  IABS R187, R9 ;  /* 0x0000000900bb7213 */ /* 0x000fe20000000000 */
[----:B------:R-:W-:Y:S01]  /*1550*/  IMAD.HI.U32 R0, R248, R195, RZ ;  /* 0x000000c3f8007227 */ /* 0x000fe200078e00ff */
[----:B------:R2:W-:Y:S01]  /*1560*/  STL [R1+0x2a34], R9 ;  /* 0x002a340901007387 */ /* 0x0005e20000100800 */
[----:B------:R-:W-:Y:S02]  /*1570*/  IADD3 R8, R12, 0x35, RZ ;  /* 0x000000350c087810 */ /* 0x000fe40007ffe0ff */
[----:B------:R-:W-:Y:S01]  /*1580*/  IMAD.HI.U32 R3, R248, R188, RZ ;  /* 0x000000bcf8037227 */ /* 0x000fe200078e00ff */
[----:B------:R3:W-:Y:S01]  /*1590*/  STL [R1+0x2a38], R7 ;  /* 0x002a380701007387 */ /* 0x0007e20000100800 */
[----:B------:R-:W-:Y:S02]  /*15a0*/  IABS R181, R6 ;  /* 0x0000000600b57213 */ /* 0x000fe40000000000 */
[C---:B-1----:R-:W-:Y:S01]  /*15b0*/  IADD3 R10, R12.reuse, 0x33, RZ ;  /* 0x000000330c0a7810 */ /* 0x042fe20007ffe0ff */
[----:B------:R-:W-:Y:S01]  /*15c0*/  IMAD.MOV R5, RZ, RZ, -R5 ;  /* 0x000000ffff057224 */ /* 0x000fe200078e0a05 */
[----:B------:R-:W-:Y:S01]  /*15d0*/  IABS R190, R13 ;  /* 0x0000000d00be7213 */ /* 0x000fe20000000000 */
[----:B------:R-:W-:Y:S01]  /*15e0*/  IMAD.MOV R0, RZ, RZ, -R0 ;  /* 0x000000ffff007224 */ /* 0x000fe200078e0a00 */
[C---:B--2---:R-:W-:Y:S01]  /*15f0*/  IADD3 R9, R12.reuse, 0x34, RZ ;  /* 0x000000340c097810 */ /* 0x044fe20007ffe0ff */
[----:B------:R-:W-:Y:S01]  /*1600*/  IMAD.MOV R3, RZ, RZ, -R3 ;  /* 0x000000ffff037224 */ /* 0x000fe200078e0a03 */
[----:B------:R-:W-:Y:S01]  /*1610*/  IABS R183, R8 ;  /* 0x0000000800b77213 */ /* 0x000fe20000000000 */
[----:B------:R1:W-:Y:S01]  /*1620*/  STL [R1+0x2a3c], R10 ;  /* 0x002a3c0a01007387 */ /* 0x0003e20000100800 */
[----:B---3--:R-:W-:Y:S01]  /*1630*/  IADD3 R7, R12, 0x36, RZ ;  /* 0x000000360c077810 */ /* 0x008fe20007ffe0ff */
[----:B------:R-:W-:Y:S01]  /*1640*/  IMAD R186, R249, R5, R186 ;  /* 0x00000005f9ba7224 */ /* 0x000fe200078e02ba */
[----:B------:R-:W-:Y:S01]  /*1650*/  IABS R185, R10 ;  /* 0x0000000a00b97213 */ /* 0x000fe20000000000 */
[----:B------:R-:W-:Y:S01]  /*1660*/  STL [R1+0x2a40], R9 ;  /* 0x002a400901007387 */ /* 0x000fe20000100800 */
[----:B------:R-:W-:Y:S01]  /*1670*/  IMAD.HI.U32 R5, R248, R181, RZ ;  /* 0x000000b5f8057227 */ /* 0x000fe200078e00ff */
[----:B------:R-:W-:-:S02]  /*1680*/  IABS R182, R7 ;  /* 0x0000000700b67213 */ /* 0x000fc40000000000 */
[----:B------:R-:W-:Y:S01]  /*1690*/  STL [R1+0x2a48], R8 ;  /* 0x002a480801007387 */ /* 0x000fe20000100800 */
[C---:B------:R-:W-:Y:S01]  /*16a0*/  IMAD R195, R249.reuse, R0, R195 ;  /* 0x00000000f9c37224 */ /* 0x040fe200078e02c3 */
[----:B-1----:R-:W-:Y:S01]  /*16b0*/  IADD3 R10, R12, 0x3a, RZ ;  /* 0x0000003a0c0a7810 */ /* 0x002fe20007ffe0ff */
[----:B------:R-:W-:Y:S01]  /*16c0*/  IMAD R188, R249, R3, R188 ;  /* 0x00000003f9bc7224 */ /* 0x000fe200078e02bc */
[----:B------:R1:W-:Y:S01]  /*16d0*/  STL [R1+0x2a4c], R7 ;  /* 0x002a4c0701007387 */ /* 0x0003e20000100800 */
[----:B------:R-:W-:Y:S01]  /*16e0*/  IMAD.HI.U32 R0, R248, R190, RZ ;  /* 0x000000bef8007227 */ /* 0x000fe200078e00ff */
[----:B------:R-:W-:Y:S02]  /*16f0*/  IABS R189, R11 ;  /* 0x0000000b00bd7213 */ /* 0x000fe40000000000 */
[----:B------:R-:W-:Y:S01]  /*1700*/  IADD3 R13, R12, 0x38, RZ ;  /* 0x000000380c0d7810 */ /* 0x000fe20007ffe0ff */
[----:B------:R-:W-:Y:S01]  /*1710*/  IMAD.HI.U32 R3, R248, R183, RZ ;  /* 0x000000b7f8037227 */ /* 0x000fe200078e00ff */
[C---:B------:R-:W-:Y:S01]  /*1720*/  IADD3 R11, R12.reuse, 0x39, RZ ;  /* 0x000000390c0b7810 */ /* 0x040fe20007ffe0ff */
[----:B------:R2:W-:Y:S01]  /*1730*/  STL [R1+0x2a44], R6 ;  /* 0x002a440601007387 */ /* 0x0005e20000100800 */
[----:B------:R-:W-:Y:S01]  /*1740*/  IABS R184, R9 ;  /* 0x0000000900b87213 */ /* 0x000fe20000000000 */
[----:B------:R-:W-:Y:S01]  /*1750*/  IMAD.MOV R0, RZ, RZ, -R0 ;  /* 0x000000ffff007224 */ /* 0x000fe200078e0a00 */
[C---:B-1----:R-:W-:Y:S01]  /*1760*/  IADD3 R7, R12.reuse, 0x3c, RZ ;  /* 0x0000003c0c077810 */ /* 0x042fe20007ffe0ff */
[----:B------:R-:W-:Y:S01]  /*1770*/  STL [R1+0x2a50], R13 ;  /* 0x002a500d01007387 */ /* 0x000fe20000100800 */
[----:B------:R-:W-:Y:S01]  /*1780*/  IADD3 R8, -R5, RZ, RZ ;  /* 0x000000ff05087210 */ /* 0x000fe20007ffe1ff */
[C---:B------:R-:W-:Y:S01]  /*1790*/  IMAD R190, R249.reuse, R0, R190 ;  /* 0x00000000f9be7224 */ /* 0x040fe200078e02be */
[----:B------:R-:W-:Y:S01]  /*17a0*/  IADD3 R9, R12, 0x3b, RZ ;  /* 0x0000003b0c097810 */ /* 0x000fe20007ffe0ff */
[----:B------:R-:W-:Y:S01]  /*17b0*/  STL [R1+0x2a58], R11 ;  /* 0x002a580b01007387 */ /* 0x000fe20000100800 */
[----:B------:R-:W-:Y:S01]  /*17c0*/  IABS R178, R10 ;  /* 0x0000000a00b27213 */ /* 0x000fe20000000000 */
[----:B--2---:R-:W-:Y:S01]  /*17d0*/  IMAD.MOV R6, RZ, RZ, -R3 ;  /* 0x000000ffff067224 */ /* 0x004fe200078e0a03 */
[----:B------:R-:W-:Y:S01]  /*17e0*/  IABS R176, R7 ;  /* 0x0000000700b07213 */ /* 0x000fe20000000000 */
[C---:B------:R-:W-:Y:S01]  /*17f0*/  IMAD R181, R249.reuse, R8, R181 ;  /* 0x00000008f9b57224 */ /* 0x040fe200078e02b5 */
[----:B------:R1:W-:Y:S01]  /*1800*/  STL [R1+0x2a54], R10 ;  /* 0x002a540a01007387 */ /* 0x0003e20000100800 */
[----:B------:R-:W-:Y:S01]  /*1810*/  IMAD R183, R249, R6, R183 ;  /* 0x00000006f9b77224 */ /* 0x000fe200078e02b7 */
[----:B------:R-:W-:Y:S01]  /*1820*/  IABS R177, R9 ;  /* 0x0000000900b17213 */ /* 0x000fe20000000000 */
[----:B------:R-:W-:Y:S01]  /*1830*/  IMAD.HI.U32 R0, R248, R185, RZ ;  /* 0x000000b9f8007227 */ /* 0x000fe200078e00ff */
[----:B------:R2:W-:Y:S01]  /*1840*/  STL [R1+0x2a5c], R9 ;  /* 0x002a5c0901007387 */ /* 0x0005e20000100800 */
[----:B------:R-:W-:-:S02]  /*1850*/  IADD3 R8, R12, 0x3f, RZ ;  /* 0x0000003f0c087810 */ /* 0x000fc40007ffe0ff */
[----:B------:R-:W-:Y:S01]  /*1860*/  IMAD.HI.U32 R3, R248, R178, RZ ;  /* 0x000000b2f8037227 */ /* 0x000fe200078e00ff */
[C---:B------:R-:W-:Y:S01]  /*1870*/  IADD3 R6, R12.reuse, 0x41, RZ ;  /* 0x000000410c067810 */ /* 0x040fe20007ffe0ff */
[----:B------:R3:W-:Y:S01]  /*1880*/  STL [R1+0x2a60], R7 ;  /* 0x002a600701007387 */ /* 0x0007e20000100800 */
[----:B-1----:R-:W-:Y:S01]  /*1890*/  IADD3 R10, R12, 0x3d, RZ ;  /* 0x0000003d0c0a7810 */ /* 0x002fe20007ffe0ff */
[----:B------:R-:W-:Y:S01]  /*18a0*/  IMAD.HI.U32 R5, R248, R176, RZ ;  /* 0x000000b0f8057227 */ /* 0x000fe200078e00ff */
[----:B------:R-:W-:Y:S02]  /*18b0*/  IABS R180, R13 ;  /* 0x0000000d00b47213 */ /* 0x000fe40000000000 */
[C---:B--2---:R-:W-:Y:S01]  /*18c0*/  IADD3 R9, R12.reuse, 0x3e, RZ ;  /* 0x0000003e0c097810 */ /* 0x044fe20007ffe0ff */
[----:B------:R-:W-:Y:S01]  /*18d0*/  IMAD.MOV R0, RZ, RZ, -R0 ;  /* 0x000000ffff007224 */ /* 0x000fe200078e0a00 */
[----:B------:R-:W-:Y:S01]  /*18e0*/  IABS R173, R8 ;  /* 0x0000000800ad7213 */ /* 0x000fe20000000000 */
[----:B------:R-:W-:Y:S01]  /*18f0*/  IMAD.MOV R3, RZ, RZ, -R3 ;  /* 0x000000ffff037224 */ /* 0x000fe200078e0a03 */
[----:B------:R-:W-:Y:S01]  /*1900*/  IABS R171, R6 ;  /* 0x0000000600ab7213 */ /* 0x000fe20000000000 */
[----:B------:R-:W-:Y:S01]  /*1910*/  IMAD.MOV R5, RZ, RZ, -R5 ;  /* 0x000000ffff057224 */ /* 0x000fe200078e0a05 */
[----:B---3--:R-:W-:Y:S01]  /*1920*/  IADD3 R7, R12, 0x40, RZ ;  /* 0x000000400c077810 */ /* 0x008fe20007ffe0ff */
[----:B------:R1:W-:Y:S01]  /*1930*/  STL [R1+0x2a68], R10 ;  /* 0x002a680a01007387 */ /* 0x0003e20000100800 */
[C---:B------:R-:W-:Y:S01]  /*1940*/  IMAD R185, R249.reuse, R0, R185 ;  /* 0x00000000f9b97224 */ /* 0x040fe200078e02b9 */
[----:B------:R-:W-:Y:S01]  /*1950*/  IABS R175, R10 ;  /* 0x0000000a00af7213 */ /* 0x000fe20000000000 */
[C---:B------:R-:W-:Y:S01]  /*1960*/  IMAD R178, R249.reuse, R3, R178 ;  /* 0x00000003f9b27224 */ /* 0x040fe200078e02b2 */
[----:B------:R-:W-:Y:S01]  /*1970*/  STL [R1+0x2a64], R9 ;  /* 0x002a640901007387 */ /* 0x000fe20000100800 */
[----:B------:R-:W-:Y:S01]  /*1980*/  IMAD R176, R249, R5, R176 ;  /* 0x00000005f9b07224 */ /* 0x000fe200078e02b0 */
[----:B------:R-:W-:Y:S01]  /*1990*/  IABS R172, R7 ;  /* 0x0000000700ac7213 */ /* 0x000fe20000000000 */
[----:B------:R-:W-:Y:S01]  /*19a0*/  IMAD.HI.U32 R0, R248, R180, RZ ;  /* 0x000000b4f8007227 */ /* 0x000fe200078e00ff */
[----:B------:R2:W-:Y:S01]  /*19b0*/  STL [R1+0x2a6c], R8 ;  /* 0x002a6c0801007387 */ /* 0x0005e20000100800 */
[----:B------:R-:W-:-:S02]  /*19c0*/  IABS R179, R11 ;  /* 0x0000000b00b37213 */ /* 0x000fc40000000000 */
[----:B------:R-:W-:Y:S01]  /*19d0*/  IMAD.HI.U32 R3, R248, R173, RZ ;  /* 0x000000adf8037227 */ /* 0x000fe200078e00ff */
[----:B------:R3:W-:Y:S01]  /*19e0*/  STL [R1+0x2a70], R7 ;  /* 0x002a700701007387 */ /* 0x0007e20000100800 */
[----:B-1----:R-:W-:Y:S02]  /*19f0*/  IADD3 R10, R12, 0x44, RZ ;  /* 0x000000440c0a7810 */ /* 0x002fe40007ffe0ff */
[----:B------:R-:W-:Y:S01]  /*1a00*/  IMAD.HI.U32 R5, R248, R171, RZ ;  /* 0x000000abf8057227 */ /* 0x000fe200078e00ff */
[----:B------:R1:W-:Y:S01]  /*1a10*/  STL [R1+0x2a78], R6 ;  /* 0x002a780601007387 */ /* 0x0003e20000100800 */
[C---:B------:R-:W-:Y:S02]  /*1a20*/  IADD3 R13, R12.reuse, 0x42, RZ ;  /* 0x000000420c0d7810 */ /* 0x040fe40007ffe0ff */
[----:B------:R-:W-:Y:S01]  /*1a30*/  IMAD.MOV R0, RZ, RZ, -R0 ;  /* 0x000000ffff007224 */ /* 0x000fe200078e0a00 */
[C---:B------:R-:W-:Y:S01]  /*1a40*/  IADD3 R11, R12.reuse, 0x43, RZ ;  /* 0x000000430c0b7810 */ /* 0x040fe20007ffe0ff */
[----:B--2---:R-:W-:Y:S01]  /*1a50*/  IMAD.MOV R8, RZ, RZ, -R5 ;  /* 0x000000ffff087224 */ /* 0x004fe200078e0a05 */
[C---:B---3--:R-:W-:Y:S01]  /*1a60*/  IADD3 R7, R12.reuse, 0x46, RZ ;  /* 0x000000460c077810 */ /* 0x048fe20007ffe0ff */
[C---:B------:R-:W-:Y:S01]  /*1a70*/  IMAD R180, R249.reuse, R0, R180 ;  /* 0x00000000f9b47224 */ /* 0x040fe200078e02b4 */
[----:B------:R-:W-:Y:S01]  /*1a80*/  IABS R168, R10 ;  /* 0x0000000a00a87213 */ /* 0x000fe20000000000 */
[C---:B------:R-:W-:Y:S01]  /*1a90*/  IMAD R171, R249.reuse, R8, R171 ;  /* 0x00000008f9ab7224 */ /* 0x040fe200078e02ab */
[----:B------:R-:W-:Y:S01]  /*1aa0*/  IABS R166, R7 ;  /* 0x0000000700a67213 */ /* 0x000fe20000000000 */
[----:B-1----:R-:W-:Y:S01]  /*1ab0*/  IMAD.MOV R6, RZ, RZ, -R3 ;  /* 0x000000ffff067224 */ /* 0x002fe200078e0a03 */
[----:B------:R-:W-:Y:S01]  /*1ac0*/  IABS R174, R9 ;  /* 0x0000000900ae7213 */ /* 0x000fe20000000000 */
[----:B------:R-:W-:Y:S01]  /*1ad0*/  STL [R1+0x2a74], R13 ;  /* 0x002a740d01007387 */ /* 0x000fe20000100800 */
[C---:B------:R-:W-:Y:S01]  /*1ae0*/  IADD3 R9, R12.reuse, 0x45, RZ ;  /* 0x000000450c097810 */ /* 0x040fe20007ffe0ff */
[----:B------:R-:W-:Y:S01]  /*1af0*/  IMAD R173, R249, R6, R173 ;  /* 0x00000006f9ad7224 */ /* 0x000fe200078e02ad */
[----:B------:R-:W-:Y:S01]  /*1b00*/  IADD3 R8, R12, 0x49, RZ ;  /* 0x000000490c087810 */ /* 0x000fe20007ffe0ff */
[----:B------:R-:W-:Y:S01]  /*1b10*/  IMAD.HI.U32 R0, R248, R175, RZ ;  /* 0x000000aff8007227 */ /* 0x000fe200078e00ff */
[----:B------:R-:W-:Y:S01]  /*1b20*/  STL [R1+0x2a7c], R11 ;  /* 0x002a7c0b01007387 */ /* 0x000fe20000100800 */
[----:B------:R-:W-:-:S02]  /*1b30*/  IADD3 R6, R12, 0x4b, RZ ;  /* 0x0000004b0c067810 */ /* 0x000fc40007ffe0ff */
[C---:B------:R-:W-:Y:S01]  /*1b40*/  IMAD.HI.U32 R3, R248.reuse, R168, RZ ;  /* 0x000000a8f8037227 */ /* 0x040fe200078e00ff */
[----:B------:R1:W-:Y:S01]  /*1b50*/  STL [R1+0x2a80], R10 ;  /* 0x002a800a01007387 */ /* 0x0003e20000100800 */
[----:B------:R-:W-:Y:S02]  /*1b60*/  IABS R167, R9 ;  /* 0x0000000900a77213 */ /* 0x000fe40000000000 */
[----:B------:R-:W-:Y:S01]  /*1b70*/  IMAD.HI.U32 R5, R248, R166, RZ ;  /* 0x000000a6f8057227 */ /* 0x000fe200078e00ff */
[----:B------:R2:W-:Y:S01]  /*1b80*/  STL [R1+0x2a88], R9 ;  /* 0x002a880901007387 */ /* 0x0005e20000100800 */
[----:B------:R-:W-:Y:S02]  /*1b90*/  IABS R163, R8 ;  /* 0x0000000800a37213 */ /* 0x000fe40000000000 */
[----:B------:R-:W-:Y:S01]  /*1ba0*/  IMAD.MOV R3, RZ, RZ, -R3 ;  /* 0x000000ffff037224 */ /* 0x000fe200078e0a03 */
[----:B------:R3:W-:Y:S01]  /*1bb0*/  STL [R1+0x2a84], R7 ;  /* 0x002a840701007387 */ /* 0x0007e20000100800 */
[----:B------:R-:W-:Y:S01]  /*1bc0*/  IMAD.MOV R5, RZ, RZ, -R5 ;  /* 0x000000ffff057224 */ /* 0x000fe200078e0a05 */
[C---:B-1----:R-:W-:Y:S01]  /*1bd0*/  IADD3 R10, R12.reuse, 0x47, RZ ;  /* 0x000000470c0a7810 */ /* 0x042fe20007ffe0ff */
[C---:B------:R-:W-:Y:S01]  /*1be0*/  IMAD R168, R249.reuse, R3, R168 ;  /* 0x00000003f9a87224 */ /* 0x040fe200078e02a8 */
[----:B------:R-:W-:Y:S01]  /*1bf0*/  IABS R161, R6 ;  /* 0x0000000600a17213 */ /* 0x000fe20000000000 */
[C---:B------:R-:W-:Y:S01]  /*1c00*/  IMAD R166, R249.reuse, R5, R166 ;  /* 0x00000005f9a67224 */ /* 0x040fe200078e02a6 */
[----:B--2---:R-:W-:Y:S01]  /*1c10*/  IADD3 R9, R12, 0x48, RZ ;  /* 0x000000480c097810 */ /* 0x004fe20007ffe0ff */
[----:B------:R1:W-:Y:S01]  /*1c20*/  STL [R1+0x2a8c], R10 ;  /* 0x002a8c0a01007387 */ /* 0x0003e20000100800 */
[----:B------:R-:W-:Y:S01]  /*1c30*/  IADD3 R0, -R0, RZ, RZ ;  /* 0x000000ff00007210 */ /* 0x000fe20007ffe1ff */
[----:B------:R-:W-:Y:S01]  /*1c40*/  IMAD.HI.U32 R3, R248, R163, RZ ;  /* 0x000000a3f8037227 */ /* 0x000fe200078e00ff */
[----:B---3--:R-:W-:Y:S01]  /*1c50*/  IADD3 R7, R12, 0x4a, RZ ;  /* 0x0000004a0c077810 */ /* 0x008fe20007ffe0ff */
[----:B------:R-:W-:Y:S01]  /*1c60*/  STL [R1+0x2a90], R9 ;  /* 0x002a900901007387 */ /* 0x000fe20000100800 */
[----:B------:R-:W-:Y:S01]  /*1c70*/  IABS R170, R13 ;  /* 0x0000000d00aa7213 */ /* 0x000fe20000000000 */
[----:B------:R-:W-:Y:S01]  /*1c80*/  IMAD.HI.U32 R5, R248, R161, RZ ;  /* 0x000000a1f8057227 */ /* 0x000fe200078e00ff */
[----:B------:R-:W-:Y:S01]  /*1c90*/  IABS R165, R10 ;  /* 0x0000000a00a57213 */ /* 0x000fe20000000000 */
[----:B------:R2:W-:Y:S01]  /*1ca0*/  STL [R1+0x2a98], R8 ;  /* 0x002a980801007387 */ /* 0x0005e20000100800 */
[----:B------:R-:W-:Y:S01]  /*1cb0*/  IABS R169, R11 ;  /* 0x0000000b00a97213 */ /* 0x000fe20000000000 */
[C---:B------:R-:W-:Y:S01]  /*1cc0*/  IMAD R175, R249.reuse, R0, R175 ;  /* 0x00000000f9af7224 */ /* 0x040fe200078e02af */
[----:B-1----:R-:W-:Y:S01]  /*1cd0*/  IADD3 R10, R12, 0x4e, RZ ;  /* 0x0000004e0c0a7810 */ /* 0x002fe20007ffe0ff */
[----:B------:R1:W-:Y:S01]  /*1ce0*/  STL [R1+0x2a94], R7 ;  /* 0x002a940701007387 */ /* 0x0003e20000100800 */
[----:B------:R-:W-:Y:S01]  /*1cf0*/  IABS R162, R7 ;  /* 0x0000000700a27213 */ /* 0x000fe20000000000 */
[----:B------:R-:W-:Y:S01]  /*1d00*/  IMAD.HI.U32 R0, R248, R170, RZ ;  /* 0x000000aaf8007227 */ /* 0x000fe200078e00ff */
[C---:B------:R-:W-:Y:S01]  /*1d10*/  IADD3 R13, R12.reuse, 0x4c, RZ ;  /* 0x0000004c0c0d7810 */ /* 0x040fe20007ffe0ff */
[----:B------:R3:W-:Y:S01]  /*1d20*/  STL [R1+0x2a9c], R6 ;  /* 0x002a9c0601007387 */ /* 0x0007e20000100800 */
[C---:B------:R-:W-:Y:S01]  /*1d30*/  IADD3 R11, R12.reuse, 0x4d, RZ ;  /* 0x0000004d0c0b7810 */ /* 0x040fe20007ffe0ff */
[----:B--2---:R-:W-:Y:S01]  /*1d40*/  IMAD.MOV R8, RZ, RZ, -R5 ;  /* 0x000000ffff087224 */ /* 0x004fe200078e0a05 */
[----:B------:R-:W-:Y:S01]  /*1d50*/  IABS R164, R9 ;  /* 0x0000000900a47213 */ /* 0x000fe20000000000 */
[----:B------:R-:W-:Y:S01]  /*1d60*/  IMAD.MOV R0, RZ, RZ, -R0 ;  /* 0x000000ffff007224 */ /* 0x000fe200078e0a00 */
[C---:B------:R-:W-:Y:S01]  /*1d70*/  IADD3 R9, R12.reuse, 0x4f, RZ ;  /* 0x0000004f0c097810 */ /* 0x040fe20007ffe0ff */
[----:B------:R-:W-:Y:S01]  /*1d80*/  STL [R1+0x2aa0], R13 ;  /* 0x002aa00d01007387 */ /* 0x000fe20000100800 */
[----:B-1----:R-:W-:Y:S01]  /*1d90*/  IADD3 R7, R12, 0x50, RZ ;  /* 0x000000500c077810 */ /* 0x002fe20007ffe0ff */
[----:B------:R-:W-:Y:S01]  /*1da0*/  IMAD R161, R249, R8, R161 ;  /* 0x00000008f9a17224 */ /* 0x000fe200078e02a1 */
[----:B------:R-:W-:Y:S01]  /*1db0*/  IABS R158, R10 ;  /* 0x0000000a009e7213 */ /* 0x000fe20000000000 */
[----:B------:R-:W-:Y:S01]  /*1dc0*/  STL [R1+0x2aa8], R11 ;  /* 0x002aa80b01007387 */ /* 0x000fe20000100800 */
[----:B---3--:R-:W-:Y:S01]  /*1dd0*/  IADD3 R6, -R3, RZ, RZ ;  /* 0x000000ff03067210 */ /* 0x008fe20007ffe1ff */
[C---:B------:R-:W-:Y:S01]  /*1de0*/  IMAD R170, R249.reuse, R0, R170 ;  /* 0x00000000f9aa7224 */ /* 0x040fe200078e02aa */
[----:B------:R-:W-:Y:S01]  /*1df0*/  IABS R156, R7 ;  /* 0x00000007009c7213 */ /* 0x000fe20000000000 */
[----:B------:R1:W-:Y:S01]  /*1e00*/  STL [R1+0x2aa4], R10 ;  /* 0x002aa40a01007387 */ /* 0x0003e20000100800 */
[----:B------:R-:W-:Y:S01]  /*1e10*/  IABS R157, R9 ;  /* 0x00000009009d7213 */ /* 0x000fe20000000000 */
[----:B------:R-:W-:Y:S01]  /*1e20*/  IMAD.HI.U32 R3, R248, R158, RZ ;  /* 0x0000009ef8037227 */ /* 0x000fe200078e00ff */
[C---:B------:R-:W-:Y:S01]  /*1e30*/  IADD3 R8, R12.reuse, 0x53, RZ ;  /* 0x000000530c087810 */ /* 0x040fe20007ffe0ff */
[----:B------:R2:W-:Y:S01]  /*1e40*/  STL [R1+0x2aac], R9 ;  /* 0x002aac0901007387 */ /* 0x0005e20000100800 */
[----:B------:R-:W-:Y:S01]  /*1e50*/  IABS R160, R13 ;  /* 0x0000000d00a07213 */ /* 0x000fe20000000000 */
[----:B------:R-:W-:Y:S01]  /*1e60*/  IMAD R163, R249, R6, R163 ;  /* 0x00000006f9a37224 */ /* 0x000fe200078e02a3 */
[----:B------:R-:W-:Y:S01]  /*1e70*/  IADD3 R6, R12, 0x55, RZ ;  /* 0x000000550c067810 */ /* 0x000fe20007ffe0ff */
[----:B------:R-:W-:Y:S01]  /*1e80*/  IMAD.HI.U32 R0, R248, R165, RZ ;  /* 0x000000a5f8007227 */ /* 0x000fe200078e00ff */
[----:B------:R3:W-:Y:S01]  /*1e90*/  STL [R1+0x2ab0], R7 ;  /* 0x002ab00701007387 */ /* 0x0007e20000100800 */
[----:B-1----:R-:W-:-:S02]  /*1ea0*/  IADD3 R10, R12, 0x51, RZ ;  /* 0x000000510c0a7810 */ /* 0x002fc40007ffe0ff */
[----:B------:R-:W-:Y:S01]  /*1eb0*/  IMAD.HI.U32 R5, R248, R156, RZ ;  /* 0x0000009cf8057227 */ /* 0x000fe200078e00ff */
[----:B------:R-:W-:Y:S02]  /*1ec0*/  IABS R153, R8 ;  /* 0x0000000800997213 */ /* 0x000fe40000000000 */
[C---:B--2---:R-:W-:Y:S01]  /*1ed0*/  IADD3 R9, R12.reuse, 0x52, RZ ;  /* 0x000000520c097810 */ /* 0x044fe20007ffe0ff */
[----:B------:R-:W-:Y:S01]  /*1ee0*/  IMAD.MOV R3, RZ, RZ, -R3 ;  /* 0x000000ffff037224 */ /* 0x000fe200078e0a03 */
[----:B------:R1:W-:Y:S01]  /*1ef0*/  STL [R1+0x2ab8], R10 ;  /* 0x002ab80a01007387 */ /* 0x0003e20000100800 */
[----:B------:R-:W-:Y:S01]  /*1f00*/  IMAD.MOV R0, RZ, RZ, -R0 ;  /* 0x000000ffff007224 */ /* 0x000fe200078e0a00 */
[----:B---3--:R-:W-:Y:S01]  /*1f10*/  IADD3 R7, R12, 0x54, RZ ;  /* 0x000000540c077810 */ /* 0x008fe20007ffe0ff */
[----:B------:R-:W-:Y:S01]  /*1f20*/  IMAD.MOV R5, RZ, RZ, -R5 ;  /* 0x000000ffff057224 */ /* 0x000fe200078e0a05 */
[----:B------:R-:W-:Y:S01]  /*1f30*/  STL [R1+0x2ab4], R9 ;  /* 0x002ab40901007387 */ /* 0x000fe20000100800 */
[----:B------:R-:W-:Y:S01]  /*1f40*/  IABS R151, R6 ;  /* 0x0000000600977213 */ /* 0x000fe20000000000 */
[----:B------:R-:W-:Y:S01]  /*1f50*/  IMAD R158, R249, R3, R158 ;  /* 0x00000003f99e7224 */ /* 0x000fe200078e029e */
[----:B------:R-:W-:Y:S01]  /*1f60*/  IABS R152, R7 ;  /* 0x0000000700987213 */ /* 0x000fe20000000000 */
[----:B------:R-:W-:Y:S01]  /*1f70*/  STL [R1+0x2abc], R8 ;  /* 0x002abc0801007387 */ /* 0x000fe20000100800 */
[----:B------:R-:W-:Y:S01]  /*1f80*/  IMAD.HI.U32 R3, R248, R153, RZ ;  /* 0x00000099f8037227 */ /* 0x000fe200078e00ff */
[----:B------:R-:W-:-:S02]  /*1f90*/  IABS R155, R10 ;  /* 0x0000000a009b7213 */ /* 0x000fc40000000000 */
[----:B------:R2:W-:Y:S01]  /*1fa0*/  STL [R1+0x2ac0], R7 ;  /* 0x002ac00701007387 */ /* 0x0005e20000100800 */
[C---:B------:R-:W-:Y:S01]  /*1fb0*/  IMAD R165, R249.reuse, R0, R165 ;  /* 0x00000000f9a57224 */ /* 0x040fe200078e02a5 */
[----:B------:R-:W-:Y:S01]  /*1fc0*/  IABS R159, R11 ;  /* 0x0000000b009f7213 */ /* 0x000fe20000000000 */
[----:B------:R-:W-:Y:S01]  /*1fd0*/  IMAD R156, R249, R5, R156 ;  /* 0x00000005f99c7224 */ /* 0x000fe200078e029c */
[----:B------:R3:W-:Y:S01]  /*1fe0*/  STL [R1+0x2ac8], R6 ;  /* 0x002ac80601007387 */ /* 0x0007e20000100800 */
[----:B------:R-:W-:Y:S01]  /*1ff0*/  IMAD.HI.U32 R0, R248, R160, RZ ;  /* 0x000000a0f8007227 */ /* 0x000fe200078e00ff */
[C---:B------:R-:W-:Y:S02]  /*2000*/  IADD3 R13, R12.reuse, 0x56, RZ ;  /* 0x000000560c0d7810 */ /* 0x040fe40007ffe0ff */
[----:B-1----:R-:W-:Y:S01]  /*2010*/  IADD3 R10, R12, 0x58, RZ ;  /* 0x000000580c0a7810 */ /* 0x002fe20007ffe0ff */
[----:B------:R-:W-:Y:S01]  /*2020*/  IMAD.HI.U32 R5, R248, R151, RZ ;  /* 0x00000097f8057227 */ /* 0x000fe200078e00ff */
[C---:B--2---:R-:W-:Y:S01]  /*2030*/  IADD3 R7, R12.reuse, 0x5a, RZ ;  /* 0x0000005a0c077810 */ /* 0x044fe20007ffe0ff */
[----:B------:R-:W-:Y:S01]  /*2040*/  STL [R1+0x2ac4], R13 ;  /* 0x002ac40d01007387 */ /* 0x000fe20000100800 */
[----:B------:R-:W-:Y:S01]  /*2050*/  IADD3 R11, R12, 0x57, RZ ;  /* 0x000000570c0b7810 */ /* 0x000fe20007ffe0ff */
[----:B------:R-:W-:Y:S01]  /*2060*/  IMAD.MOV R0, RZ, RZ, -R0 ;  /* 0x000000ffff007224 */ /* 0x000fe200078e0a00 */
[----:B------:R-:W-:Y:S01]  /*2070*/  IABS R146, R7 ;  /* 0x0000000700927213 */ /* 0x000fe20000000000 */
[----:B---3--:R-:W-:Y:S01]  /*2080*/  IMAD.MOV R6, RZ, RZ, -R3 ;  /* 0x000000ffff067224 */ /* 0x008fe200078e0a03 */
[----:B------:R-:W-:Y:S01]  /*2090*/  IADD3 R8, -R5, RZ, RZ ;  /* 0x000000ff05087210 */ /* 0x000fe20007ffe1ff */
[C---:B------:R-:W-:Y:S01]  /*20a0*/  IMAD R160, R249.reuse, R0, R160 ;  /* 0x00000000f9a07224 */ /* 0x040fe200078e02a0 */
[----:B------:R-:W-:Y:S01]  /*20b0*/  IABS R154, R9 ;  /* 0x00000009009a7213 */ /* 0x000fe20000000000 */
[C---:B------:R-:W-:Y:S01]  /*20c0*/  IMAD R153, R249.reuse, R6, R153 ;  /* 0x00000006f9997224 */ /* 0x040fe200078e0299 */
[----:B------:R-:W-:Y:S01]  /*20d0*/  IABS R148, R10 ;  /* 0x0000000a00947213 */ /* 0x000fe20000000000 */
[----:B------:R-:W-:Y:S01]  /*20e0*/  IMAD.HI.U32 R5, R248, R146, RZ ;  /* 0x00000092f8057227 */ /* 0x000fe200078e00ff */
[C---:B------:R-:W-:Y:S01]  /*20f0*/  IADD3 R9, R12.reuse, 0x59, RZ ;  /* 0x000000590c097810 */ /* 0x040fe20007ffe0ff */
[----:B------:R-:W-:Y:S01]  /*2100*/  STL [R1+0x2acc], R11 ;  /* 0x002acc0b01007387 */ /* 0x000fe20000100800 */
[----:B------:R-:W-:Y:S01]  /*2110*/  IADD3 R6, R12, 0x5f, RZ ;  /* 0x0000005f0c067810 */ /* 0x000fe20007ffe0ff */
[----:B------:R-:W-:Y:S01]  /*2120*/  IMAD.HI.U32 R0, R248, R155, RZ ;  /* 0x0000009bf8007227 */ /* 0x000fe200078e00ff */
[----:B------:R-:W-:Y:S01]  /*2130*/  IABS R147, R9 ;  /* 0x0000000900937213 */ /* 0x000fe20000000000 */
[----:B------:R1:W-:Y:S01]  /*2140*/  STL [R1+0x2ad0], R10 ;  /* 0x002ad00a01007387 */ /* 0x0003e20000100800 */
[----:B------:R-:W-:Y:S01]  /*2150*/  IABS R141, R6 ;  /* 0x00000006008d7213 */ /* 0x000fe20000000000 */
[----:B------:R-:W-:Y:S01]  /*2160*/  IMAD R151, R249, R8, R151 ;  /* 0x00000008f9977224 */ /* 0x000fe200078e0297 */
[----:B------:R-:W-:Y:S01]  /*2170*/  IADD3 R8, R12, 0x5d, RZ ;  /* 0x0000005d0c087810 */ /* 0x000fe20007ffe0ff */
[----:B------:R-:W-:Y:S01]  /*2180*/  IMAD.HI.U32 R3, R248, R148, RZ ;  /* 0x00000094f8037227 */ /* 0x000fe200078e00ff */
[----:B------:R2:W-:Y:S01]  /*2190*/  STL [R1+0x2ad8], R9 ;  /* 0x002ad80901007387 */ /* 0x0005e20000100800 */
[----:B------:R-:W-:-:S02]  /*21a0*/  IABS R150, R13 ;  /* 0x0000000d00967213 */ /* 0x000fc40000000000 */
[----:B------:R-:W-:Y:S01]  /*21b0*/  IMAD.MOV R5, RZ, RZ, -R5 ;  /* 0x000000ffff057224 */ /* 0x000fe200078e0a05 */
[----:B------:R3:W-:Y:S01]  /*21c0*/  STL [R1+0x2ad4], R7 ;  /* 0x002ad40701007387 */ /* 0x0007e20000100800 */
[C---:B-1----:R-:W-:Y:S01]  /*21d0*/  IADD3 R10, R12.reuse, 0x5b, RZ ;  /* 0x0000005b0c0a7810 */ /* 0x042fe20007ffe0ff */
[----:B------:R-:W-:Y:S01]  /*21e0*/  IMAD.MOV R0, RZ, RZ, -R0 ;  /* 0x000000ffff007224 */ /* 0x000fe200078e0a00 */
[----:B------:R-:W-:Y:S01]  /*21f0*/  IABS R143, R8 ;  /* 0x00000008008f7213 */ /* 0x000fe20000000000 */
[----:B------:R-:W-:Y:S01]  /*2200*/  IMAD.MOV R3, RZ, RZ, -R3 ;  /* 0x000000ffff037224 */ /* 0x000fe200078e0a03 */
[----:B------:R-:W-:Y:S01]  /*2210*/  IABS R145, R10 ;  /* 0x0000000a00917213 */ /* 0x000fe20000000000 */
[----:B------:R-:W-:Y:S01]  /*2220*/  IMAD R146, R249, R5, R146 ;  /* 0x00000005f9927224 */ /* 0x000fe200078e0292 */
[----:B--2---:R-:W-:Y:S01]  /*2230*/  IADD3 R9, R12, 0x5c, RZ ;  /* 0x0000005c0c097810 */ /* 0x004fe20007ffe0ff */
[----:B------:R1:W-:Y:S01]  /*2240*/  STL [R1+0x2adc], R10 ;  /* 0x002adc0a01007387 */ /* 0x0003e20000100800 */
[----:B------:R-:W-:Y:S01]  /*2250*/  IMAD.HI.U32 R5, R248, R141, RZ ;  /* 0x0000008df8057227 */ /* 0x000fe200078e00ff */
[----:B---3--:R-:W-:-:S02]  /*2260*/  IADD3 R7, R12, 0x5e, RZ ;  /* 0x0000005e0c077810 */ /* 0x008fc40007ffe0ff */
[----:B------:R-:W-:Y:S01]  /*2270*/  STL [R1+0x2ae0], R9 ;  /* 0x002ae00901007387 */ /* 0x000fe20000100800 */
[C---:B------:R-:W-:Y:S01]  /*2280*/  IMAD R155, R249.reuse, R0, R155 ;  /* 0x00000000f99b7224 */ /* 0x040fe200078e029b */
[----:B------:R-:W-:Y:S01]  /*2290*/  IABS R149, R11 ;  /* 0x0000000b00957213 */ /* 0x000fe20000000000 */
[----:B------:R-:W-:Y:S01]  /*22a0*/  IMAD.HI.U32 R0, R248, R150, RZ ;  /* 0x00000096f8007227 */ /* 0x000fe200078e00ff */
[----:B------:R2:W-:Y:S01]  /*22b0*/  STL [R1+0x2ae8], R8 ;  /* 0x002ae80801007387 */ /* 0x0005e20000100800 */
[C---:B------:R-:W-:Y:S02]  /*22c0*/  IADD3 R13, R12.reuse, 0x60, RZ ;  /* 0x000000600c0d7810 */ /* 0x040fe40007ffe0ff */
[C---:B-1----:R-:W-:Y:S01]  /*22d0*/  IADD3 R10, R12.reuse, 0x62, RZ ;  /* 0x000000620c0a7810 */ /* 0x042fe20007ffe0ff */
[C---:B------:R-:W-:Y:S01]  /*22e0*/  IMAD R148, R249.reuse, R3, R148 ;  /* 0x00000003f9947224 */ /* 0x040fe200078e0294 */
[----:B------:R-:W-:Y:S01]  /*22f0*/  IADD3 R11, R12, 0x61, RZ ;  /* 0x000000610c0b7810 */ /* 0x000fe20007ffe0ff */
[----:B------:R-:W-:Y:S01]  /*2300*/  IMAD.HI.U32 R3, R248, R143, RZ ;  /* 0x0000008ff8037227 */ /* 0x000fe200078e00ff */
[----:B------:R-:W-:Y:S01]  /*2310*/  IABS R138, R10 ;  /* 0x0000000a008a7213 */ /* 0x000fe20000000000 */
[----:B------:R1:W-:Y:S01]  /*2320*/  STL [R1+0x2ae4], R7 ;  /* 0x002ae40701007387 */ /* 0x0003e20000100800 */
[----:B------:R-:W-:Y:S01]  /*2330*/  IABS R144, R9 ;  /* 0x0000000900907213 */ /* 0x000fe20000000000 */
[----:B--2---:R-:W-:Y:S01]  /*2340*/  IMAD.MOV R8, RZ, RZ, -R5 ;  /* 0x000000ffff087224 */ /* 0x004fe200078e0a05 */
[----:B------:R-:W-:Y:S01]  /*2350*/  IABS R142, R7 ;  /* 0x00000007008e7213 */ /* 0x000fe20000000000 */
[----:B------:R-:W-:Y:S01]  /*2360*/  IMAD.MOV R0, RZ, RZ, -R0 ;  /* 0x000000ffff007224 */ /* 0x000fe200078e0a00 */
[C---:B------:R-:W-:Y:S01]  /*2370*/  IADD3 R9, R12.reuse, 0x63, RZ ;  /* 0x000000630c097810 */ /* 0x040fe20007ffe0ff */
[----:B------:R2:W-:Y:S01]  /*2380*/  STL [R1+0x2aec], R6 ;  /* 0x002aec0601007387 */ /* 0x0005e20000100800 */
[C---:B------:R-:W-:Y:S01]  /*2390*/  IMAD R141, R249.reuse, R8, R141 ;  /* 0x00000008f98d7224 */ /* 0x040fe200078e028d */
[C---:B------:R-:W-:Y:S01]  /*23a0*/  IADD3 R8, R12.reuse, 0x67, RZ ;  /* 0x000000670c087810 */ /* 0x040fe20007ffe0ff */
[----:B------:R-:W-:Y:S01]  /*23b0*/  IMAD R150, R249, R0, R150 ;  /* 0x00000000f9967224 */ /* 0x000fe200078e0296 */
[----:B-1----:R-:W-:Y:S01]  /*23c0*/  IADD3 R7, R12, 0x64, RZ ;  /* 0x000000640c077810 */ /* 0x002fe20007ffe0ff */
[----:B------:R-:W-:Y:S01]  /*23d0*/  STL [R1+0x2af0], R13 ;  /* 0x002af00d01007387 */ /* 0x000fe20000100800 */
[----:B------:R-:W-:Y:S01]  /*23e0*/  IMAD.HI.U32 R0, R248, R145, RZ ;  /* 0x00000091f8007227 */ /* 0x000fe200078e00ff */
[----:B------:R-:W-:-:S02]  /*23f0*/  IABS R137, R9 ;  /* 0x0000000900897213 */ /* 0x000fc40000000000 */
[----:B------:R-:W-:Y:S01]  /*2400*/  STL [R1+0x2af8], R11 ;  /* 0x002af80b01007387 */ /* 0x000fe20000100800 */
[----:B--2---:R-:W-:Y:S01]  /*2410*/  IMAD.MOV R6, RZ, RZ, -R3 ;  /* 0x000000ffff067224 */ /* 0x004fe200078e0a03 */
[----:B------:R-:W-:Y:S01]  /*2420*/  IABS R136, R7 ;  /* 0x0000000700887213 */ /* 0x000fe20000000000 */
[----:B------:R-:W-:Y:S01]  /*2430*/  IMAD.HI.U32 R3, R248, R138, RZ ;  /* 0x0000008af8037227 */ /* 0x000fe200078e00ff */
[----:B------:R1:W-:Y:S01]  /*2440*/  STL [R1+0x2af4], R10 ;  /* 0x002af40a01007387 */ /* 0x0003e20000100800 */
[----:B------:R-:W-:Y:S02]  /*2450*/  IABS R133, R8 ;  /* 0x0000000800857213 */ /* 0x000fe40000000000 */
[----:B------:R-:W-:Y:S01]  /*2460*/  IMAD.MOV R3, RZ, RZ, -R3 ;  /* 0x000000ffff037224 */ /* 0x000fe200078e0a03 */
[----:B------:R2:W-:Y:S01]  /*2470*/  STL [R1+0x2afc], R9 ;  /* 0x002afc0901007387 */ /* 0x0005e20000100800 */
[----:B------:R-:W-:Y:S01]  /*2480*/  IMAD R143, R249, R6, R143 ;  /* 0x00000006f98f7224 */ /* 0x000fe200078e028f */
[----:B------:R-:W-:Y:S01]  /*2490*/  IADD3 R6, R12, 0x69, RZ ;  /* 0x000000690c067810 */ /* 0x000fe20007ffe0ff */
[----:B------:R-:W-:Y:S01]  /*24a0*/  IMAD.HI.U32 R5, R248, R136, RZ ;  /* 0x00000088f8057227 */ /* 0x000fe200078e00ff */
[----:B------:R3:W-:Y:S01]  /*24b0*/  STL [R1+0x2b00], R7 ;  /* 0x002b000701007387 */ /* 0x0007e20000100800 */
[----:B------:R-:W-:-:S02]  /*24c0*/  IADD3 R0, -R0, RZ, RZ ;  /* 0x000000ff00007210 */ /* 0x000fc40007ffe1ff */
[----:B-1----:R-:W-:Y:S01]  /*24d0*/  IADD3 R10, R12, 0x65, RZ ;  /* 0x000000650c0a7810 */ /* 0x002fe20007ffe0ff */
[C---:B------:R-:W-:Y:S01]  /*24e0*/  IMAD R138, R249.reuse, R3, R138 ;  /* 0x00000003f98a7224 */ /* 0x040fe200078e028a */
[----:B------:R-:W-:Y:S01]  /*24f0*/  IABS R140, R13 ;  /* 0x0000000d008c7213 */ /* 0x000fe20000000000 */
[----:B------:R-:W-:Y:S01]  /*2500*/  IMAD.HI.U32 R3, R248, R133, RZ ;  /* 0x00000085f8037227 */ /* 0x000fe200078e00ff */
[C---:B--2---:R-:W-:Y:S01]  /*2510*/  IADD3 R9, R12.reuse, 0x66, RZ ;  /* 0x000000660c097810 */ /* 0x044fe20007ffe0ff */
[----:B------:R-:W-:Y:S01]  /*2520*/  STL [R1+0x2b08], R10 ;  /* 0x002b080a01007387 */ /* 0x000fe20000100800 */
[----:B------:R-:W-:Y:S01]  /*2530*/  IABS R131, R6 ;  /* 0x0000000600837213 */ /* 0x000fe20000000000 */
[----:B------:R-:W-:Y:S01]  /*2540*/  IMAD.MOV R5, RZ, RZ, -R5 ;  /* 0x000000ffff057224 */ /* 0x000fe200078e0a05 */
[----:B---3--:R-:W-:Y:S01]  /*2550*/  IADD3 R7, R12, 0x68, RZ ;  /* 0x000000680c077810 */ /* 0x008fe20007ffe0ff */
[----:B------:R-:W-:Y:S01]  /*2560*/  STL [R1+0x2b04], R9 ;  /* 0x002b040901007387 */ /* 0x000fe20000100800 */
[----:B------:R-:W-:Y:S01]  /*2570*/  IMAD R145, R249, R0, R145 ;  /* 0x00000000f9917224 */ /* 0x000fe200078e0291 */
[----:B------:R-:W-:Y:S01]  /*2580*/  IABS R135, R10 ;  /* 0x0000000a00877213 */ /* 0x000fe20000000000 */
[----:B------:R-:W-:Y:S01]  /*2590*/  IMAD.HI.U32 R0, R248, R140, RZ ;  /* 0x0000008cf8007227 */ /* 0x000fe200078e00ff */
[----:B------:R1:W-:Y:S01]  /*25a0*/  STL [R1+0x2b0c], R8 ;  /* 0x002b0c0801007387 */ /* 0x0003e20000100800 */
[----:B------:R-:W-:-:S02]  /*25b0*/  IABS R132, R7 ;  /* 0x0000000700847213 */ /* 0x000fc40000000000 */
[C---:B------:R-:W-:Y:S01]  /*25c0*/  IMAD R136, R249.reuse, R5, R136 ;  /* 0x00000005f9887224 */ /* 0x040fe200078e0288 */
[----:B------:R2:W-:Y:S01]  /*25d0*/  STL [R1+0x2b10], R7 ;  /* 0x002b100701007387 */ /* 0x0005e20000100800 */
[----:B------:R-:W-:Y:S01]  /*25e0*/  IMAD.HI.U32 R5, R248, R131, RZ ;  /* 0x00000083f8057227 */ /* 0x000fe200078e00ff */
[----:B------:R-:W-:Y:S02]  /*25f0*/  IABS R139, R11 ;  /* 0x0000000b008b7213 */ /* 0x000fe40000000000 */
[----:B------:R3:W-:Y:S01]  /*2600*/  STL [R1+0x2b18], R6 ;  /* 0x002b180601007387 */ /* 0x0007e20000100800 */
[----:B------:R-:W-:Y:S01]  /*2610*/  IMAD.MOV R0, RZ, RZ, -R0 ;  /* 0x000000ffff007224 */ /* 0x000fe200078e0a00 */
[C---:B------:R-:W-:Y:S01]  /*2620*/  IADD3 R13, R12.reuse, 0x6a, RZ ;  /* 0x0000006a0c0d7810 */ /* 0x040fe20007ffe0ff */
[----:B-1----:R-:W-:Y:S01]  /*2630*/  IMAD.MOV R8, RZ, RZ, -R5 ;  /* 0x000000ffff087224 */ /* 0x002fe200078e0a05 */
[C---:B------:R-:W-:Y:S01]  /*2640*/  IADD3 R10, R12.reuse, 0x6c, RZ ;  /* 0x0000006c0c0a7810 */ /* 0x040fe20007ffe0ff */
[----:B------:R-:W-:Y:S01]  /*2650*/  IMAD R140, R249, R0, R140 ;  /* 0x00000000f98c7224 */ /* 0x000fe200078e028c */
[----:B--2---:R-:W-:Y:S01]  /*2660*/  IADD3 R7, R12, 0x6e, RZ ;  /* 0x0000006e0c077810 */ /* 0x004fe20007ffe0ff */
[----:B------:R-:W-:Y:S01]  /*2670*/  IMAD.HI.U32 R0, R248, R135, RZ ;  /* 0x00000087f8007227 */ /* 0x000fe200078e00ff */
[C---:B------:R-:W-:Y:S01]  /*2680*/  IADD3 R11, R12.reuse, 0x6b, RZ ;  /* 0x0000006b0c0b7810 */ /* 0x040fe20007ffe0ff */
[----:B------:R-:W-:Y:S01]  /*2690*/  STL [R1+0x2b14], R13 ;  /* 0x002b140d01007387 */ /* 0x000fe20000100800 */
[----:B---3--:R-:W-:Y:S01]  /*26a0*/  IADD3 R6, -R3, RZ, RZ ;  /* 0x000000ff03067210 */ /* 0x008fe20007ffe1ff */
[C---:B------:R-:W-:Y:S01]  /*26b0*/  IMAD R131, R249.reuse, R8, R131 ;  /* 0x00000008f9837224 */ /* 0x040fe200078e0283 */
[----:B------:R-:W-:Y:S01]  /*26c0*/  IABS R126, R7 ;  /* 0x00000007007e7213 */ /* 0x000fe20000000000 */
[----:B------:R-:W-:Y:S01]  /*26d0*/  STL [R1+0x2b1c], R11 ;  /* 0x002b1c0b01007387 */ /* 0x000fe20000100800 */
[----:B------:R-:W-:Y:S01]  /*26e0*/  IABS R134, R9 ;  /* 0x0000000900867213 */ /* 0x000fe20000000000 */
[C---:B------:R-:W-:Y:S01]  /*26f0*/  IMAD R133, R249.reuse, R6, R133 ;  /* 0x00000006f9857224 */ /* 0x040fe200078e0285 */
[----:B------:R-:W-:Y:S01]  /*2700*/  IADD3 R6, R12, 0x73, RZ ;  /* 0x000000730c067810 */ /* 0x000fe20007ffe0ff */
[----:B------:R-:W-:Y:S01]  /*2710*/  IMAD.HI.U32 R5, R248, R126, RZ ;  /* 0x0000007ef8057227 */ /* 0x000fe200078e00ff */
[----:B------:R-:W-:Y:S01]  /*2720*/  IADD3 R9, R12, 0x6d, RZ ;  /* 0x0000006d0c097810 */ /* 0x000fe20007ffe0ff */
[----:B------:R1:W-:Y:S01]  /*2730*/  STL [R1+0x2b20], R10 ;  /* 0x002b200a01007387 */ /* 0x0003e20000100800 */
[----:B------:R-:W-:Y:S01]  /*2740*/  IABS R128, R10 ;  /* 0x0000000a00807213 */ /* 0x000fe20000000000 */
[----:B------:R-:W-:Y:S01]  /*2750*/  IMAD.MOV R5, RZ, RZ, -R5 ;  /* 0x000000ffff057224 */ /* 0x000fe200078e0a05 */
[----:B------:R-:W-:Y:S01]  /*2760*/  IABS R121, R6 ;  /* 0x0000000600797213 */ /* 0x000fe20000000000 */
[----:B------:R-:W-:Y:S01]  /*2770*/  IMAD.MOV R0, RZ, RZ, -R0 ;  /* 0x000000ffff007224 */ /* 0x000fe200078e0a00 */
[----:B------:R-:W-:Y:S01]  /*2780*/  IABS R130, R13 ;  /* 0x0000000d00827213 */ /* 0x000fe20000000000 */
[----:B------:R2:W-:Y:S01]  /*2790*/  STL [R1+0x2b28], R9 ;  /* 0x002b280901007387 */ /* 0x0005e20000100800 */
[----:B------:R-:W-:Y:S01]  /*27a0*/  IABS R127, R9 ;  /* 0x00000009007f7213 */ /* 0x000fe20000000000 */
[----:B------:R-:W-:Y:S01]  /*27b0*/  IMAD.HI.U32 R3, R248, R128, RZ ;  /* 0x00000080f8037227 */ /* 0x000fe200078e00ff */
[C---:B------:R-:W-:Y:S01]  /*27c0*/  IADD3 R8, R12.reuse, 0x71, RZ ;  /* 0x000000710c087810 */ /* 0x040fe20007ffe0ff */
[----:B------:R3:W-:Y:S01]  /*27d0*/  STL [R1+0x2b24], R7 ;  /* 0x002b240701007387 */ /* 0x0007e20000100800 */
[----:B-1----:R-:W-:Y:S01]  /*27e0*/  IADD3 R10, R12, 0x6f, RZ ;  /* 0x0000006f0c0a7810 */ /* 0x002fe20007ffe0ff */
[C---:B------:R-:W-:Y:S01]  /*27f0*/  IMAD R126, R249.reuse, R5, R126 ;  /* 0x00000005f97e7224 */ /* 0x040fe200078e027e */
[----:B------:R-:W-:Y:S01]  /*2800*/  IABS R123, R8 ;  /* 0x00000008007b7213 */ /* 0x000fe20000000000 */
[----:B------:R-:W-:Y:S01]  /*2810*/  IMAD.HI.U32 R5, R248, R121, RZ ;  /* 0x00000079f8057227 */ /* 0x000fe200078e00ff */
[----:B------:R-:W-:Y:S01]  /*2820*/  IABS R125, R10 ;  /* 0x0000000a007d7213 */ /* 0x000fe20000000000 */
[----:B------:R1:W-:Y:S01]  /*2830*/  STL [R1+0x2b2c], R10 ;  /* 0x002b2c0a01007387 */ /* 0x0003e20000100800 */
[C---:B--2---:R-:W-:Y:S01]  /*2840*/  IADD3 R9, R12.reuse, 0x70, RZ ;  /* 0x000000700c097810 */ /* 0x044fe20007ffe0ff */
[----:B------:R-:W-:Y:S01]  /*2850*/  IMAD R135, R249, R0, R135 ;  /* 0x00000000f9877224 */ /* 0x000fe200078e0287 */
[----:B------:R-:W-:Y:S01]  /*2860*/  IABS R129, R11 ;  /* 0x0000000b00817213 */ /* 0x000fe20000000000 */
[----:B------:R-:W-:Y:S01]  /*2870*/  IMAD.MOV R3, RZ, RZ, -R3 ;  /* 0x000000ffff037224 */ /* 0x000fe200078e0a03 */
[----:B---3--:R-:W-:Y:S01]  /*2880*/  IADD3 R7, R12, 0x72, RZ ;  /* 0x000000720c077810 */ /* 0x008fe20007ffe0ff */
[----:B------:R-:W-:Y:S01]  /*2890*/  IMAD.HI.U32 R0, R248, R130, RZ ;  /* 0x00000082f8007227 */ /* 0x000fe200078e00ff */
[----:B------:R2:W-:Y:S01]  /*28a0*/  STL [R1+0x2b34], R9 ;  /* 0x002b340901007387 */ /* 0x0005e20000100800 */
[----:B------:R-:W-:-:S02]  /*28b0*/  IADD3 R13, R12, 0x74, RZ ;  /* 0x000000740c0d7810 */ /* 0x000fc40007ffe0ff */
[C---:B-1----:R-:W-:Y:S01]  /*28c0*/  IADD3 R10, R12.reuse, 0x76, RZ ;  /* 0x000000760c0a7810 */ /* 0x042fe20007ffe0ff */
[----:B------:R1:W-:Y:S01]  /*28d0*/  STL [R1+0x2b3c], R8 ;  /* 0x002b3c0801007387 */ /* 0x0003e20000100800 */
[C---:B------:R-:W-:Y:S01]  /*28e0*/  IMAD R128, R249.reuse, R3, R128 ;  /* 0x00000003f9807224 */ /* 0x040fe200078e0280 */
[----:B------:R-:W-:Y:S01]  /*28f0*/  IADD3 R11, R12, 0x75, RZ ;  /* 0x000000750c0b7810 */ /* 0x000fe20007ffe0ff */
[----:B------:R-:W-:Y:S01]  /*2900*/  IMAD.MOV R0, RZ, RZ, -R0 ;  /* 0x000000ffff007224 */ /* 0x000fe200078e0a00 */
[----:B------:R-:W-:Y:S01]  /*2910*/  IABS R124, R9 ;  /* 0x00000009007c7213 */ /* 0x000fe20000000000 */
[----:B------:R-:W-:Y:S01]  /*2920*/  IMAD.HI.U32 R3, R248, R123, RZ ;  /* 0x0000007bf8037227 */ /* 0x000fe200078e00ff */
[----:B------:R-:W-:Y:S01]  /*2930*/  IABS R118, R10 ;  /* 0x0000000a00767213 */ /* 0x000fe20000000000 */
[----:B------:R3:W-:Y:S01]  /*2940*/  STL [R1+0x2b38], R7 ;  /* 0x002b380701007387 */ /* 0x0007e20000100800 */
[----:B--2---:R-:W-:Y:S01]  /*2950*/  IADD3 R9, R12, 0x77, RZ ;  /* 0x000000770c097810 */ /* 0x004fe20007ffe0ff */
[----:B------:R-:W-:Y:S01]  /*2960*/  IMAD R130, R249, R0, R130 ;  /* 0x00000000f9827224 */ /* 0x000fe200078e0282 */
[----:B-1----:R-:W-:Y:S01]  /*2970*/  IADD3 R8, -R5, RZ, RZ ;  /* 0x000000ff05087210 */ /* 0x002fe20007ffe1ff */
[----:B------:R1:W-:Y:S01]  /*2980*/  STL [R1+0x2b44], R6 ;  /* 0x002b440601007387 */ /* 0x0003e20000100800 */
[----:B------:R-:W-:Y:S01]  /*2990*/  IABS R122, R7 ;  /* 0x00000007007a7213 */ /* 0x000fe20000000000 */
[----:B------:R-:W-:Y:S01]  /*29a0*/  IMAD.HI.U32 R0, R248, R125, RZ ;  /* 0x0000007df8007227 */ /* 0x000fe200078e00ff */
[----:B------:R-:W-:Y:S01]  /*29b0*/  IABS R117, R9 ;  /* 0x0000000900757213 */ /* 0x000fe20000000000 */
[----:B------:R-:W-:Y:S01]  /*29c0*/  STL [R1+0x2b4c], R13 ;  /* 0x002b4c0d01007387 */ /* 0x000fe20000100800 */
[----:B------:R-:W-:Y:S01]  /*29d0*/  IADD3 R2, -R2, RZ, RZ ;  /* 0x000000ff02027210 */ /* 0x000fe20007ffe1ff */
[----:B------:R-:W-:Y:S01]  /*29e0*/  IMAD R121, R249, R8, R121 ;  /* 0x00000008f9797224 */ /* 0x000fe200078e0279 */
[C---:B---3--:R-:W-:Y:S01]  /*29f0*/  IADD3 R7, R12.reuse, 0x78, RZ ;  /* 0x000000780c077810 */ /* 0x048fe20007ffe0ff */
[----:B------:R-:W-:Y:S01]  /*2a00*/  STL [R1+0x2b54], R11 ;  /* 0x002b540b01007387 */ /* 0x000fe20000100800 */
[----:B------:R-:W-:Y:S01]  /*2a10*/  IADD3 R8, R12, 0x7b, RZ ;  /* 0x0000007b0c087810 */ /* 0x000fe20007ffe0ff */
[----:B-1----:R-:W-:Y:S01]  /*2a20*/  IMAD.MOV R6, RZ, RZ, -R3 ;  /* 0x000000ffff067224 */ /* 0x002fe200078e0a03 */
[----:B------:R-:W-:Y:S01]  /*2a30*/  IABS R116, R7 ;  /* 0x0000000700747213 */ /* 0x000fe20000000000 */
[----:B------:R1:W-:Y:S01]  /*2a40*/  STL [R1+0x2b50], R10 ;  /* 0x002b500a01007387 */ /* 0x0003e20000100800 */
[----:B------:R-:W-:Y:S01]  /*2a50*/  IMAD.HI.U32 R3, R248, R118, RZ ;  /* 0x00000076f8037227 */ /* 0x000fe200078e00ff */
[----:B------:R-:W-:-:S02]  /*2a60*/  IABS R113, R8 ;  /* 0x0000000800717213 */ /* 0x000fc40000000000 */
[----:B------:R2:W-:Y:S01]  /*2a70*/  STL [R1+0x2b5c], R9 ;  /* 0x002b5c0901007387 */ /* 0x0005e20000100800 */
[----:B------:R-:W-:Y:S01]  /*2a80*/  IMAD.MOV R0, RZ, RZ, -R0 ;  /* 0x000000ffff007224 */ /* 0x000fe200078e0a00 */
[----:B------:R-:W-:Y:S01]  /*2a90*/  IABS R120, R13 ;  /* 0x0000000d00787213 */ /* 0x000fe20000000000 */
[----:B------:R-:W-:Y:S01]  /*2aa0*/  IMAD.MOV R3, RZ, RZ, -R3 ;  /* 0x000000ffff037224 */ /* 0x000fe200078e0a03 */
[----:B------:R3:W-:Y:S01]  /*2ab0*/  STL [R1+0x2b6c], R7 ;  /* 0x002b6c0701007387 */ /* 0x0007e20000100800 */
[C---:B------:R-:W-:Y:S01]  /*2ac0*/  IMAD R125, R249.reuse, R0, R125 ;  /* 0x00000000f97d7224 */ /* 0x040fe200078e027d */
[C---:B-1----:R-:W-:Y:S01]  /*2ad0*/  IADD3 R10, R12.reuse, 0x79, RZ ;  /* 0x000000790c0a7810 */ /* 0x042fe20007ffe0ff */
[C---:B------:R-:W-:Y:S01]  /*2ae0*/  IMAD R123, R249.reuse, R6, R123 ;  /* 0x00000006f97b7224 */ /* 0x040fe200078e027b */
[C---:B------:R-:W-:Y:S01]  /*2af0*/  IADD3 R6, R12.reuse, 0x7d, RZ ;  /* 0x0000007d0c067810 */ /* 0x040fe20007ffe0ff */
[----:B------:R-:W-:Y:S01]  /*2b00*/  IMAD R118, R249, R3, R118 ;  /* 0x00000003f9767224 */ /* 0x000fe200078e0276 */
[----:B--2---:R-:W-:Y:S01]  /*2b10*/  IADD3 R9, R12, 0x7a, RZ ;  /* 0x0000007a0c097810 */ /* 0x004fe20007ffe0ff */
[----:B------:R1:W-:Y:S01]  /*2b20*/  STL [R1+0x2b68], R10 ;  /* 0x002b680a01007387 */ /* 0x0003e20000100800 */
[----:B------:R-:W-:Y:S01]  /*2b30*/  IMAD.HI.U32 R0, R248, R116, RZ ;  /* 0x00000074f8007227 */ /* 0x000fe200078e00ff */
[----:B------:R-:W-:-:S02]  /*2b40*/  IABS R115, R10 ;  /* 0x0000000a00737213 */ /* 0x000fc40000000000 */
[----:B------:R2:W-:Y:S01]  /*2b50*/  STL [R1+0x2b64], R9 ;  /* 0x002b640901007387 */ /* 0x0005e20000100800 */
[----:B---3--:R-:W-:Y:S01]  /*2b60*/  IADD3 R7, R12, 0x7c, RZ ;  /* 0x0000007c0c077810 */ /* 0x008fe20007ffe0ff */
[----:B------:R-:W-:Y:S01]  /*2b70*/  IMAD.HI.U32 R3, R248, R113, RZ ;  /* 0x00000071f8037227 */ /* 0x000fe200078e00ff */
[----:B------:R-:W-:Y:S01]  /*2b80*/  IABS R114, R9 ;  /* 0x0000000900727213 */ /* 0x000fe20000000000 */
[----:B------:R3:W-:Y:S01]  /*2b90*/  STL [R1+0x2b70], R8 ;  /* 0x002b700801007387 */ /* 0x0007e20000100800 */
[----:B------:R-:W-:Y:S01]  /*2ba0*/  IABS R111, R6 ;  /* 0x00000006006f7213 */ /* 0x000fe20000000000 */
[----:B------:R-:W-:Y:S01]  /*2bb0*/  IMAD.MOV R0, RZ, RZ, -R0 ;  /* 0x000000ffff007224 */ /* 0x000fe200078e0a00 */
[C---:B-1----:R-:W-:Y:S01]  /*2bc0*/  IADD3 R10, R12.reuse, 0x7e, RZ ;  /* 0x0000007e0c0a7810 */ /* 0x042fe20007ffe0ff */
[----:B------:R1:W-:Y:S01]  /*2bd0*/  STL [R1+0x2b80], R7 ;  /* 0x002b800701007387 */ /* 0x0003e20000100800 */
[----:B------:R-:W-:Y:S01]  /*2be0*/  IMAD.MOV R3, RZ, RZ, -R3 ;  /* 0x000000ffff037224 */ /* 0x000fe200078e0a03 */
[C---:B--2---:R-:W-:Y:S01]  /*2bf0*/  IADD3 R9, R12.reuse, 0x7f, RZ ;  /* 0x0000007f0c097810 */ /* 0x044fe20007ffe0ff */
[C---:B------:R-:W-:Y:S01]  /*2c00*/  IMAD R116, R249.reuse, R0, R116 ;  /* 0x00000000f9747224 */ /* 0x040fe200078e0274 */
[----:B------:R2:W-:Y:S01]  /*2c10*/  STL [R1+0x2b84], R6 ;  /* 0x002b840601007387 */ /* 0x0005e20000100800 */
[----:B------:R-:W-:Y:S01]  /*2c20*/  IMAD R113, R249, R3, R113 ;  /* 0x00000003f9717224 */ /* 0x000fe200078e0271 */
[----:B---3--:R-:W-:Y:S01]  /*2c30*/  IADD3 R8, R12, 0x80, RZ ;  /* 0x000000800c087810 */ /* 0x008fe20007ffe0ff */
[----:B------:R-:W-:Y:S01]  /*2c40*/  IMAD.HI.U32 R0, R248, R111, RZ ;  /* 0x0000006ff8007227 */ /* 0x000fe200078e00ff */
[----:B------:R3:W-:Y:S01]  /*2c50*/  STL [R1+0x2b74], R10 ;  /* 0x002b740a01007387 */ /* 0x0007e20000100800 */
[----:B------:R-:W-:-:S02]  /*2c60*/  IABS R112, R7 ;  /* 0x0000000700707213 */ /* 0x000fc40000000000 */
[----:B------:R-:W-:Y:S01]  /*2c70*/  IABS R108, R8 ;  /* 0x00000008006c7213 */ /* 0x000fe20000000000 */
[----:B------:R-:W-:Y:S01]  /*2c80*/  STL [R1+0x2b7c], R9 ;  /* 0x002b7c0901007387 */ /* 0x000fe20000100800 */
[C---:B-1----:R-:W-:Y:S01]  /*2c90*/  IADD3 R7, R12.reuse, 0x81, RZ ;  /* 0x000000810c077810 */ /* 0x042fe20007ffe0ff */
[----:B------:R-:W-:Y:S01]  /*2ca0*/  IMAD.MOV R0, RZ, RZ, -R0 ;  /* 0x000000ffff007224 */ /* 0x000fe200078e0a00 */
[----:B--2---:R-:W-:Y:S01]  /*2cb0*/  IADD3 R6, R12, 0x82, RZ ;  /* 0x000000820c067810 */ /* 0x004fe20007ffe0ff */
[----:B------:R1:W-:Y:S01]  /*2cc0*/  STL [R1+0x2b8c], R8 ;  /* 0x002b8c0801007387 */ /* 0x0003e20000100800 */
[----:B------:R-:W-:Y:S01]  /*2cd0*/  IMAD.HI.U32 R3, R248, R108, RZ ;  /* 0x0000006cf8037227 */ /* 0x000fe200078e00ff */
[----:B------:R-:W-:Y:S02]  /*2ce0*/  IABS R110, R10 ;  /* 0x0000000a006e7213 */ /* 0x000fe40000000000 */
[----:B------:R-:W-:Y:S01]  /*2cf0*/  IABS R109, R9 ;  /* 0x00000009006d7213 */ /* 0x000fe20000000000 */
[----:B------:R-:W-:Y:S01]  /*2d00*/  IMAD.MOV R3, RZ, RZ, -R3 ;  /* 0x000000ffff037224 */ /* 0x000fe200078e0a03 */
[C---:B---3--:R-:W-:Y:S01]  /*2d10*/  IADD3 R10, R12.reuse, 0x83, RZ ;  /* 0x000000830c0a7810 */ /* 0x048fe20007ffe0ff */
[----:B------:R2:W-:Y:S01]  /*2d20*/  STL [R1+0x2b98], R7 ;  /* 0x002b980701007387 */ /* 0x0005e20000100800 */
[----:B------:R-:W-:Y:S01]  /*2d30*/  IABS R106, R6 ;  /* 0x00000006006a7213 */ /* 0x000fe20000000000 */
[C---:B------:R-:W-:Y:S01]  /*2d40*/  IMAD R111, R249.reuse, R0, R111 ;  /* 0x00000000f96f7224 */ /* 0x040fe200078e026f */
[C---:B-1----:R-:W-:Y:S01]  /*2d50*/  IADD3 R8, R12.reuse, 0x85, RZ ;  /* 0x000000850c087810 */ /* 0x042fe20007ffe0ff */
[----:B------:R1:W-:Y:S01]  /*2d60*/  STL [R1+0x2b90], R6 ;  /* 0x002b900601007387 */ /* 0x0003e20000100800 */
[----:B------:R-:W-:Y:S01]  /*2d70*/  IADD3 R9, R12, 0x84, RZ ;  /* 0x000000840c097810 */ /* 0x000fe20007ffe0ff */
[C---:B------:R-:W-:Y:S01]  /*2d80*/  IMAD R108, R249.reuse, R3, R108 ;  /* 0x00000003f96c7224 */ /* 0x040fe200078e026c */
[----:B------:R-:W-:Y:S01]  /*2d90*/  IABS R103, R8 ;  /* 0x0000000800677213 */ /* 0x000fe20000000000 */
[----:B------:R3:W-:Y:S01]  /*2da0*/  STL [R1+0x2b88], R10 ;  /* 0x002b880a01007387 */ /* 0x0007e20000100800 */
[----:B------:R-:W-:Y:S01]  /*2db0*/  IABS R107, R7 ;  /* 0x00000007006b7213 */ /* 0x000fe20000000000 */
[----:B------:R-:W-:Y:S01]  /*2dc0*/  IMAD.HI.U32 R0, R248, R106, RZ ;  /* 0x0000006af8007227 */ /* 0x000fe200078e00ff */
[----:B--2---:R-:W-:Y:S01]  /*2dd0*/  IADD3 R7, R12, 0x86, RZ ;  /* 0x000000860c077810 */ /* 0x004fe20007ffe0ff */
[----:B------:R2:W-:Y:S01]  /*2de0*/  STL [R1+0x2b9c], R9 ;  /* 0x002b9c0901007387 */ /* 0x0005e20000100800 */
[----:B------:R-:W-:Y:S01]  /*2df0*/  IABS R105, R10 ;  /* 0x0000000a00697213 */ /* 0x000fe20000000000 */
[----:B------:R-:W-:Y:S01]  /*2e00*/  IMAD.HI.U32 R3, R248, R103, RZ ;  /* 0x00000067f8037227 */ /* 0x000fe200078e00ff */
[C---:B-1----:R-:W-:Y:S01]  /*2e10*/  IADD3 R6, R12.reuse, 0x87, RZ ;  /* 0x000000870c067810 */ /* 0x042fe20007ffe0ff */
[----:B------:R1:W-:Y:S01]  /*2e20*/  STL [R1+0x2ba0], R8 ;  /* 0x002ba00801007387 */ /* 0x0003e20000100800 */
[----:B------:R-:W-:Y:S01]  /*2e30*/  IABS R104, R9 ;  /* 0x0000000900687213 */ /* 0x000fe20000000000 */
[----:B------:R-:W-:Y:S01]  /*2e40*/  IMAD.MOV R0, RZ, RZ, -R0 ;  /* 0x000000ffff007224 */ /* 0x000fe200078e0a00 */
[C---:B---3--:R-:W-:Y:S01]  /*2e50*/  IADD3 R10, R12.reuse, 0x88, RZ ;  /* 0x000000880c0a7810 */ /* 0x048fe20007ffe0ff */
[----:B------:R3:W-:Y:S01]  /*2e60*/  STL [R1+0x2ba4], R7 ;  /* 0x002ba40701007387 */ /* 0x0007e20000100800 */
[----:B------:R-:W-:Y:S01]  /*2e70*/  IABS R101, R6 ;  /* 0x0000000600657213 */ /* 0x000fe20000000000 */
[----:B------:R-:W-:Y:S01]  /*2e80*/  IMAD R106, R249, R0, R106 ;  /* 0x00000000f96a7224 */ /* 0x000fe200078e026a */
[----:B--2---:R-:W-:Y:S01]  /*2e90*/  IADD3 R9, R12, 0x89, RZ ;  /* 0x000000890c097810 */ /* 0x004fe20007ffe0ff */
[----:B------:R2:W-:Y:S01]  /*2ea0*/  STL [R1+0x2bb0], R6 ;  /* 0x002bb00601007387 */ /* 0x0005e20000100800 */
[----:B------:R-:W-:Y:S01]  /*2eb0*/  IADD3 R3, -R3, RZ, RZ ;  /* 0x000000ff03037210 */ /* 0x000fe20007ffe1ff */
[----:B------:R-:W-:Y:S01]  /*2ec0*/  IMAD.HI.U32 R0, R248, R101, RZ ;  /* 0x00000065f8007227 */ /* 0x000fe200078e00ff */
[C---:B-1----:R-:W-:Y:S01]  /*2ed0*/  IADD3 R8, R12.reuse, 0x8a, RZ ;  /* 0x0000008a0c087810 */ /* 0x042fe20007ffe0ff */
[----:B------:R1:W-:Y:S01]  /*2ee0*/  STL [R1+0x2bac], R10 ;  /* 0x002bac0a01007387 */ /* 0x0003e20000100800 */
[----:B------:R-:W-:Y:S01]  /*2ef0*/  IABS R102, R7 ;  /* 0x0000000700667213 */ /* 0x000fe20000000000 */
[C---:B------:R-:W-:Y:S01]  /*2f00*/  IMAD R103, R249.reuse, R3, R103 ;  /* 0x00000003f9677224 */ /* 0x040fe200078e0267 */
[----:B------:R-:W-:Y:S01]  /*2f10*/  IABS R98, R8 ;  /* 0x0000000800627213 */ /* 0x000fe20000000000 */
[----:B------:R4:W-:Y:S01]  /*2f20*/  STL [R1+0x2bb4], R9 ;  /* 0x002bb40901007387 */ /* 0x0009e20000100800 */
[C---:B---3--:R-:W-:Y:S01]  /*2f30*/  IADD3 R7, R12.reuse, 0x8b, RZ ;  /* 0x0000008b0c077810 */ /* 0x048fe20007ffe0ff */
[----:B------:R-:W-:Y:S01]  /*2f40*/  IMAD.MOV R0, RZ, RZ, -R0 ;  /* 0x000000ffff007224 */ /* 0x000fe200078e0a00 */
[----:B--2---:R-:W-:Y:S01]  /*2f50*/  IADD3 R6, R12, 0x8c, RZ ;  /* 0x0000008c0c067810 */ /* 0x004fe20007ffe0ff */
[----:B------:R2:W-:Y:S01]  /*2f60*/  STL [R1+0x2bb8], R8 ;  /* 0x002bb80801007387 */ /* 0x0005e20000100800 */
[----:B------:R-:W-:Y:S01]  /*2f70*/  IABS R100, R10 ;  /* 0x0000000a00647213 */ /* 0x000fe20000000000 */
[----:B------:R-:W-:Y:S01]  /*2f80*/  IMAD.HI.U32 R3, R248, R98, RZ ;  /* 0x00000062f8037227 */ /* 0x000fe200078e00ff */
[----:B------:R-:W-:Y:S01]  /*2f90*/  IABS R99, R9 ;  /* 0x0000000900637213 */ /* 0x000fe20000000000 */
[----:B------:R3:W-:Y:S01]  /*2fa0*/  STL [R1+0x2bbc], R7 ;  /* 0x002bbc0701007387 */ /* 0x0007e20000100800 */
[C---:B-1----:R-:W-:Y:S01]  /*2fb0*/  IADD3 R10, R12.reuse, 0x8d, RZ ;  /* 0x0000008d0c0a7810 */ /* 0x042fe20007ffe0ff */
[----:B------:R-:W-:Y:S01]  /*2fc0*/  IMAD.MOV R3, RZ, RZ, -R3 ;  /* 0x000000ffff037224 */ /* 0x000fe200078e0a03 */
[----:B------:R-:W-:Y:S01]  /*2fd0*/  IABS R96, R6 ;  /* 0x0000000600607213 */ /* 0x000fe20000000000 */
[----:B------:R1:W-:Y:S01]  /*2fe0*/  STL [R1+0x2bd0], R6 ;  /* 0x002bd00601007387 */ /* 0x0003e20000100800 */
[C---:B----4-:R-:W-:Y:S01]  /*2ff0*/  IADD3 R9, R12.reuse, 0x8e, RZ ;  /* 0x0000008e0c097810 */ /* 0x050fe20007ffe0ff */
[C---:B------:R-:W-:Y:S01]  /*3000*/  IMAD R101, R249.reuse, R0, R101 ;  /* 0x00000000f9657224 */ /* 0x040fe200078e0265 */
[----:B--2---:R-:W-:Y:S01]  /*3010*/  IADD3 R8, R12, 0x8f, RZ ;  /* 0x0000008f0c087810 */ /* 0x004fe20007ffe0ff */
[----:B------:R2:W-:Y:S01]  /*3020*/  STL [R1+0x2bc0], R10 ;  /* 0x002bc00a01007387 */ /* 0x0005e20000100800 */
[----:B------:R-:W-:Y:S01]  /*3030*/  IABS R97, R7 ;  /* 0x0000000700617213 */ /* 0x000fe20000000000 */
[----:B------:R-:W-:Y:S01]  /*3040*/  IMAD.HI.U32 R0, R248, R96, RZ ;  /* 0x00000060f8007227 */ /* 0x000fe200078e00ff */
[----:B------:R-:W-:Y:S01]  /*3050*/  IABS R93, R8 ;  /* 0x00000008005d7213 */ /* 0x000fe20000000000 */
[----:B------:R4:W-:Y:S01]  /*3060*/  STL [R1+0x2bc8], R9 ;  /* 0x002bc80901007387 */ /* 0x0009e20000100800 */
[C---:B---3--:R-:W-:Y:S01]  /*3070*/  IADD3 R7, R12.reuse, 0x90, RZ ;  /* 0x000000900c077810 */ /* 0x048fe20007ffe0ff */
[C---:B------:R-:W-:Y:S01]  /*3080*/  IMAD R98, R249.reuse, R3, R98 ;  /* 0x00000003f9627224 */ /* 0x040fe200078e0262 */
[----:B-1----:R-:W-:Y:S01]  /*3090*/  IADD3 R6, R12, 0x91, RZ ;  /* 0x000000910c067810 */ /* 0x002fe20007ffe0ff */
[----:B------:R1:W-:Y:S01]  /*30a0*/  STL [R1+0x2bcc], R8 ;  /* 0x002bcc0801007387 */ /* 0x0003e20000100800 */
[----:B------:R-:W-:Y:S01]  /*30b0*/  IABS R95, R10 ;  /* 0x0000000a005f7213 */ /* 0x000fe20000000000 */
[----:B------:R-:W-:Y:S01]  /*30c0*/  IMAD.HI.U32 R3, R248, R93, RZ ;  /* 0x0000005df8037227 */ /* 0x000fe200078e00ff */
[----:B------:R-:W-:Y:S01]  /*30d0*/  IABS R94, R9 ;  /* 0x00000009005e7213 */ /* 0x000fe20000000000 */
[----:B------:R3:W-:Y:S01]  /*30e0*/  STL [R1+0x2be0], R7 ;  /* 0x002be00701007387 */ /* 0x0007e20000100800 */
[C---:B--2---:R-:W-:Y:S01]  /*30f0*/  IADD3 R10, R12.reuse, 0x92, RZ ;  /* 0x000000920c0a7810 */ /* 0x044fe20007ffe0ff */
[----:B------:R-:W-:Y:S01]  /*3100*/  IMAD.MOV R0, RZ, RZ, -R0 ;  /* 0x000000ffff007224 */ /* 0x000fe200078e0a00 */
[----:B------:R-:W-:Y:S01]  /*3110*/  IABS R91, R6 ;  /* 0x00000006005b7213 */ /* 0x000fe20000000000 */
[----:B------:R-:W-:Y:S01]  /*3120*/  IMAD.MOV R3, RZ, RZ, -R3 ;  /* 0x000000ffff037224 */ /* 0x000fe200078e0a03 */
[C---:B----4-:R-:W-:Y:S01]  /*3130*/  IADD3 R9, R12.reuse, 0x93, RZ ;  /* 0x000000930c097810 */ /* 0x050fe20007ffe0ff */
[----:B------:R2:W-:Y:S01]  /*3140*/  STL [R1+0x2be4], R6 ;  /* 0x002be40601007387 */ /* 0x0005e20000100800 */
[----:B-1----:R-:W-:Y:S01]  /*3150*/  IADD3 R8, R12, 0x94, RZ ;  /* 0x000000940c087810 */ /* 0x002fe20007ffe0ff */
[C---:B------:R-:W-:Y:S01]  /*3160*/  IMAD R96, R249.reuse, R0, R96 ;  /* 0x00000000f9607224 */ /* 0x040fe200078e0260 */
[----:B------:R-:W-:Y:S01]  /*3170*/  IABS R92, R7 ;  /* 0x00000007005c7213 */ /* 0x000fe20000000000 */
[----:B------:R1:W-:Y:S01]  /*3180*/  STL [R1+0x2bd4], R10 ;  /* 0x002bd40a01007387 */ /* 0x0003e20000100800 */
[----:B------:R-:W-:Y:S01]  /*3190*/  IABS R88, R8 ;  /* 0x0000000800587213 */ /* 0x000fe20000000000 */
[----:B------:R-:W-:Y:S01]  /*31a0*/  IMAD.HI.U32 R0, R248, R91, RZ ;  /* 0x0000005bf8007227 */ /* 0x000fe200078e00ff */
[C---:B---3--:R-:W-:Y:S01]  /*31b0*/  IADD3 R7, R12.reuse, 0x95, RZ ;  /* 0x000000950c077810 */ /* 0x048fe20007ffe0ff */
[----:B------:R3:W-:Y:S01]  /*31c0*/  STL [R1+0x2bd8], R9 ;  /* 0x002bd80901007387 */ /* 0x0007e20000100800 */
[----:B------:R-:W-:Y:S01]  /*31d0*/  IABS R90, R10 ;  /* 0x0000000a005a7213 */ /* 0x000fe20000000000 */
[----:B------:R-:W-:Y:S01]  /*31e0*/  IMAD R93, R249, R3, R93 ;  /* 0x00000003f95d7224 */ /* 0x000fe200078e025d */
[----:B--2---:R-:W-:Y:S01]  /*31f0*/  IADD3 R6, R12, 0x96, RZ ;  /* 0x000000960c067810 */ /* 0x004fe20007ffe0ff */
[----:B------:R2:W-:Y:S01]  /*3200*/  STL [R1+0x2bec], R8 ;  /* 0x002bec0801007387 */ /* 0x0005e20000100800 */
[----:B------:R-:W-:Y:S01]  /*3210*/  IMAD.HI.U32 R3, R248, R88, RZ ;  /* 0x00000058f8037227 */ /* 0x000fe200078e00ff */
[----:B------:R-:W-:-:S02]  /*3220*/  IABS R89, R9 ;  /* 0x0000000900597213 */ /* 0x000fc40000000000 */
[C---:B-1----:R-:W-:Y:S01]  /*3230*/  IADD3 R10, R12.reuse, 0x97, RZ ;  /* 0x000000970c0a7810 */ /* 0x042fe20007ffe0ff */
[----:B------:R1:W-:Y:S01]  /*3240*/  STL [R1+0x2bf0], R7 ;  /* 0x002bf00701007387 */ /* 0x0003e20000100800 */
[----:B---3--:R-:W-:Y:S01]  /*3250*/  IADD3 R9, R12, 0x98, RZ ;  /* 0x000000980c097810 */ /* 0x008fe20007ffe0ff */
[----:B------:R-:W-:Y:S01]  /*3260*/  IMAD.MOV R3, RZ, RZ, -R3 ;  /* 0x000000ffff037224 */ /* 0x000fe200078e0a03 */
[----:B------:R-:W-:Y:S01]  /*3270*/  IADD3 R0, -R0, RZ, RZ ;  /* 0x000000ff00007210 */ /* 0x000fe20007ffe1ff */
[----:B------:R3:W-:Y:S01]  /*3280*/  STL [R1+0x2bf8], R6 ;  /* 0x002bf80601007387 */ /* 0x0007e20000100800 */
[C---:B--2---:R-:W-:Y:S01]  /*3290*/  IADD3 R8, R12.reuse, 0x99, RZ ;  /* 0x000000990c087810 */ /* 0x044fe20007ffe0ff */
[C---:B------:R-:W-:Y:S01]  /*32a0*/  IMAD R88, R249.reuse, R3, R88 ;  /* 0x00000003f9587224 */ /* 0x040fe200078e0258 */
[----:B------:R-:W-:Y:S01]  /*32b0*/  IABS R86, R6 ;  /* 0x0000000600567213 */ /* 0x000fe20000000000 */
[----:B------:R2:W-:Y:S01]  /*32c0*/  STL [R1+0x2be8], R10 ;  /* 0x002be80a01007387 */ /* 0x0005e20000100800 */
[----:B------:R-:W-:Y:S01]  /*32d0*/  IABS R83, R8 ;  /* 0x0000000800537213 */ /* 0x000fe20000000000 */
[C---:B------:R-:W-:Y:S01]  /*32e0*/  IMAD R91, R249.reuse, R0, R91 ;  /* 0x00000000f95b7224 */ /* 0x040fe200078e025b */
[----:B------:R-:W-:Y:S01]  /*32f0*/  IABS R87, R7 ;  /* 0x0000000700577213 */ /* 0x000fe20000000000 */
[----:B------:R4:W-:Y:S01]  /*3300*/  STL [R1+0x2bfc], R9 ;  /* 0x002bfc0901007387 */ /* 0x0009e20000100800 */
[----:B-1----:R-:W-:Y:S01]  /*3310*/  IADD3 R7, R12, 0x9a, RZ ;  /* 0x0000009a0c077810 */ /* 0x002fe20007ffe0ff */
[----:B------:R-:W-:Y:S01]  /*3320*/  IMAD.HI.U32 R0, R248, R86, RZ ;  /* 0x00000056f8007227 */ /* 0x000fe200078e00ff */
[----:B---3--:R-:W-:Y:S01]  /*3330*/  IADD3 R6, R12, 0x9b, RZ ;  /* 0x0000009b0c067810 */ /* 0x008fe20007ffe0ff */
[----:B------:R1:W-:Y:S01]  /*3340*/  STL [R1+0x2c00], R8 ;  /* 0x002c000801007387 */ /* 0x0003e20000100800 */
[----:B------:R-:W-:Y:S01]  /*3350*/  IABS R85, R10 ;  /* 0x0000000a00557213 */ /* 0x000fe20000000000 */
[----:B------:R-:W-:Y:S01]  /*3360*/  IMAD.HI.U32 R3, R248, R83, RZ ;  /* 0x00000053f8037227 */ /* 0x000fe200078e00ff */
[----:B------:R-:W-:Y:S01]  /*3370*/  IABS R84, R9 ;  /* 0x0000000900547213 */ /* 0x000fe20000000000 */
[----:B------:R3:W-:Y:S01]  /*3380*/  STL [R1+0x2c04], R7 ;  /* 0x002c040701007387 */ /* 0x0007e20000100800 */
[C---:B--2---:R-:W-:Y:S01]  /*3390*/  IADD3 R10, R12.reuse, 0x9c, RZ ;  /* 0x0000009c0c0a7810 */ /* 0x044fe20007ffe0ff */
[----:B------:R-:W-:Y:S01]  /*33a0*/  IMAD.MOV R0, RZ, RZ, -R0 ;  /* 0x000000ffff007224 */ /* 0x000fe200078e0a00 */
[C---:B----4-:R-:W-:Y:S01]  /*33b0*/  IADD3 R9, R12.reuse, 0x9d, RZ ;  /* 0x0000009d0c097810 */ /* 0x050fe20007ffe0ff */
[----:B------:R-:W-:Y:S01]  /*33c0*/  IMAD.MOV R3, RZ, RZ, -R3 ;  /* 0x000000ffff037224 */ /* 0x000fe200078e0a03 */
[----:B------:R-:W-:Y:S01]  /*33d0*/  IABS R81, R6 ;  /* 0x0000000600517213 */ /* 0x000fe20000000000 */
[----:B------:R2:W-:Y:S01]  /*33e0*/  STL [R1+0x2c0c], R6 ;  /* 0x002c0c0601007387 */ /* 0x0005e20000100800 */
[C---:B-1----:R-:W-:Y:S01]  /*33f0*/  IADD3 R8, R12.reuse, 0x9e, RZ ;  /* 0x0000009e0c087810 */ /* 0x042fe20007ffe0ff */
[C---:B------:R-:W-:Y:S01]  /*3400*/  IMAD R86, R249.reuse, R0, R86 ;  /* 0x00000000f9567224 */ /* 0x040fe200078e0256 */
[----:B------:R-:W-:Y:S01]  /*3410*/  IABS R82, R7 ;  /* 0x0000000700527213 */ /* 0x000fe20000000000 */
[----:B------:R1:W-:Y:S01]  /*3420*/  STL [R1+0x2c08], R10 ;  /* 0x002c080a01007387 */ /* 0x0003e20000100800 */
[----:B------:R-:W-:Y:S01]  /*3430*/  IABS R78, R8 ;  /* 0x00000008004e7213 */ /* 0x000fe20000000000 */
[----:B------:R-:W-:Y:S01]  /*3440*/  IMAD R83, R249, R3, R83 ;  /* 0x00000003f9537224 */ /* 0x000fe200078e0253 */
[----:B---3--:R-:W-:Y:S01]  /*3450*/  IADD3 R7, R12, 0x9f, RZ ;  /* 0x0000009f0c077810 */ /* 0x008fe20007ffe0ff */
[----:B------:R-:W-:Y:S01]  /*3460*/  STL [R1+0x2c14], R9 ;  /* 0x002c140901007387 */ /* 0x000fe20000100800 */
[----:B------:R-:W-:Y:S01]  /*3470*/  IMAD.HI.U32 R0, R248, R81, RZ ;  /* 0x00000051f8007227 */ /* 0x000fe200078e00ff */
[----:B--2---:R-:W-:-:S02]  /*3480*/  IADD3 R6, R12, 0xa0, RZ ;  /* 0x000000a00c067810 */ /* 0x004fc40007ffe0ff */
[----:B------:R2:W-:Y:S01]  /*3490*/  STL [R1+0x2c18], R8 ;  /* 0x002c180801007387 */ /* 0x0005e20000100800 */
[----:B------:R-:W-:Y:S01]  /*34a0*/  IMAD.HI.U32 R3, R248, R78, RZ ;  /* 0x0000004ef8037227 */ /* 0x000fe200078e00ff */
[----:B------:R-:W-:Y:S02]  /*34b0*/  IABS R80, R10 ;  /* 0x0000000a00507213 */ /* 0x000fe40000000000 */
[----:B------:R-:W-:Y:S01]  /*34c0*/  IABS R79, R9 ;  /* 0x00000009004f7213 */ /* 0x000fe20000000000 */
[----:B------:R-:W-:Y:S01]  /*34d0*/  IMAD.MOV R0, RZ, RZ, -R0 ;  /* 0x000000ffff007224 */ /* 0x000fe200078e0a00 */
[C---:B-1----:R-:W-:Y:S01]  /*34e0*/  IADD3 R10, R12.reuse, 0xa1, RZ ;  /* 0x000000a10c0a7810 */ /* 0x042fe20007ffe0ff */
[----:B------:R-:W-:Y:S01]  /*34f0*/  IMAD.MOV R3, RZ, RZ, -R3 ;  /* 0x000000ffff037224 */ /* 0x000fe200078e0a03 */
[----:B------:R-:W-:Y:S01]  /*3500*/  IABS R76, R6 ;  /* 0x00000006004c7213 */ /* 0x000fe20000000000 */
[----:B------:R1:W-:Y:S01]  /*3510*/  STL [R1+0x2c1c], R7 ;  /* 0x002c1c0701007387 */ /* 0x0003e20000100800 */
[C---:B--2---:R-:W-:Y:S01]  /*3520*/  IADD3 R8, R12.reuse, 0xa3, RZ ;  /* 0x000000a30c087810 */ /* 0x044fe20007ffe0ff */
[C---:B------:R-:W-:Y:S01]  /*3530*/  IMAD R81, R249.reuse, R0, R81 ;  /* 0x00000000f9517224 */ /* 0x040fe200078e0251 */
[----:B------:R-:W-:Y:S01]  /*3540*/  IADD3 R9, R12, 0xa2, RZ ;  /* 0x000000a20c097810 */ /* 0x000fe20007ffe0ff */
[----:B------:R2:W-:Y:S01]  /*3550*/  STL [R1+0x2c30], R6 ;  /* 0x002c300601007387 */ /* 0x0005e20000100800 */
[----:B------:R-:W-:Y:S01]  /*3560*/  IABS R73, R8 ;  /* 0x0000000800497213 */ /* 0x000fe20000000000 */
[----:B------:R-:W-:Y:S01]  /*3570*/  IMAD R78, R249, R3, R78 ;  /* 0x00000003f94e7224 */ /* 0x000fe200078e024e */
[----:B------:R-:W-:Y:S01]  /*3580*/  IABS R77, R7 ;  /* 0x00000007004d7213 */ /* 0x000fe20000000000 */
[----:B------:R3:W-:Y:S01]  /*3590*/  STL [R1+0x2c20], R10 ;  /* 0x002c200a01007387 */ /* 0x0007e20000100800 */
[----:B------:R-:W-:Y:S01]  /*35a0*/  IMAD.HI.U32 R0, R248, R76, RZ ;  /* 0x0000004cf8007227 */ /* 0x000fe200078e00ff */
[----:B-1----:R-:W-:-:S02]  /*35b0*/  IADD3 R7, R12, 0xa4, RZ ;  /* 0x000000a40c077810 */ /* 0x002fc40007ffe0ff */
[----:B------:R1:W-:Y:S01]  /*35c0*/  STL [R1+0x2c28], R9 ;  /* 0x002c280901007387 */ /* 0x0003e20000100800 */
[----:B------:R-:W-:Y:S01]  /*35d0*/  IMAD.HI.U32 R3, R248, R73, RZ ;  /* 0x00000049f8037227 */ /* 0x000fe200078e00ff */
[C---:B--2---:R-:W-:Y:S02]  /*35e0*/  IADD3 R6, R12.reuse, 0xa5, RZ ;  /* 0x000000a50c067810 */ /* 0x044fe40007ffe0ff */
[----:B------:R2:W-:Y:S01]  /*35f0*/  STL [R1+0x2c2c], R8 ;  /* 0x002c2c0801007387 */ /* 0x0005e20000100800 */
[----:B------:R-:W-:Y:S01]  /*3600*/  IABS R75, R10 ;  /* 0x0000000a004b7213 */ /* 0x000fe20000000000 */
[----:B------:R-:W-:Y:S01]  /*3610*/  IMAD.MOV R0, RZ, RZ, -R0 ;  /* 0x000000ffff007224 */ /* 0x000fe200078e0a00 */
[----:B------:R-:W-:Y:S01]  /*3620*/  IABS R74, R9 ;  /* 0x00000009004a7213 */ /* 0x000fe20000000000 */
[----:B------:R-:W-:Y:S01]  /*3630*/  STL [R1+0x2c3c], R7 ;  /* 0x002c3c0701007387 */ /* 0x000fe20000100800 */
[C---:B---3--:R-:W-:Y:S01]  /*3640*/  IADD3 R10, R12.reuse, 0xa6, RZ ;  /* 0x000000a60c0a7810 */ /* 0x048fe20007ffe0ff */
[----:B------:R-:W-:Y:S01]  /*3650*/  IMAD R76, R249, R0, R76 ;  /* 0x00000000f94c7224 */ /* 0x000fe200078e024c */
[----:B------:R-:W-:Y:S01]  /*3660*/  IABS R71, R6 ;  /* 0x0000000600477213 */ /* 0x000fe20000000000 */
[----:B------:R3:W-:Y:S01]  /*3670*/  STL [R1+0x2c40], R6 ;  /* 0x002c400601007387 */ /* 0x0007e20000100800 */
[C---:B-1----:R-:W-:Y:S01]  /*3680*/  IADD3 R9, R12.reuse, 0xa7, RZ ;  /* 0x000000a70c097810 */ /* 0x042fe20007ffe0ff */
[----:B------:R-:W-:Y:S01]  /*3690*/  IMAD.MOV R4, RZ, RZ, -R4 ;  /* 0x000000ffff047224 */ /* 0x000fe200078e0a04 */
[----:B--2---:R-:W-:Y:S01]  /*36a0*/  IADD3 R8, R12, 0xa8, RZ ;  /* 0x000000a80c087810 */ /* 0x004fe20007ffe0ff */
[----:B------:R1:W-:Y:S01]  /*36b0*/  STL [R1+0x2c34], R10 ;  /* 0x002c340a01007387 */ /* 0x0003e20000100800 */
[----:B------:R-:W-:Y:S01]  /*36c0*/  IADD3 R3, -R3, RZ, RZ ;  /* 0x000000ff03037210 */ /* 0x000fe20007ffe1ff */
[----:B------:R-:W-:Y:S01]  /*36d0*/  IMAD.HI.U32 R0, R248, R71, RZ ;  /* 0x00000047f8007227 */ /* 0x000fe200078e00ff */
[----:B------:R-:W-:Y:S01]  /*36e0*/  IABS R68, R8 ;  /* 0x0000000800447213 */ /* 0x000fe20000000000 */
[----:B------:R-:W-:Y:S01]  /*36f0*/  STL [R1+0x2c38], R9 ;  /* 0x002c380901007387 */ /* 0x000fe20000100800 */
[----:B------:R-:W-:Y:S01]  /*3700*/  IABS R72, R7 ;  /* 0x0000000700487213 */ /* 0x000fe20000000000 */
[----:B------:R-:W-:Y:S01]  /*3710*/  IMAD R73, R249, R3, R73 ;  /* 0x00000003f9497224 */ /* 0x000fe200078e0249 */
[C---:B---3--:R-:W-:Y:S01]  /*3720*/  IADD3 R6, R12.reuse, 0xaa, RZ ;  /* 0x000000aa0c067810 */ /* 0x048fe20007ffe0ff */
[----:B------:R2:W-:Y:S01]  /*3730*/  STL [R1+0x2c50], R8 ;  /* 0x002c500801007387 */ /* 0x0005e20000100800 */
[----:B------:R-:W-:Y:S01]  /*3740*/  IADD3 R7, R12, 0xa9, RZ ;  /* 0x000000a90c077810 */ /* 0x000fe20007ffe0ff */
[----:B------:R-:W-:Y:S01]  /*3750*/  IMAD.HI.U32 R3, R248, R68, RZ ;  /* 0x00000044f8037227 */ /* 0x000fe200078e00ff */
[----:B------:R-:W-:-:S02]  /*3760*/  IABS R70, R10 ;  /* 0x0000000a00467213 */ /* 0x000fc40000000000 */
[----:B------:R-:W-:Y:S01]  /*3770*/  IABS R69, R9 ;  /* 0x0000000900457213 */ /* 0x000fe20000000000 */
[----:B------:R-:W-:Y:S01]  /*3780*/  IMAD.MOV R0, RZ, RZ, -R0 ;  /* 0x000000ffff007224 */ /* 0x000fe200078e0a00 */
[C---:B-1----:R-:W-:Y:S01]  /*3790*/  IADD3 R10, R12.reuse, 0xab, RZ ;  /* 0x000000ab0c0a7810 */ /* 0x042fe20007ffe0ff */
[----:B------:R1:W-:Y:S01]  /*37a0*/  STL [R1+0x2c5c], R7 ;  /* 0x002c5c0701007387 */ /* 0x0003e20000100800 */
[----:B------:R-:W-:Y:S01]  /*37b0*/  IABS R66, R6 ;  /* 0x0000000600427213 */ /* 0x000fe20000000000 */
[----:B------:R-:W-:Y:S01]  /*37c0*/  IMAD.MOV R3, RZ, RZ, -R3 ;  /* 0x000000ffff037224 */ /* 0x000fe200078e0a03 */
[C---:B--2---:R-:W-:Y:S01]  /*37d0*/  IADD3 R8, R12.reuse, 0xad, RZ ;  /* 0x000000ad0c087810 */ /* 0x044fe20007ffe0ff */
[----:B------:R2:W-:Y:S01]  /*37e0*/  STL [R1+0x2c64], R6 ;  /* 0x002c640601007387 */ /* 0x0005e20000100800 */
[----:B------:R-:W-:Y:S01]  /*37f0*/  IADD3 R9, R12, 0xac, RZ ;  /* 0x000000ac0c097810 */ /* 0x000fe20007ffe0ff */
[C---:B------:R-:W-:Y:S01]  /*3800*/  IMAD R71, R249.reuse, R0, R71 ;  /* 0x00000000f9477224 */ /* 0x040fe200078e0247 */
[----:B------:R-:W-:Y:S01]  /*3810*/  IABS R63, R8 ;  /* 0x00000008003f7213 */ /* 0x000fe20000000000 */
[----:B------:R3:W-:Y:S01]  /*3820*/  STL [R1+0x2c48], R10 ;  /* 0x002c480a01007387 */ /* 0x0007e20000100800 */
[----:B------:R-:W-:Y:S01]  /*3830*/  IABS R67, R7 ;  /* 0x0000000700437213 */ /* 0x000fe20000000000 */
[----:B------:R-:W-:Y:S01]  /*3840*/  IMAD.HI.U32 R0, R248, R66, RZ ;  /* 0x00000042f8007227 */ /* 0x000fe200078e00ff */
[C---:B-1----:R-:W-:Y:S01]  /*3850*/  IADD3 R7, R12.reuse, 0xae, RZ ;  /* 0x000000ae0c077810 */ /* 0x042fe20007ffe0ff */
[----:B------:R1:W-:Y:S01]  /*3860*/  STL [R1+0x2c68], R9 ;  /* 0x002c680901007387 */ /* 0x0003e20000100800 */
[----:B------:R-:W-:Y:S01]  /*3870*/  IABS R65, R10 ;  /* 0x0000000a00417213 */ /* 0x000fe20000000000 */
[----:B------:R-:W-:Y:S01]  /*3880*/  IMAD R68, R249, R3, R68 ;  /* 0x00000003f9447224 */ /* 0x000fe200078e0244 */
[----:B--2---:R-:W-:Y:S01]  /*3890*/  IADD3 R6, R12, 0xaf, RZ ;  /* 0x000000af0c067810 */ /* 0x004fe20007ffe0ff */
[----:B------:R2:W-:Y:S01]  /*38a0*/  STL [R1+0x2c6c], R8 ;  /* 0x002c6c0801007387 */ /* 0x0005e20000100800 */
[----:B------:R-:W-:Y:S01]  /*38b0*/  IMAD.HI.U32 R3, R248, R63, RZ ;  /* 0x0000003ff8037227 */ /* 0x000fe200078e00ff */
[----:B------:R-:W-:-:S02]  /*38c0*/  IABS R64, R9 ;  /* 0x0000000900407213 */ /* 0x000fc40000000000 */
[C---:B---3--:R-:W-:Y:S01]  /*38d0*/  IADD3 R10, R12.reuse, 0xb0, RZ ;  /* 0x000000b00c0a7810 */ /* 0x048fe20007ffe0ff */
[----:B------:R-:W-:Y:S01]  /*38e0*/  IMAD.MOV R0, RZ, RZ, -R0 ;  /* 0x000000ffff007224 */ /* 0x000fe200078e0a00 */
[----:B------:R-:W-:Y:S01]  /*38f0*/  IABS R61, R6 ;  /* 0x00000006003d7213 */ /* 0x000fe20000000000 */
[----:B------:R3:W-:Y:S01]  /*3900*/  STL [R1+0x2c70], R7 ;  /* 0x002c700701007387 */ /* 0x0007e20000100800 */
[C---:B-1----:R-:W-:Y:S01]  /*3910*/  IADD3 R9, R12.reuse, 0xb1, RZ ;  /* 0x000000b10c097810 */ /* 0x042fe20007ffe0ff */
[----:B------:R-:W-:Y:S01]  /*3920*/  IMAD.MOV R3, RZ, RZ, -R3 ;  /* 0x000000ffff037224 */ /* 0x000fe200078e0a03 */
[----:B--2---:R-:W-:Y:S01]  /*3930*/  IADD3 R8, R12, 0xb2, RZ ;  /* 0x000000b20c087810 */ /* 0x004fe20007ffe0ff */
[----:B------:R1:W-:Y:S01]  /*3940*/  STL [R1+0x2c78], R6 ;  /* 0x002c780601007387 */ /* 0x0003e20000100800 */
[C---:B------:R-:W-:Y:S01]  /*3950*/  IMAD R66, R249.reuse, R0, R66 ;  /* 0x00000000f9427224 */ /* 0x040fe200078e0242 */
[----:B------:R-:W-:Y:S01]  /*3960*/  IABS R62, R7 ;  /* 0x00000007003e7213 */ /* 0x000fe20000000000 */
[----:B------:R-:W-:Y:S01]  /*3970*/  IMAD.HI.U32 R0, R248, R61, RZ ;  /* 0x0000003df8007227 */ /* 0x000fe200078e00ff */
[----:B------:R-:W-:Y:S01]  /*3980*/  IABS R58, R8 ;  /* 0x00000008003a7213 */ /* 0x000fe20000000000 */
[----:B------:R2:W-:Y:S01]  /*3990*/  STL [R1+0x2c74], R10 ;  /* 0x002c740a01007387 */ /* 0x0005e20000100800 */
[C---:B---3--:R-:W-:Y:S01]  /*39a0*/  IADD3 R7, R12.reuse, 0xb3, RZ ;  /* 0x000000b30c077810 */ /* 0x048fe20007ffe0ff */
[C---:B------:R-:W-:Y:S01]  /*39b0*/  IMAD R63, R249.reuse, R3, R63 ;  /* 0x00000003f93f7224 */ /* 0x040fe200078e023f */
[----:B------:R-:W-:Y:S01]  /*39c0*/  IABS R60, R10 ;  /* 0x0000000a003c7213 */ /* 0x000fe20000000000 */
[----:B------:R3:W-:Y:S01]  /*39d0*/  STL [R1+0x2c7c], R9 ;  /* 0x002c7c0901007387 */ /* 0x0007e20000100800 */
[----:B-1----:R-:W-:Y:S01]  /*39e0*/  IADD3 R6, R12, 0xb4, RZ ;  /* 0x000000b40c067810 */ /* 0x002fe20007ffe0ff */
[----:B------:R-:W-:Y:S01]  /*39f0*/  IMAD.HI.U32 R3, R248, R58, RZ ;  /* 0x0000003af8037227 */ /* 0x000fe200078e00ff */
[----:B------:R-:W-:Y:S01]  /*3a00*/  IABS R59, R9 ;  /* 0x00000009003b7213 */ /* 0x000fe20000000000 */
[----:B------:R1:W-:Y:S01]  /*3a10*/  STL [R1+0x2c80], R8 ;  /* 0x002c800801007387 */ /* 0x0003e20000100800 */
[----:B------:R-:W-:Y:S01]  /*3a20*/  IADD3 R0, -R0, RZ, RZ ;  /* 0x000000ff00007210 */ /* 0x000fe20007ffe1ff */
[----:B------:R-:W-:Y:S01]  /*3a30*/  IMAD.MOV R3, RZ, RZ, -R3 ;  /* 0x000000ffff037224 */ /* 0x000fe200078e0a03 */
[C---:B--2---:R-:W-:Y:S01]  /*3a40*/  IADD3 R10, R12.reuse, 0xb5, RZ ;  /* 0x000000b50c0a7810 */ /* 0x044fe20007ffe0ff */
[----:B------:R2:W-:Y:S01]  /*3a50*/  STL [R1+0x2c88], R7 ;  /* 0x002c880701007387 */ /* 0x0005e20000100800 */
[----:B------:R-:W-:Y:S01]  /*3a60*/  IABS R56, R6 ;  /* 0x0000000600387213 */ /* 0x000fe20000000000 */
[C---:B------:R-:W-:Y:S01]  /*3a70*/  IMAD R227, R249.reuse, R4, R227 ;  /* 0x00000004f9e37224 */ /* 0x040fe200078e02e3 */
[C---:B---3--:R-:W-:Y:S01]  /*3a80*/  IADD3 R9, R12.reuse, 0xb6, RZ ;  /* 0x000000b60c097810 */ /* 0x048fe20007ffe0ff */
[----:B------:R3:W-:Y:S01]  /*3a90*/  STL [R1+0x2ca0], R6 ;  /* 0x002ca00601007387 */ /* 0x0007e20000100800 */
[----:B------:R-:W-:Y:S01]  /*3aa0*/  IMAD R229, R249, R2, R229 ;  /* 0x00000002f9e57224 */ /* 0x000fe200078e02e5 */
[----:B-1----:R-:W-:Y:S01]  /*3ab0*/  IADD3 R8, R12, 0xb7, RZ ;  /* 0x000000b70c087810 */ /* 0x002fe20007ffe0ff */
[----:B------:R-:W-:Y:S01]  /*3ac0*/  IMAD.HI.U32 R4, R248, R222, RZ ;  /* 0x000000def8047227 */ /* 0x000fe200078e00ff */
[----:B------:R1:W-:Y:S01]  /*3ad0*/  STL [R1+0x2c8c], R10 ;  /* 0x002c8c0a01007387 */ /* 0x0003e20000100800 */
[----:B------:R-:W-:-:S02]  /*3ae0*/  IABS R57, R7 ;  /* 0x0000000700397213 */ /* 0x000fc40000000000 */
[----:B------:R-:W-:Y:S01]  /*3af0*/  IABS R53, R8 ;  /* 0x0000000800357213 */ /* 0x000fe20000000000 */
[----:B------:R-:W-:Y:S01]  /*3b00*/  STL [R1+0x2c94], R9 ;  /* 0x002c940901007387 */ /* 0x000fe20000100800 */
[----:B------:R-:W-:Y:S01]  /*3b10*/  IMAD.HI.U32 R2, R248, R224, RZ ;  /* 0x000000e0f8027227 */ /* 0x000fe200078e00ff */
[C---:B--2---:R-:W-:Y:S02]  /*3b20*/  IADD3 R7, R12.reuse, 0xb8, RZ ;  /* 0x000000b80c077810 */ /* 0x044fe40007ffe0ff */
[----:B------:R2:W-:Y:S01]  /*3b30*/  STL [R1+0x2c9c], R8 ;  /* 0x002c9c0801007387 */ /* 0x0005e20000100800 */
[C---:B------:R-:W-:Y:S01]  /*3b40*/  IMAD R61, R249.reuse, R0, R61 ;  /* 0x00000000f93d7224 */ /* 0x040fe200078e023d */
[----:B---3--:R-:W-:Y:S01]  /*3b50*/  IADD3 R6, R12, 0xb9, RZ ;  /* 0x000000b90c067810 */ /* 0x008fe20007ffe0ff */
[C---:B------:R-:W-:Y:S01]  /*3b60*/  IMAD R58, R249.reuse, R3, R58 ;  /* 0x00000003f93a7224 */ /* 0x040fe200078e023a */
[----:B------:R-:W-:Y:S01]  /*3b70*/  IABS R55, R10 ;  /* 0x0000000a00377213 */ /* 0x000fe20000000000 */
[----:B------:R-:W-:Y:S01]  /*3b80*/  IMAD.HI.U32 R0, R248, R56, RZ ;  /* 0x00000038f8007227 */ /* 0x000fe200078e00ff */
[----:B------:R-:W-:Y:S01]  /*3b90*/  IABS R54, R9 ;  /* 0x0000000900367213 */ /* 0x000fe20000000000 */
[----:B------:R-:W-:Y:S01]  /*3ba0*/  STL [R1+0x2cb0], R7 ;  /* 0x002cb00701007387 */ /* 0x000fe20000100800 */
[----:B-1----:R-:W-:Y:S01]  /*3bb0*/  IADD3 R10, R12, 0xba, RZ ;  /* 0x000000ba0c0a7810 */ /* 0x002fe20007ffe0ff */
[----:B------:R-:W-:Y:S01]  /*3bc0*/  IMAD.HI.U32 R3, R248, R53, RZ ;  /* 0x00000035f8037227 */ /* 0x000fe200078e00ff */
[C---:B--2---:R-:W-:Y:S01]  /*3bd0*/  IADD3 R8, R12.reuse, 0xbc, RZ ;  /* 0x000000bc0c087810 */ /* 0x044fe20007ffe0ff */
[----:B------:R1:W-:Y:S01]  /*3be0*/  STL [R1+0x2cb4], R6 ;  /* 0x002cb40601007387 */ /* 0x0003e20000100800 */
[C---:B------:R-:W-:Y:S01]  /*3bf0*/  IADD3 R9, R12.reuse, 0xbb, RZ ;  /* 0x000000bb0c097810 */ /* 0x040fe20007ffe0ff */
[----:B------:R-:W-:Y:S01]  /*3c00*/  IMAD.MOV R4, RZ, RZ, -R4 ;  /* 0x000000ffff047224 */ /* 0x000fe200078e0a04 */
[----:B------:R-:W-:Y:S01]  /*3c10*/  IABS R51, R6 ;  /* 0x0000000600337213 */ /* 0x000fe20000000000 */
[----:B------:R-:W-:Y:S01]  /*3c20*/  IMAD.MOV R2, RZ, RZ, -R2 ;  /* 0x000000ffff027224 */ /* 0x000fe200078e0a02 */
[----:B------:R-:W-:Y:S01]  /*3c30*/  IABS R48, R8 ;  /* 0x0000000800307213 */ /* 0x000fe20000000000 */
[----:B------:R-:W-:Y:S01]  /*3c40*/  IMAD.MOV R0, RZ, RZ, -R0 ;  /* 0x000000ffff007224 */ /* 0x000fe200078e0a00 */
[----:B------:R-:W-:Y:S01]  /*3c50*/  STL [R1+0x2ca8], R10 ;  /* 0x002ca80a01007387 */ /* 0x000fe20000100800 */
[----:B------:R-:W-:Y:S01]  /*3c60*/  IMAD.MOV R3, RZ, RZ, -R3 ;  /* 0x000000ffff037224 */ /* 0x000fe200078e0a03 */
[----:B------:R-:W-:Y:S01]  /*3c70*/  IABS R52, R7 ;  /* 0x0000000700347213 */ /* 0x000fe20000000000 */
[C---:B------:R-:W-:Y:S01]  /*3c80*/  IMAD R222, R249.reuse, R4, R222 ;  /* 0x00000004f9de7224 */ /* 0x040fe200078e02de */
[----:B------:R-:W-:Y:S01]  /*3c90*/  STL [R1+0x2cac], R9 ;  /* 0x002cac0901007387 */ /* 0x000fe20000100800 */
[----:B------:R-:W-:Y:S01]  /*3ca0*/  IMAD R224, R249, R2, R224 ;  /* 0x00000002f9e07224 */ /* 0x000fe200078e02e0 */
[----:B-1----:R-:W-:Y:S01]  /*3cb0*/  IADD3 R6, R12, 0xbe, RZ ;  /* 0x000000be0c067810 */ /* 0x002fe20007ffe0ff */
[----:B------:R-:W-:Y:S01]  /*3cc0*/  IMAD.HI.U32 R4, R248, R217, RZ ;  /* 0x000000d9f8047227 */ /* 0x000fe200078e00ff */
[----:B------:R1:W-:Y:S01]  /*3cd0*/  STL [R1+0x2cc0], R8 ;  /* 0x002cc00801007387 */ /* 0x0003e20000100800 */
[----:B------:R-:W-:-:S02]  /*3ce0*/  IADD3 R7, R12, 0xbd, RZ ;  /* 0x000000bd0c077810 */ /* 0x000fc40007ffe0ff */
[----:B------:R-:W-:Y:S01]  /*3cf0*/  IMAD.HI.U32 R2, R248, R219, RZ ;  /* 0x000000dbf8027227 */ /* 0x000fe200078e00ff */
[----:B------:R-:W-:Y:S02]  /*3d00*/  IABS R50, R10 ;  /* 0x0000000a00327213 */ /* 0x000fe40000000000 */
[----:B------:R-:W-:Y:S01]  /*3d10*/  IADD3 R4, -R4, RZ, RZ ;  /* 0x000000ff04047210 */ /* 0x000fe20007ffe1ff */
[C---:B------:R-:W-:Y:S01]  /*3d20*/  IMAD R56, R249.reuse, R0, R56 ;  /* 0x00000000f9387224 */ /* 0x040fe200078e0238 */
[----:B------:R-:W-:Y:S01]  /*3d30*/  IABS R49, R9 ;  /* 0x0000000900317213 */ /* 0x000fe20000000000 */
[C---:B------:R-:W-:Y:S01]  /*3d40*/  IMAD R53, R249.reuse, R3, R53 ;  /* 0x00000003f9357224 */ /* 0x040fe200078e0235 */
[----:B-1----:R-:W-:Y:S01]  /*3d50*/  IADD3 R8, R12, 0xc1, RZ ;  /* 0x000000c10c087810 */ /* 0x002fe20007ffe0ff */
[----:B------:R-:W-:Y:S01]  /*3d60*/  IMAD.HI.U32 R0, R248, R51, RZ ;  /* 0x00000033f8007227 */ /* 0x000fe200078e00ff */
[----:B------:R-:W-:Y:S01]  /*3d70*/  IADD3 R10, R12, 0xbf, RZ ;  /* 0x000000bf0c0a7810 */ /* 0x000fe20007ffe0ff */
[----:B------:R1:W-:Y:S01]  /*3d80*/  STL [R1+0x2cc8], R7 ;  /* 0x002cc80701007387 */ /* 0x0003e20000100800 */
[----:B------:R-:W-:Y:S01]  /*3d90*/  IABS R46, R6 ;  /* 0x00000006002e7213 */ /* 0x000fe20000000000 */
[----:B------:R-:W-:Y:S01]  /*3da0*/  IMAD.HI.U32 R3, R248, R48, RZ ;  /* 0x00000030f8037227 */ /* 0x000fe200078e00ff */
[C---:B------:R-:W-:Y:S01]  /*3db0*/  IADD3 R9, R12.reuse, 0xc0, RZ ;  /* 0x000000c00c097810 */ /* 0x040fe20007ffe0ff */
[----:B------:R2:W-:Y:S01]  /*3dc0*/  STL [R1+0x2cd0], R6 ;  /* 0x002cd00601007387 */ /* 0x0005e20000100800 */
[----:B------:R-:W-:Y:S01]  /*3dd0*/  IABS R43, R8 ;  /* 0x00000008002b7213 */ /* 0x000fe20000000000 */
[----:B------:R-:W-:Y:S01]  /*3de0*/  IMAD.MOV R2, RZ, RZ, -R2 ;  /* 0x000000ffff027224 */ /* 0x000fe200078e0a02 */
[----:B------:R-:W-:Y:S01]  /*3df0*/  IABS R47, R7 ;  /* 0x00000007002f7213 */ /* 0x000fe20000000000 */
[----:B------:R-:W-:Y:S01]  /*3e00*/  IMAD.MOV R0, RZ, RZ, -R0 ;  /* 0x000000ffff007224 */ /* 0x000fe200078e0a00 */
[----:B------:R3:W-:Y:S01]  /*3e10*/  STL [R1+0x2cbc], R10 ;  /* 0x002cbc0a01007387 */ /* 0x0007e20000100800 */
[----:B------:R-:W-:Y:S01]  /*3e20*/  IMAD.MOV R3, RZ, RZ, -R3 ;  /* 0x000000ffff037224 */ /* 0x000fe200078e0a03 */
[C---:B-1----:R-:W-:Y:S01]  /*3e30*/  IADD3 R7, R12.reuse, 0xc2, RZ ;  /* 0x000000c20c077810 */ /* 0x042fe20007ffe0ff */
[C---:B------:R-:W-:Y:S01]  /*3e40*/  IMAD R219, R249.reuse, R2, R219 ;  /* 0x00000002f9db7224 */ /* 0x040fe200078e02db */
[----:B------:R-:W-:Y:S01]  /*3e50*/  STL [R1+0x2cd4], R9 ;  /* 0x002cd40901007387 */ /* 0x000fe20000100800 */
[----:B------:R-:W-:Y:S01]  /*3e60*/  IMAD R217, R249, R4, R217 ;  /* 0x00000004f9d97224 */ /* 0x000fe200078e02d9 */
[----:B--2---:R-:W-:Y:S01]  /*3e70*/  IADD3 R6, R12, 0xc3, RZ ;  /* 0x000000c30c067810 */ /* 0x004fe20007ffe0ff */
[----:B------:R-:W-:Y:S01]  /*3e80*/  IMAD.HI.U32 R2, R248, R214, RZ ;  /* 0x000000d6f8027227 */ /* 0x000fe200078e00ff */
[----:B------:R1:W-:Y:S01]  /*3e90*/  STL [R1+0x2cdc], R8 ;  /* 0x002cdc0801007387 */ /* 0x0003e20000100800 */
[----:B------:R-:W-:-:S02]  /*3ea0*/  IABS R45, R10 ;  /* 0x0000000a002d7213 */ /* 0x000fc40000000000 */
[C---:B------:R-:W-:Y:S01]  /*3eb0*/  IMAD R51, R249.reuse, R0, R51 ;  /* 0x00000000f9337224 */ /* 0x040fe200078e0233 */
[----:B------:R-:W-:Y:S01]  /*3ec0*/  IABS R44, R9 ;  /* 0x00000009002c7213 */ /* 0x000fe20000000000 */
[----:B------:R-:W-:Y:S01]  /*3ed0*/  IMAD R48, R249, R3, R48 ;  /* 0x00000003f9307224 */ /* 0x000fe200078e0230 */
[----:B---3--:R-:W-:Y:S01]  /*3ee0*/  IADD3 R10, R12, 0xc4, RZ ;  /* 0x000000c40c0a7810 */ /* 0x008fe20007ffe0ff */
[----:B------:R-:W-:Y:S01]  /*3ef0*/  IMAD.HI.U32 R4, R248, R212, RZ ;  /* 0x000000d4f8047227 */ /* 0x000fe200078e00ff */
[----:B------:R-:W-:Y:S01]  /*3f00*/  IABS R41, R6 ;  /* 0x0000000600297213 */ /* 0x000fe20000000000 */
[----:B------:R-:W-:Y:S01]  /*3f10*/  STL [R1+0x2ce8], R7 ;  /* 0x002ce80701007387 */ /* 0x000fe20000100800 */
[----:B-1----:R-:W-:Y:S01]  /*3f20*/  IADD3 R8, R12, 0xc6, RZ ;  /* 0x000000c60c087810 */ /* 0x002fe20007ffe0ff */
[----:B------:R-:W-:Y:S01]  /*3f30*/  IMAD.HI.U32 R0, R248, R46, RZ ;  /* 0x0000002ef8007227 */ /* 0x000fe200078e00ff */
[----:B------:R-:W-:Y:S01]  /*3f40*/  IADD3 R9, R12, 0xc5, RZ ;  /* 0x000000c50c097810 */ /* 0x000fe20007ffe0ff */
[----:B------:R1:W-:Y:S01]  /*3f50*/  STL [R1+0x2cf4], R6 ;  /* 0x002cf40601007387 */ /* 0x0003e20000100800 */
[----:B------:R-:W-:Y:S01]  /*3f60*/  IABS R38, R8 ;  /* 0x0000000800267213 */ /* 0x000fe20000000000 */
[----:B------:R-:W-:Y:S01]  /*3f70*/  IMAD.HI.U32 R3, R248, R43, RZ ;  /* 0x0000002bf8037227 */ /* 0x000fe200078e00ff */
[----:B------:R-:W-:Y:S01]  /*3f80*/  IABS R42, R7 ;  /* 0x00000007002a7213 */ /* 0x000fe20000000000 */
[----:B------:R2:W-:Y:S01]  /*3f90*/  STL [R1+0x2cf0], R10 ;  /* 0x002cf00a01007387 */ /* 0x0005e20000100800 */
[----:B------:R-:W-:Y:S01]  /*3fa0*/  IABS R40, R10 ;  /* 0x0000000a00287213 */ /* 0x000fe20000000000 */
[----:B------:R-:W-:Y:S01]  /*3fb0*/  IMAD.MOV R2, RZ, RZ, -R2 ;  /* 0x000000ffff027224 */ /* 0x000fe200078e0a02 */
[----:B------:R-:W-:Y:S01]  /*3fc0*/  IADD3 R3, -R3, RZ, RZ ;  /* 0x000000ff03037210 */ /* 0x000fe20007ffe1ff */
[----:B------:R-:W-:Y:S01]  /*3fd0*/  IMAD.MOV R4, RZ, RZ, -R4 ;  /* 0x000000ffff047224 */ /* 0x000fe200078e0a04 */
[----:B------:R3:W-:Y:S01]  /*3fe0*/  STL [R1+0x2cf8], R9 ;  /* 0x002cf80901007387 */ /* 0x0007e20000100800 */
[----:B------:R-:W-:Y:S01]  /*3ff0*/  IMAD.MOV R0, RZ, RZ, -R0 ;  /* 0x000000ffff007224 */ /* 0x000fe200078e0a00 */
[C---:B-1----:R-:W-:Y:S01]  /*4000*/  IADD3 R6, R12.reuse, 0xc8, RZ ;  /* 0x000000c80c067810 */ /* 0x042fe20007ffe0ff */
[C---:B------:R-:W-:Y:S01]  /*4010*/  IMAD R214, R249.reuse, R2, R214 ;  /* 0x00000002f9d67224 */ /* 0x040fe200078e02d6 */
[----:B------:R-:W-:Y:S01]  /*4020*/  IADD3 R7, R12, 0xc7, RZ ;  /* 0x000000c70c077810 */ /* 0x000fe20007ffe0ff */
[----:B------:R-:W-:Y:S01]  /*4030*/  IMAD R212, R249, R4, R212 ;  /* 0x00000004f9d47224 */ /* 0x000fe200078e02d4 */
[----:B------:R1:W-:Y:S01]  /*4040*/  STL [R1+0x2d00], R8 ;  /* 0x002d000801007387 */ /* 0x0003e20000100800 */
[----:B------:R-:W-:Y:S01]  /*4050*/  IMAD.HI.U32 R2, R248, R209, RZ ;  /* 0x000000d1f8027227 */ /* 0x000fe200078e00ff */
[----:B------:R-:W-:-:S02]  /*4060*/  IABS R39, R9 ;  /* 0x0000000900277213 */ /* 0x000fc40000000000 */
[----:B--2---:R-:W-:Y:S01]  /*4070*/  IADD3 R10, R12, 0xc9, RZ ;  /* 0x000000c90c0a7810 */ /* 0x004fe20007ffe0ff */
[C---:B------:R-:W-:Y:S01]  /*4080*/  IMAD R46, R249.reuse, R0, R46 ;  /* 0x00000000f92e7224 */ /* 0x040fe200078e022e */
[----:B------:R-:W-:Y:S01]  /*4090*/  IABS R36, R6 ;  /* 0x0000000600247213 */ /* 0x000fe20000000000 */
[----:B------:R-:W-:Y:S01]  /*40a0*/  IMAD.HI.U32 R4, R248, R207, RZ ;  /* 0x000000cff8047227 */ /* 0x000fe200078e00ff */
[C---:B---3--:R-:W-:Y:S01]  /*40b0*/  IADD3 R9, R12.reuse, 0xca, RZ ;  /* 0x000000ca0c097810 */ /* 0x048fe20007ffe0ff */
[----:B------:R2:W-:Y:S01]  /*40c0*/  STL [R1+0x2d04], R7 ;  /* 0x002d040701007387 */ /* 0x0005e20000100800 */
[----:B-1----:R-:W-:Y:S01]  /*40d0*/  IADD3 R8, R12, 0xcb, RZ ;  /* 0x000000cb0c087810 */ /* 0x002fe20007ffe0ff */
[C---:B------:R-:W-:Y:S01]  /*40e0*/  IMAD.HI.U32 R0, R248.reuse, R41, RZ ;  /* 0x00000029f8007227 */ /* 0x040fe200078e00ff */
[----:B------:R-:W-:Y:S01]  /*40f0*/  IABS R37, R7 ;  /* 0x0000000700257213 */ /* 0x000fe20000000000 */
[----:B------:R1:W-:Y:S01]  /*4100*/  STL [R1+0x2d24], R6 ;  /* 0x002d240601007387 */ /* 0x0003e20000100800 */
[----:B------:R-:W-:Y:S01]  /*4110*/  IABS R33, R8 ;  /* 0x0000000800217213 */ /* 0x000fe20000000000 */
[----:B------:R-:W-:Y:S01]  /*4120*/  IMAD R43, R249, R3, R43 ;  /* 0x00000003f92b7224 */ /* 0x000fe200078e022b */
[----:B------:R-:W-:Y:S01]  /*4130*/  IABS R35, R10 ;  /* 0x0000000a00237213 */ /* 0x000fe20000000000 */
[----:B------:R-:W-:Y:S01]  /*4140*/  IMAD.HI.U32 R3, R248, R38, RZ ;  /* 0x00000026f8037227 */ /* 0x000fe200078e00ff */
[----:B------:R3:W-:Y:S01]  /*4150*/  STL [R1+0x2d0c], R10 ;  /* 0x002d0c0a01007387 */ /* 0x0007e20000100800 */
[----:B--2---:R-:W-:-:S02]  /*4160*/  IADD3 R7, R12, 0xcc, RZ ;  /* 0x000000cc0c077810 */ /* 0x004fc40007ffe0ff */
[----:B------:R-:W-:Y:S01]  /*4170*/  IMAD.MOV R2, RZ, RZ, -R2 ;  /* 0x000000ffff027224 */ /* 0x000fe200078e0a02 */
[----:B------:R2:W-:Y:S01]  /*4180*/  STL [R1+0x2d18], R9 ;  /* 0x002d180901007387 */ /* 0x0005e20000100800 */
[----:B------:R-:W-:Y:S01]  /*4190*/  IMAD.MOV R4, RZ, RZ, -R4 ;  /* 0x000000ffff047224 */ /* 0x000fe200078e0a04 */
[C---:B-1----:R-:W-:Y:S01]  /*41a0*/  IADD3 R6, R12.reuse, 0xcd, RZ ;  /* 0x000000cd0c067810 */ /* 0x042fe20007ffe0ff */
[----:B------:R-:W-:Y:S01]  /*41b0*/  IMAD.MOV R0, RZ, RZ, -R0 ;  /* 0x000000ffff007224 */ /* 0x000fe200078e0a00 */
[----:B------:R1:W-:Y:S01]  /*41c0*/  STL [R1+0x2d20], R8 ;  /* 0x002d200801007387 */ /* 0x0003e20000100800 */
[----:B------:R-:W-:Y:S01]  /*41d0*/  IMAD.MOV R3, RZ, RZ, -R3 ;  /* 0x000000ffff037224 */ /* 0x000fe200078e0a03 */
[----:B------:R-:W-:Y:S01]  /*41e0*/  IABS R34, R9 ;  /* 0x0000000900227213 */ /* 0x000fe20000000000 */
[C---:B------:R-:W-:Y:S01]  /*41f0*/  IMAD R209, R249.reuse, R2, R209 ;  /* 0x00000002f9d17224 */ /* 0x040fe200078e02d1 */
[----:B---3--:R-:W-:Y:S01]  /*4200*/  IADD3 R10, R12, 0xce, RZ ;  /* 0x000000ce0c0a7810 */ /* 0x008fe20007ffe0ff */
[C---:B------:R-:W-:Y:S01]  /*4210*/  IMAD R207, R249.reuse, R4, R207 ;  /* 0x00000004f9cf7224 */ /* 0x040fe200078e02cf */
[----:B------:R-:W-:Y:S01]  /*4220*/  IABS R31, R6 ;  /* 0x00000006001f7213 */ /* 0x000fe20000000000 */
[----:B------:R-:W-:Y:S01]  /*4230*/  IMAD.HI.U32 R2, R248, R204, RZ ;  /* 0x000000ccf8027227 */ /* 0x000fe200078e00ff */
[C---:B--2---:R-:W-:Y:S01]  /*4240*/  IADD3 R9, R12.reuse, 0xcf, RZ ;  /* 0x000000cf0c097810 */ /* 0x044fe20007ffe0ff */
[----:B------:R2:W-:Y:S01]  /*4250*/  STL [R1+0x2d30], R7 ;  /* 0x002d300701007387 */ /* 0x0005e20000100800 */
[----:B-1----:R-:W-:Y:S01]  /*4260*/  IADD3 R8, R12, 0xd0, RZ ;  /* 0x000000d00c087810 */ /* 0x002fe20007ffe0ff */
[C---:B------:R-:W-:Y:S01]  /*4270*/  IMAD R41, R249.reuse, R0, R41 ;  /* 0x00000000f9297224 */ /* 0x040fe200078e0229 */
[----:B------:R-:W-:Y:S01]  /*4280*/  IABS R32, R7 ;  /* 0x0000000700207213 */ /* 0x000fe20000000000 */
[C---:B------:R-:W-:Y:S01]  /*4290*/  IMAD.HI.U32 R4, R248.reuse, R202, RZ ;  /* 0x000000caf8047227 */ /* 0x040fe200078e00ff */
[----:B------:R-:W-:Y:S01]  /*42a0*/  IABS R28, R8 ;  /* 0x00000008001c7213 */ /* 0x000fe20000000000 */
[----:B------:R1:W-:Y:S01]  /*42b0*/  STL [R1+0x2d3c], R6 ;  /* 0x002d3c0601007387 */ /* 0x0003e20000100800 */
[----:B------:R-:W-:Y:S01]  /*42c0*/  IABS R30, R10 ;  /* 0x0000000a001e7213 */ /* 0x000fe20000000000 */
[----:B------:R-:W-:Y:S01]  /*42d0*/  IMAD.HI.U32 R0, R248, R36, RZ ;  /* 0x00000024f8007227 */ /* 0x000fe200078e00ff */
[----:B------:R-:W-:Y:S01]  /*42e0*/  IABS R29, R9 ;  /* 0x00000009001d7213 */ /* 0x000fe20000000000 */
[----:B------:R3:W-:Y:S01]  /*42f0*/  STL [R1+0x2d28], R10 ;  /* 0x002d280a01007387 */ /* 0x0007e20000100800 */
[----:B--2---:R-:W-:Y:S01]  /*4300*/  IADD3 R7, R12, 0xd1, RZ ;  /* 0x000000d10c077810 */ /* 0x004fe20007ffe0ff */
[----:B------:R-:W-:Y:S01]  /*4310*/  IMAD R38, R249, R3, R38 ;  /* 0x00000003f9267224 */ /* 0x000fe200078e0226 */
[----:B------:R-:W-:Y:S01]  /*4320*/  IABS R119, R11 ;  /* 0x0000000b00777213 */ /* 0x000fe20000000000 */
[----:B------:R-:W-:Y:S01]  /*4330*/  IMAD.HI.U32 R3, R248, R33, RZ ;  /* 0x00000021f8037227 */ /* 0x000fe200078e00ff */
[----:B------:R2:W-:Y:S01]  /*4340*/  STL [R1+0x2d2c], R9 ;  /* 0x002d2c0901007387 */ /* 0x0005e20000100800 */
[----:B-1----:R-:W-:-:S02]  /*4350*/  IADD3 R6, R12, 0xd2, RZ ;  /* 0x000000d20c067810 */ /* 0x002fc40007ffe0ff */
[----:B------:R-:W-:Y:S01]  /*4360*/  IMAD.MOV R2, RZ, RZ, -R2 ;  /* 0x000000ffff027224 */ /* 0x000fe200078e0a02 */
[----:B------:R1:W-:Y:S01]  /*4370*/  STL [R1+0x2d48], R8 ;  /* 0x002d480801007387 */ /* 0x0003e20000100800 */
[----:B------:R-:W-:Y:S01]  /*4380*/  IMAD.MOV R4, RZ, RZ, -R4 ;  /* 0x000000ffff047224 */ /* 0x000fe200078e0a04 */
[C---:B---3--:R-:W-:Y:S01]  /*4390*/  IADD3 R10, R12.reuse, 0xd3, RZ ;  /* 0x000000d30c0a7810 */ /* 0x048fe20007ffe0ff */
[----:B------:R-:W-:Y:S01]  /*43a0*/  IMAD.MOV R0, RZ, RZ, -R0 ;  /* 0x000000ffff007224 */ /* 0x000fe200078e0a00 */
[----:B------:R3:W-:Y:S01]  /*43b0*/  STL [R1+0x2d50], R7 ;  /* 0x002d500701007387 */ /* 0x0007e20000100800 */
[----:B------:R-:W-:Y:S01]  /*43c0*/  IMAD.MOV R3, RZ, RZ, -R3 ;  /* 0x000000ffff037224 */ /* 0x000fe200078e0a03 */
[C---:B--2---:R-:W-:Y:S01]  /*43d0*/  IADD3 R9, R12.reuse, 0xd4, RZ ;  /* 0x000000d40c097810 */ /* 0x044fe20007ffe0ff */
[C---:B------:R-:W-:Y:S01]  /*43e0*/  IMAD R204, R249.reuse, R2, R204 ;  /* 0x00000002f9cc7224 */ /* 0x040fe200078e02cc */
[----:B------:R-:W-:Y:S01]  /*43f0*/  IABS R26, R6 ;  /* 0x00000006001a7213 */ /* 0x000fe20000000000 */
[----:B------:R-:W-:Y:S01]  /*4400*/  IMAD R202, R249, R4, R202 ;  /* 0x00000004f9ca7224 */ /* 0x000fe200078e02ca */
[----:B-1----:R-:W-:Y:S01]  /*4410*/  IADD3 R8, R12, 0xd5, RZ ;  /* 0x000000d50c087810 */ /* 0x002fe20007ffe0ff */
[----:B------:R-:W-:Y:S01]  /*4420*/  IMAD.HI.U32 R2, R248, R199, RZ ;  /* 0x000000c7f8027227 */ /* 0x000fe200078e00ff */
[----:B------:R1:W-:Y:S01]  /*4430*/  STL [R1+0x2d58], R6 ;  /* 0x002d580601007387 */ /* 0x0003e20000100800 */
[----:B------:R-:W-:-:S02]  /*4440*/  IABS R27, R7 ;  /* 0x00000007001b7213 */ /* 0x000fc40000000000 */
[C---:B------:R-:W-:Y:S01]  /*4450*/  IMAD R36, R249.reuse, R0, R36 ;  /* 0x00000000f9247224 */ /* 0x040fe200078e0224 */
[----:B------:R-:W-:Y:S01]  /*4460*/  IADD3 R2, -R2, RZ, RZ ;  /* 0x000000ff02027210 */ /* 0x000fe20007ffe1ff */
[----:B------:R-:W-:Y:S01]  /*4470*/  IMAD.HI.U32 R4, R248, R197, RZ ;  /* 0x000000c5f8047227 */ /* 0x000fe200078e00ff */
[----:B------:R-:W-:Y:S01]  /*4480*/  IABS R23, R8 ;  /* 0x0000000800177213 */ /* 0x000fe20000000000 */
[----:B------:R2:W-:Y:S01]  /*4490*/  STL [R1+0x2d40], R10 ;  /* 0x002d400a01007387 */ /* 0x0005e20000100800 */
[----:B---3--:R-:W-:Y:S01]  /*44a0*/  IADD3 R7, R12, 0xd6, RZ ;  /* 0x000000d60c077810 */ /* 0x008fe20007ffe0ff */
[----:B------:R-:W-:Y:S01]  /*44b0*/  IMAD.HI.U32 R0, R248, R31, RZ ;  /* 0x0000001ff8007227 */ /* 0x000fe200078e00ff */
[----:B-1----:R-:W-:Y:S01]  /*44c0*/  IADD3 R6, R12, 0xd7, RZ ;  /* 0x000000d70c067810 */ /* 0x002fe20007ffe0ff */
[----:B------:R1:W-:Y:S01]  /*44d0*/  STL [R1+0x2d5c], R9 ;  /* 0x002d5c0901007387 */ /* 0x0003e20000100800 */
[----:B------:R-:W-:Y:S01]  /*44e0*/  IABS R25, R10 ;  /* 0x0000000a00197213 */ /* 0x000fe20000000000 */
[----:B------:R-:W-:Y:S01]  /*44f0*/  IMAD R33, R249, R3, R33 ;  /* 0x00000003f9217224 */ /* 0x000fe200078e0221 */
[----:B------:R-:W-:Y:S01]  /*4500*/  IADD3 R0, -R0, RZ, RZ ;  /* 0x000000ff00007210 */ /* 0x000fe20007ffe1ff */
[----:B------:R-:W-:Y:S01]  /*4510*/  IMAD.HI.U32 R3, R248, R28, RZ ;  /* 0x0000001cf8037227 */ /* 0x000fe200078e00ff */
[----:B------:R3:W-:Y:S01]  /*4520*/  STL [R1+0x2d60], R8 ;  /* 0x002d600801007387 */ /* 0x0007e20000100800 */
[----:B------:R-:W-:-:S02]  /*4530*/  IABS R24, R9 ;  /* 0x0000000900187213 */ /* 0x000fc40000000000 */
[----:B------:R-:W-:Y:S01]  /*4540*/  IMAD.MOV R4, RZ, RZ, -R4 ;  /* 0x000000ffff047224 */ /* 0x000fe200078e0a04 */
[C---:B--2---:R-:W-:Y:S01]  /*4550*/  IADD3 R10, R12.reuse, 0xd8, RZ ;  /* 0x000000d80c0a7810 */ /* 0x044fe20007ffe0ff */
[----:B------:R-:W-:Y:S01]  /*4560*/  IMAD.MOV R3, RZ, RZ, -R3 ;  /* 0x000000ffff037224 */ /* 0x000fe200078e0a03 */
[C---:B-1----:R-:W-:Y:S01]  /*4570*/  IADD3 R9, R12.reuse, 0xd9, RZ ;  /* 0x000000d90c097810 */ /* 0x042fe20007ffe0ff */
[C---:B------:R-:W-:Y:S01]  /*4580*/  IMAD R197, R249.reuse, R4, R197 ;  /* 0x00000004f9c57224 */ /* 0x040fe200078e02c5 */
[----:B------:R1:W-:Y:S01]  /*4590*/  STL [R1+0x2d64], R7 ;  /* 0x002d640701007387 */ /* 0x0003e20000100800 */
[C---:B------:R-:W-:Y:S01]  /*45a0*/  IMAD R199, R249.reuse, R2, R199 ;  /* 0x00000002f9c77224 */ /* 0x040fe200078e02c7 */
[----:B---3--:R-:W-:Y:S01]  /*45b0*/  IADD3 R8, R12, 0xda, RZ ;  /* 0x000000da0c087810 */ /* 0x008fe20007ffe0ff */
[C---:B------:R-:W-:Y:S01]  /*45c0*/  IMAD.HI.U32 R4, R248.reuse, R192, RZ ;  /* 0x000000c0f8047227 */ /* 0x040fe200078e00ff */
[----:B------:R-:W-:Y:S01]  /*45d0*/  IABS R22, R7 ;  /* 0x0000000700167213 */ /* 0x000fe20000000000 */
[----:B------:R2:W-:Y:S01]  /*45e0*/  STL [R1+0x2d68], R6 ;  /* 0x002d680601007387 */ /* 0x0005e20000100800 */
[----:B------:R-:W-:Y:S01]  /*45f0*/  IABS R21, R6 ;  /* 0x0000000600157213 */ /* 0x000fe20000000000 */
[----:B------:R-:W-:Y:S01]  /*4600*/  IMAD.HI.U32 R2, R248, R194, RZ ;  /* 0x000000c2f8027227 */ /* 0x000fe200078e00ff */
[----:B------:R-:W-:Y:S01]  /*4610*/  IABS R18, R8 ;  /* 0x0000000800127213 */ /* 0x000fe20000000000 */
[----:B------:R-:W-:Y:S01]  /*4620*/  STL [R1+0x2d54], R10 ;  /* 0x002d540a01007387 */ /* 0x000fe20000100800 */
[----:B-1----:R-:W-:Y:S01]  /*4630*/  IADD3 R7, R12, 0xdb, RZ ;  /* 0x000000db0c077810 */ /* 0x002fe20007ffe0ff */
[C---:B------:R-:W-:Y:S01]  /*4640*/  IMAD R31, R249.reuse, R0, R31 ;  /* 0x00000000f91f7224 */ /* 0x040fe200078e021f */
[----:B------:R-:W-:Y:S01]  /*4650*/  IABS R19, R9 ;  /* 0x0000000900137213 */ /* 0x000fe20000000000 */
[----:B------:R-:W-:Y:S01]  /*4660*/  IMAD R28, R249, R3, R28 ;  /* 0x00000003f91c7224 */ /* 0x000fe200078e021c */
[----:B------:R1:W-:Y:S01]  /*4670*/  STL [R1+0x2d4c], R9 ;  /* 0x002d4c0901007387 */ /* 0x0003e20000100800 */
[----:B------:R-:W-:Y:S01]  /*4680*/  IMAD.HI.U32 R0, R248, R26, RZ ;  /* 0x0000001af8007227 */ /* 0x000fe200078e00ff */
[----:B------:R-:W-:-:S02]  /*4690*/  IABS R17, R7 ;  /* 0x0000000700117213 */ /* 0x000fc40000000000 */
[----:B------:R3:W-:Y:S01]  /*46a0*/  STL [R1+0x2d44], R8 ;  /* 0x002d440801007387 */ /* 0x0007e20000100800 */
[----:B------:R-:W-:Y:S01]  /*46b0*/  IMAD.HI.U32 R3, R248, R23, RZ ;  /* 0x00000017f8037227 */ /* 0x000fe200078e00ff */
[C---:B--2---:R-:W-:Y:S02]  /*46c0*/  IADD3 R6, R12.reuse, 0xdc, RZ ;  /* 0x000000dc0c067810 */ /* 0x044fe40007ffe0ff */
[----:B------:R2:W-:Y:S01]  /*46d0*/  STL [R1+0x2d38], R7 ;  /* 0x002d380701007387 */ /* 0x0005e20000100800 */
[----:B------:R-:W-:Y:S01]  /*46e0*/  IMAD.MOV R4, RZ, RZ, -R4 ;  /* 0x000000ffff047224 */ /* 0x000fe200078e0a04 */
[----:B------:R-:W-:Y:S01]  /*46f0*/  IABS R16, R6 ;  /* 0x0000000600107213 */ /* 0x000fe20000000000 */
[----:B------:R-:W-:Y:S01]  /*4700*/  IMAD.MOV R2, RZ, RZ, -R2 ;  /* 0x000000ffff027224 */ /* 0x000fe200078e0a02 */
[C---:B-1----:R-:W-:Y:S01]  /*4710*/  IADD3 R9, R12.reuse, 0xdd, RZ ;  /* 0x000000dd0c097810 */ /* 0x042fe20007ffe0ff */
[----:B------:R-:W-:Y:S01]  /*4720*/  IMAD.MOV R0, RZ, RZ, -R0 ;  /* 0x000000ffff007224 */ /* 0x000fe200078e0a00 */
[C---:B---3--:R-:W-:Y:S01]  /*4730*/  IADD3 R8, R12.reuse, 0xde, RZ ;  /* 0x000000de0c087810 */ /* 0x048fe20007ffe0ff */
[----:B------:R-:W-:Y:S01]  /*4740*/  IMAD.MOV R3, RZ, RZ, -R3 ;  /* 0x000000ffff037224 */ /* 0x000fe200078e0a03 */
[----:B------:R1:W-:Y:S01]  /*4750*/  STL [R1+0x2d34], R6 ;  /* 0x002d340601007387 */ /* 0x0003e20000100800 */
[C---:B------:R-:W-:Y:S01]  /*4760*/  IMAD R192, R249.reuse, R4, R192 ;  /* 0x00000004f9c07224 */ /* 0x040fe200078e02c0 */
[----:B--2---:R-:W-:Y:S01]  /*4770*/  IADD3 R7, R12, 0xdf, RZ ;  /* 0x000000df0c077810 */ /* 0x004fe20007ffe0ff */
[----:B------:R-:W-:Y:S01]  /*4780*/  IMAD R194, R249, R2, R194 ;  /* 0x00000002f9c27224 */ /* 0x000fe200078e02c2 */
[----:B------:R-:W-:Y:S01]  /*4790*/  STL [R1+0x2d14], R9 ;  /* 0x002d140901007387 */ /* 0x000fe20000100800 */
[----:B------:R-:W-:Y:S01]  /*47a0*/  IMAD.HI.U32 R4, R248, R187, RZ ;  /* 0x000000bbf8047227 */ /* 0x000fe200078e00ff */
[----:B------:R-:W-:-:S02]  /*47b0*/  IABS R13, R7 ;  /* 0x00000007000d7213 */ /* 0x000fc40000000000 */
[----:B------:R-:W-:Y:S01]  /*47c0*/  STL [R1+0x2d10], R8 ;  /* 0x002d100801007387 */ /* 0x000fe20000100800 */
[----:B------:R-:W-:Y:S01]  /*47d0*/  IMAD.HI.U32 R2, R248, R189, RZ ;  /* 0x000000bdf8027227 */ /* 0x000fe200078e00ff */
[----:B------:R-:W-:Y:S02]  /*47e0*/  IADD3 R4, -R4, RZ, RZ ;  /* 0x000000ff04047210 */ /* 0x000fe40007ffe1ff */
[----:B-1----:R-:W-:Y:S01]  /*47f0*/  IADD3 R6, R12, 0xe0, RZ ;  /* 0x000000e00c067810 */ /* 0x002fe20007ffe0ff */
[C---:B------:R-:W-:Y:S01]  /*4800*/  IMAD R26, R249.reuse, R0, R26 ;  /* 0x00000000f91a7224 */ /* 0x040fe200078e021a */
[----:B------:R-:W-:Y:S01]  /*4810*/  STL [R1+0x2d08], R7 ;  /* 0x002d080701007387 */ /* 0x000fe20000100800 */
[----:B------:R-:W-:Y:S01]  /*4820*/  IMAD R23, R249, R3, R23 ;  /* 0x00000003f9177224 */ /* 0x000fe200078e0217 */
[----:B------:R-:W-:Y:S01]  /*4830*/  IABS R20, R10 ;  /* 0x0000000a00147213 */ /* 0x000fe20000000000 */
[----:B------:R-:W-:Y:S01]  /*4840*/  IMAD.HI.U32 R0, R248, R21, RZ ;  /* 0x00000015f8007227 */ /* 0x000fe200078e00ff */
[----:B------:R-:W-:Y:S01]  /*4850*/  STL [R1+0x2cfc], R6 ;  /* 0x002cfc0601007387 */ /* 0x000fe20000100800 */
[----:B------:R-:W-:-:S02]  /*4860*/  IABS R14, R8 ;  /* 0x00000008000e7213 */ /* 0x000fc40000000000 */
[----:B------:R-:W-:Y:S01]  /*4870*/  IMAD.HI.U32 R3, R248, R18, RZ ;  /* 0x00000012f8037227 */ /* 0x000fe200078e00ff */
[----:B------:R-:W-:-:S03]  /*4880*/  IABS R15, R9 ;  /* 0x00000009000f7213 */ /* 0x000fc60000000000 */
[----:B------:R-:W-:Y:S02]  /*4890*/  IMAD.MOV R2, RZ, RZ, -R2 ;  /* 0x000000ffff027224 */ /* 0x000fe400078e0a02 */
[----:B------:R-:W-:Y:S02]  /*48a0*/  IMAD.MOV R0, RZ, RZ, -R0 ;  /* 0x000000ffff007224 */ /* 0x000fe400078e0a00 */
[----:B------:R-:W-:Y:S02]  /*48b0*/  IMAD.MOV R3, RZ, RZ, -R3 ;  /* 0x000000ffff037224 */ /* 0x000fe400078e0a03 */
[C---:B------:R-:W-:Y:S02]  /*48c0*/  IMAD R189, R249.reuse, R2, R189 ;  /* 0x00000002f9bd7224 */ /* 0x040fe400078e02bd */
[----:B------:R-:W-:Y:S02]  /*48d0*/  IMAD R187, R249, R4, R187 ;  /* 0x00000004f9bb7224 */ /* 0x000fe400078e02bb */
[----:B------:R-:W-:-:S04]  /*48e0*/  IMAD.HI.U32 R2, R248, R184, RZ ;  /* 0x000000b8f8027227 */ /* 0x000fc800078e00ff */
[C---:B------:R-:W-:Y:S02]  /*48f0*/  IMAD R21, R249.reuse, R0, R21 ;  /* 0x00000000f9157224 */ /* 0x040fe400078e0215 */
[----:B------:R-:W-:Y:S02]  /*4900*/  IMAD R18, R249, R3, R18 ;  /* 0x00000003f9127224 */ /* 0x000fe400078e0212 */
[----:B------:R-:W-:-:S04]  /*4910*/  IMAD.HI.U32 R4, R248, R182, RZ ;  /* 0x000000b6f8047227 */ /* 0x000fc800078e00ff */
[----:B------:R-:W-:-:S04]  /*4920*/  IMAD.HI.U32 R0, R248, R16, RZ ;  /* 0x00000010f8007227 */ /* 0x000fc800078e00ff */
[----:B------:R-:W-:-:S04]  /*4930*/  IMAD.HI.U32 R3, R248, R13, RZ ;  /* 0x0000000df8037227 */ /* 0x000fc800078e00ff */
[----:B------:R-:W-:Y:S01]  /*4940*/  IMAD.MOV R2, RZ, RZ, -R2 ;  /* 0x000000ffff027224 */ /* 0x000fe200078e0a02 */
[----:B------:R-:W-:Y:S01]  /*4950*/  IADD3 R3, -R3, RZ, RZ ;  /* 0x000000ff03037210 */ /* 0x000fe20007ffe1ff */
[----:B------:R-:W-:Y:S02]  /*4960*/  IMAD.MOV R4, RZ, RZ, -R4 ;  /* 0x000000ffff047224 */ /* 0x000fe400078e0a04 */
[----:B------:R-:W-:Y:S02]  /*4970*/  IMAD.MOV R0, RZ, RZ, -R0 ;  /* 0x000000ffff007224 */ /* 0x000fe400078e0a00 */
[C---:B------:R-:W-:Y:S02]  /*4980*/  IMAD R184, R249.reuse, R2, R184 ;  /* 0x00000002f9b87224 */ /* 0x040fe400078e02b8 */
[----:B------:R-:W-:Y:S02]  /*4990*/  IMAD R182, R249, R4, R182 ;  /* 0x00000004f9b67224 */ /* 0x000fe400078e02b6 */
[----:B------:R-:W-:-:S04]  /*49a0*/  IMAD.HI.U32 R2, R248, R179, RZ ;  /* 0x000000b3f8027227 */ /* 0x000fc800078e00ff */
[C---:B------:R-:W-:Y:S01]  /*49b0*/  IMAD R16, R249.reuse, R0, R16 ;  /* 0x00000000f9107224 */ /* 0x040fe200078e0210 */
[----:B------:R-:W-:Y:S01]  /*49c0*/  IADD3 R0, R12, 0xe1, RZ ;  /* 0x000000e10c007810 */ /* 0x000fe20007ffe0ff */
[----:B------:R-:W-:Y:S01]  /*49d0*/  IMAD.HI.U32 R4, R248, R177, RZ ;  /* 0x000000b1f8047227 */ /* 0x000fe200078e00ff */
[----:B------:R-:W-:Y:S02]  /*49e0*/  IABS R12, R6 ;  /* 0x00000006000c7213 */ /* 0x000fe40000000000 */
[----:B------:R-:W-:Y:S01]  /*49f0*/  IABS R11, R0 ;  /* 0x00000000000b7213 */ /* 0x000fe20000000000 */
[C---:B------:R-:W-:Y:S01]  /*4a00*/  IMAD R13, R249.reuse, R3, R13 ;  /* 0x00000003f90d7224 */ /* 0x040fe200078e020d */
[----:B------:R-:W-:Y:S01]  /*4a10*/  STL [R1+0x2d1c], R0 ;  /* 0x002d1c0001007387 */ /* 0x000fe20000100800 */
[----:B------:R-:W-:Y:S02]  /*4a20*/  IMAD.MOV R2, RZ, RZ, -R2 ;  /* 0x000000ffff027224 */ /* 0x000fe400078e0a02 */
[----:B------:R-:W-:Y:S01]  /*4a30*/  IMAD.MOV R4, RZ, RZ, -R4 ;  /* 0x000000ffff047224 */ /* 0x000fe200078e0a04 */
[----:B------:R1:W-:Y:S01]  /*4a40*/  STL [R1+0x2e58], R13 ;  /* 0x002e580d01007387 */ /* 0x0003e20000100800 */
[----:B------:R-:W-:-:S02]  /*4a50*/  IMAD R179, R249, R2, R179 ;  /* 0x00000002f9b37224 */ /* 0x000fc400078e02b3 */
[----:B------:R-:W-:Y:S02]  /*4a60*/  IMAD R177, R249, R4, R177 ;  /* 0x00000004f9b17224 */ /* 0x000fe400078e02b1 */
[----:B------:R-:W-:-:S04]  /*4a70*/  IMAD.HI.U32 R2, R248, R174, RZ ;  /* 0x000000aef8027227 */ /* 0x000fc800078e00ff */
[----:B------:R-:W-:Y:S01]  /*4a80*/  IMAD.HI.U32 R4, R248, R172, RZ ;  /* 0x000000acf8047227 */ /* 0x000fe200078e00ff */
[----:B-1----:R-:W2:Y:S03]  /*4a90*/  LDL R13, [R1+0x1934] ;  /* 0x00193400010d7983 */ /* 0x002ea60000100800 */
[----:B------:R-:W-:Y:S02]  /*4aa0*/  IMAD.MOV R2, RZ, RZ, -R2 ;  /* 0x000000ffff027224 */ /* 0x000fe400078e0a02 */
[----:B------:R-:W-:Y:S02]  /*4ab0*/  IMAD.MOV R4, RZ, RZ, -R4 ;  /* 0x000000ffff047224 */ /* 0x000fe400078e0a04 */
[C---:B------:R-:W-:Y:S02]  /*4ac0*/  IMAD R174, R249.reuse, R2, R174 ;  /* 0x00000002f9ae7224 */ /* 0x040fe400078e02ae */
[----:B------:R-:W-:-:S02]  /*4ad0*/  IMAD R172, R249, R4, R172 ;  /* 0x00000004f9ac7224 */ /* 0x000fc400078e02ac */
[----:B------:R-:W-:-:S04]  /*4ae0*/  IMAD.HI.U32 R2, R248, R169, RZ ;  /* 0x000000a9f8027227 */ /* 0x000fc800078e00ff */
[----:B------:R-:W-:Y:S01]  /*4af0*/  IMAD.HI.U32 R4, R248, R167, RZ ;  /* 0x000000a7f8047227 */ /* 0x000fe200078e00ff */
[----:B------:R-:W-:-:S03]  /*4b00*/  IADD3 R2, -R2, RZ, RZ ;  /* 0x000000ff02027210 */ /* 0x000fc60007ffe1ff */
[----:B------:R-:W-:Y:S02]  /*4b10*/  IMAD.MOV R4, RZ, RZ, -R4 ;  /* 0x000000ffff047224 */ /* 0x000fe400078e0a04 */
[C---:B------:R-:W-:Y:S02]  /*4b20*/  IMAD R169, R249.reuse, R2, R169 ;  /* 0x00000002f9a97224 */ /* 0x040fe400078e02a9 */
[----:B------:R-:W-:Y:S02]  /*4b30*/  IMAD R167, R249, R4, R167 ;  /* 0x00000004f9a77224 */ /* 0x000fe400078e02a7 */
[----:B------:R-:W-:-:S04]  /*4b40*/  IMAD.HI.U32 R4, R248, R162, RZ ;  /* 0x000000a2f8047227 */ /* 0x000fc800078e00ff */
[----:B------:R-:W-:-:S04]  /*4b50*/  IMAD.HI.U32 R2, R248, R164, RZ ;  /* 0x000000a4f8027227 */ /* 0x000fc800078e00ff */
[----:B------:R-:W-:Y:S02]  /*4b60*/  IMAD.MOV R4, RZ, RZ, -R4 ;  /* 0x000000ffff047224 */ /* 0x000fe400078e0a04 */
[----:B------:R-:W-:Y:S02]  /*4b70*/  IMAD.MOV R2, RZ, RZ, -R2 ;  /* 0x000000ffff027224 */ /* 0x000fe400078e0a02 */
[C---:B------:R-:W-:Y:S02]  /*4b80*/  IMAD R162, R249.reuse, R4, R162 ;  /* 0x00000004f9a27224 */ /* 0x040fe400078e02a2 */
[----:B------:R-:W-:Y:S02]  /*4b90*/  IMAD R164, R249, R2, R164 ;  /* 0x00000002f9a47224 */ /* 0x000fe400078e02a4 */
        /* <DEDUP_REMOVED lines=52> */
[----:B------:R-:W-:-:S04]  /*4ee0*/  IMAD.HI.U32 R5, R248, R120, RZ ;  /* 0x00000078f8057227 */ /* 0x000fc800078e00ff */
[C---:B------:R-:W-:Y:S02]  /*4ef0*/  IMAD R117, R249.reuse, R2, R117 ;  /* 0x00000002f9757224 */ /* 0x040fe400078e0275 */
[----:B------:R-:W-:Y:S02]  /*4f00*/  IMAD R119, R249, R4, R119 ;  /* 0x00000004f9777224 */ /* 0x000fe400078e0277 */
[----:B------:R-:W-:-:S04]  /*4f10*/  IMAD.HI.U32 R2, R248, R112, RZ ;  /* 0x00000070f8027227 */ /* 0x000fc800078e00ff */
[----:B------:R-:W-:Y:S02]  /*4f20*/  IMAD.MOV R5, RZ, RZ, -R5 ;  /* 0x000000ffff057224 */ /* 0x000fe400078e0a05 */
[----:B------:R-:W-:-:S04]  /*4f30*/  IMAD.HI.U32 R4, R248, R114, RZ ;  /* 0x00000072f8047227 */ /* 0x000fc800078e00ff */
[----:B------:R-:W-:Y:S02]  /*4f40*/  IMAD.MOV R2, RZ, RZ, -R2 ;  /* 0x000000ffff027224 */ /* 0x000fe400078e0a02 */
[----:B------:R-:W-:Y:S02]  /*4f50*/  IMAD R120, R249, R5, R120 ;  /* 0x00000005f9787224 */ /* 0x000fe400078e0278 */
[----:B------:R-:W-:Y:S02]  /*4f60*/  IMAD.MOV R4, RZ, RZ, -R4 ;  /* 0x000000ffff047224 */ /* 0x000fe400078e0a04 */
[----:B------:R-:W-:-:S04]  /*4f70*/  IMAD.HI.U32 R5, R248, R115, RZ ;  /* 0x00000073f8057227 */ /* 0x000fc800078e00ff */
[----:B------:R-:W-:Y:S01]  /*4f80*/  IMAD R112, R249, R2, R112 ;  /* 0x00000002f9707224 */ /* 0x000fe200078e0270 */
[----:B------:R-:W-:Y:S01]  /*4f90*/  IADD3 R5, -R5, RZ, RZ ;  /* 0x000000ff05057210 */ /* 0x000fe20007ffe1ff */
[----:B------:R-:W-:Y:S02]  /*4fa0*/  IMAD R114, R249, R4, R114 ;  /* 0x00000004f9727224 */ /* 0x000fe400078e0272 */
[----:B------:R-:W-:-:S04]  /*4fb0*/  IMAD.HI.U32 R2, R248, R107, RZ ;  /* 0x0000006bf8027227 */ /* 0x000fc800078e00ff */
[----:B------:R-:W-:-:S04]  /*4fc0*/  IMAD.HI.U32 R4, R248, R109, RZ ;  /* 0x0000006df8047227 */ /* 0x000fc800078e00ff */
[----:B------:R-:W-:Y:S01]  /*4fd0*/  IMAD.MOV R2, RZ, RZ, -R2 ;  /* 0x000000ffff027224 */ /* 0x000fe200078e0a02 */
[----:B------:R-:W-:Y:S01]  /*4fe0*/  IADD3 R4, -R4, RZ, RZ ;  /* 0x000000ff04047210 */ /* 0x000fe20007ffe1ff */
[----:B------:R-:W-:Y:S02]  /*4ff0*/  IMAD R115, R249, R5, R115 ;  /* 0x00000005f9737224 */ /* 0x000fe400078e0273 */
[----:B------:R-:W-:-:S04]  /*5000*/  IMAD.HI.U32 R5, R248, R110, RZ ;  /* 0x0000006ef8057227 */ /* 0x000fc800078e00ff */
[----:B------:R-:W-:Y:S02]  /*5010*/  IMAD R107, R249, R2, R107 ;  /* 0x00000002f96b7224 */ /* 0x000fe400078e026b */
[----:B------:R-:W-:-:S04]  /*5020*/  IMAD.HI.U32 R2, R248, R102, RZ ;  /* 0x00000066f8027227 */ /* 0x000fc800078e00ff */
[----:B------:R-:W-:Y:S02]  /*5030*/  IMAD R109, R249, R4, R109 ;  /* 0x00000004f96d7224 */ /* 0x000fe400078e026d */
[----:B------:R-:W-:Y:S02]  /*5040*/  IMAD.MOV R5, RZ, RZ, -R5 ;  /* 0x000000ffff057224 */ /* 0x000fe400078e0a05 */
[----:B------:R-:W-:-:S04]  /*5050*/  IMAD.HI.U32 R4, R248, R104, RZ ;  /* 0x00000068f8047227 */ /* 0x000fc800078e00ff */
[----:B------:R-:W-:Y:S02]  /*5060*/  IMAD.MOV R2, RZ, RZ, -R2 ;  /* 0x000000ffff027224 */ /* 0x000fe400078e0a02 */
[----:B------:R-:W-:Y:S02]  /*5070*/  IMAD R110, R249, R5, R110 ;  /* 0x00000005f96e7224 */ /* 0x000fe400078e026e */
[----:B------:R-:W-:Y:S02]  /*5080*/  IMAD.MOV R4, RZ, RZ, -R4 ;  /* 0x000000ffff047224 */ /* 0x000fe400078e0a04 */
[----:B------:R-:W-:-:S04]  /*5090*/  IMAD.HI.U32 R5, R248, R105, RZ ;  /* 0x00000069f8057227 */ /* 0x000fc800078e00ff */
[----:B------:R-:W-:Y:S02]  /*50a0*/  IMAD R102, R249, R2, R102 ;  /* 0x00000002f9667224 */ /* 0x000fe400078e0266 */
[----:B------:R-:W-:-:S04]  /*50b0*/  IMAD.HI.U32 R2, R248, R97, RZ ;  /* 0x00000061f8027227 */ /* 0x000fc800078e00ff */
[----:B------:R-:W-:Y:S01]  /*50c0*/  IMAD R104, R249, R4, R104 ;  /* 0x00000004f9687224 */ /* 0x000fe200078e0268 */
[----:B------:R-:W-:Y:S01]  /*50d0*/  IADD3 R2, -R2, RZ, RZ ;  /* 0x000000ff02027210 */ /* 0x000fe20007ffe1ff */
[----:B------:R-:W-:Y:S02]  /*50e0*/  IMAD.MOV R5, RZ, RZ, -R5 ;  /* 0x000000ffff057224 */ /* 0x000fe400078e0a05 */
[----:B------:R-:W-:-:S04]  /*50f0*/  IMAD.HI.U32 R4, R248, R99, RZ ;  /* 0x00000063f8047227 */ /* 0x000fc800078e00ff */
[----:B------:R-:W-:Y:S02]  /*5100*/  IMAD R105, R249, R5, R105 ;  /* 0x00000005f9697224 */ /* 0x000fe400078e0269 */
        /* <DEDUP_REMOVED lines=144> */
[----:B------:R-:W-:Y:S01]  /*5a10*/  IMAD.HI.U32 R0, R248, R12, RZ ;  /* 0x0000000cf8007227 */ /* 0x000fe200078e00ff */
[----:B--2---:R-:W-:-:S03]  /*5a20*/  IADD3 R8, R13, 0xe2, RZ ;  /* 0x000000e20d087810 */ /* 0x004fc60007ffe0ff */
[----:B------:R-:W-:Y:S02]  /*5a30*/  IMAD R25, R249, R5, R25 ;  /* 0x00000005f9197224 */ /* 0x000fe400078e0219 */
[----:B------:R-:W-:-:S04]  /*5a40*/  IMAD.HI.U32 R5, R248, R20, RZ ;  /* 0x00000014f8057227 */ /* 0x000fc800078e00ff */
[----:B------:R-:W-:Y:S02]  /*5a50*/  IMAD R17, R249, R2, R17 ;  /* 0x00000002f9117224 */ /* 0x000fe400078e0211 */
[----:B------:R-:W-:Y:S01]  /*5a60*/  IMAD.HI.U32 R2, R248, R11, RZ ;  /* 0x0000000bf8027227 */ /* 0x000fe200078e00ff */
[----:B------:R-:W-:-:S03]  /*5a70*/  IADD3 R7, R13, 0xe3, RZ ;  /* 0x000000e30d077810 */ /* 0x000fc60007ffe0ff */
[----:B------:R-:W-:Y:S01]  /*5a80*/  IMAD.MOV R0, RZ, RZ, -R0 ;  /* 0x000000ffff007224 */ /* 0x000fe200078e0a00 */
[----:B------:R-:W-:Y:S01]  /*5a90*/  IADD3 R6, R13, 0xe4, RZ ;  /* 0x000000e40d067810 */ /* 0x000fe20007ffe0ff */
[----:B------:R-:W-:Y:S02]  /*5aa0*/  IMAD R19, R249, R4, R19 ;  /* 0x00000004f9137224 */ /* 0x000fe400078e0213 */
[----:B------:R-:W-:Y:S02]  /*5ab0*/  IMAD.MOV R5, RZ, RZ, -R5 ;  /* 0x000000ffff057224 */ /* 0x000fe400078e0a05 */
[----:B------:R-:W-:Y:S01]  /*5ac0*/  IMAD.HI.U32 R4, R248, R14, RZ ;  /* 0x0000000ef8047227 */ /* 0x000fe200078e00ff */
[----:B------:R1:W-:Y:S01]  /*5ad0*/  STL [R1+0x2ce0], R8 ;  /* 0x002ce00801007387 */ /* 0x0003e20000100800 */
[----:B------:R-:W-:Y:S02]  /*5ae0*/  IABS R10, R8 ;  /* 0x00000008000a7213 */ /* 0x000fe40000000000 */
[----:B------:R-:W-:-:S02]  /*5af0*/  IMAD.MOV R2, RZ, RZ, -R2 ;  /* 0x000000ffff027224 */ /* 0x000fc400078e0a02 */
[----:B------:R-:W-:Y:S01]  /*5b00*/  IMAD R12, R249, R0, R12 ;  /* 0x00000000f90c7224 */ /* 0x000fe200078e020c */
[----:B------:R-:W-:Y:S01]  /*5b10*/  IADD3 R0, R13, 0xe5, RZ ;  /* 0x000000e50d007810 */ /* 0x000fe20007ffe0ff */
[C---:B------:R-:W-:Y:S01]  /*5b20*/  IMAD R20, R249.reuse, R5, R20 ;  /* 0x00000005f9147224 */ /* 0x040fe200078e0214 */
[----:B------:R-:W-:Y:S01]  /*5b30*/  IABS R9, R7 ;  /* 0x0000000700097213 */ /* 0x000fe20000000000 */
[----:B------:R-:W-:Y:S01]  /*5b40*/  IMAD.MOV R4, RZ, RZ, -R4 ;  /* 0x000000ffff047224 */ /* 0x000fe200078e0a04 */
[----:B-1----:R-:W-:Y:S01]  /*5b50*/  IABS R8, R6 ;  /* 0x0000000600087213 */ /* 0x002fe20000000000 */
[----:B------:R-:W-:Y:S01]  /*5b60*/  IMAD.HI.U32 R5, R248, R15, RZ ;  /* 0x0000000ff8057227 */ /* 0x000fe200078e00ff */
[----:B------:R-:W1:Y:S03]  /*5b70*/  S2R R232, SR_TID.X ;  /* 0x0000000000e87919 */ /* 0x000e660000002100 */
[----:B------:R-:W-:Y:S01]  /*5b80*/  IMAD R11, R249, R2, R11 ;  /* 0x00000002f90b7224 */ /* 0x000fe200078e020b */
[----:B------:R2:W-:Y:S01]  /*5b90*/  STL [R1+0x2cd8], R7 ;  /* 0x002cd80701007387 */ /* 0x0005e20000100800 */
[----:B------:R-:W-:Y:S01]  /*5ba0*/  IADD3 R2, R13, 0xe6, RZ ;  /* 0x000000e60d027810 */ /* 0x000fe20007ffe0ff */
[----:B------:R-:W-:-:S02]  /*5bb0*/  IMAD R14, R249, R4, R14 ;  /* 0x00000004f90e7224 */ /* 0x000fc400078e020e */
[----:B------:R3:W-:Y:S01]  /*5bc0*/  STL [R1+0x2cec], R6 ;  /* 0x002cec0601007387 */ /* 0x0007e20000100800 */
[----:B------:R-:W-:Y:S02]  /*5bd0*/  IMAD.MOV R5, RZ, RZ, -R5 ;  /* 0x000000ffff057224 */ /* 0x000fe400078e0a05 */
[C---:B------:R-:W-:Y:S01]  /*5be0*/  IMAD.HI.U32 R4, R248.reuse, R10, RZ ;  /* 0x0000000af8047227 */ /* 0x040fe200078e00ff */
[----:B------:R4:W-:Y:S01]  /*5bf0*/  STL [R1+0x2ce4], R0 ;  /* 0x002ce40001007387 */ /* 0x0009e20000100800 */
[----:B--2---:R-:W-:Y:S02]  /*5c00*/  IABS R7, R0 ;  /* 0x0000000000077213 */ /* 0x004fe40000000000 */
[----:B------:R-:W-:Y:S01]  /*5c10*/  IMAD.HI.U32 R3, R248, R8, RZ ;  /* 0x00000008f8037227 */ /* 0x000fe200078e00ff */
[----:B------:R2:W-:Y:S01]  /*5c20*/  STL [R1+0x2ccc], R2 ;  /* 0x002ccc0201007387 */ /* 0x0005e20000100800 */
[----:B---3--:R-:W-:Y:S02]  /*5c30*/  IABS R6, R2 ;  /* 0x0000000200067213 */ /* 0x008fe40000000000 */
[----:B------:R-:W-:-:S02]  /*5c40*/  IMAD R15, R249, R5, R15 ;  /* 0x00000005f90f7224 */ /* 0x000fc400078e020f */
[----:B----4-:R-:W-:Y:S01]  /*5c50*/  IMAD.HI.U32 R0, R248, R9, RZ ;  /* 0x00000009f8007227 */ /* 0x010fe200078e00ff */
[----:B------:R-:W-:-:S03]  /*5c60*/  IADD3 R5, R13, 0xe7, RZ ;  /* 0x000000e70d057810 */ /* 0x000fc60007ffe0ff */
[----:B--2---:R-:W-:Y:S01]  /*5c70*/  IMAD.HI.U32 R2, R248, R7, RZ ;  /* 0x00000007f8027227 */ /* 0x004fe200078e00ff */
[----:B------:R-:W-:-:S03]  /*5c80*/  IADD3 R233, R13, 0xe8, RZ ;  /* 0x000000e80de97810 */ /* 0x000fc60007ffe0ff */
[----:B------:R-:W-:Y:S02]  /*5c90*/  IMAD.MOV R4, RZ, RZ, -R4 ;  /* 0x000000ffff047224 */ /* 0x000fe400078e0a04 */
[----:B------:R-:W-:Y:S02]  /*5ca0*/  IMAD.MOV R0, RZ, RZ, -R0 ;  /* 0x000000ffff007224 */ /* 0x000fe400078e0a00 */
[----:B------:R-:W-:Y:S01]  /*5cb0*/  IMAD.MOV R3, RZ, RZ, -R3 ;  /* 0x000000ffff037224 */ /* 0x000fe200078e0a03 */
[----:B------:R-:W-:Y:S01]  /*5cc0*/  IADD3 R2, -R2, RZ, RZ ;  /* 0x000000ff02027210 */ /* 0x000fe20007ffe1ff */
[C---:B------:R-:W-:Y:S01]  /*5cd0*/  IMAD R10, R249.reuse, R4, R10 ;  /* 0x00000004f90a7224 */ /* 0x040fe200078e020a */
[----:B------:R-:W-:Y:S01]  /*5ce0*/  IABS R4, R233 ;  /* 0x000000e900047213 */ /* 0x000fe20000000000 */
[C---:B------:R-:W-:Y:S02]  /*5cf0*/  IMAD R9, R249.reuse, R0, R9 ;  /* 0x00000000f9097224 */ /* 0x040fe400078e0209 */
[----:B------:R-:W-:Y:S01]  /*5d00*/  IMAD R8, R249, R3, R8 ;  /* 0x00000003f9087224 */ /* 0x000fe200078e0208 */
[----:B------:R-:W-:Y:S01]  /*5d10*/  IADD3 R3, R13, 0xe9, RZ ;  /* 0x000000e90d037810 */ /* 0x000fe20007ffe0ff */
[C---:B------:R-:W-:Y:S01]  /*5d20*/  IMAD.HI.U32 R0, R248.reuse, R6, RZ ;  /* 0x00000006f8007227 */ /* 0x040fe200078e00ff */
[----:B------:R2:W-:Y:S03]  /*5d30*/  STL [R1+0x2cc4], R5 ;  /* 0x002cc40501007387 */ /* 0x0005e60000100800 */
[----:B------:R-:W-:Y:S01]  /*5d40*/  IMAD.MOV R0, RZ, RZ, -R0 ;  /* 0x000000ffff007224 */ /* 0x000fe200078e0a00 */
[----:B------:R3:W-:Y:S01]  /*5d50*/  STL [R1+0x2cb8], R233 ;  /* 0x002cb8e901007387 */ /* 0x0007e20000100800 */
[----:B------:R-:W-:Y:S01]  /*5d60*/  IMAD R7, R249, R2, R7 ;  /* 0x00000002f9077224 */ /* 0x000fe200078e0207 */
[C---:B------:R-:W-:Y:S01]  /*5d70*/  IADD3 R2, R13.reuse, 0xea, RZ ;  /* 0x000000ea0d027810 */ /* 0x040fe20007ffe0ff */
[----:B------:R-:W-:Y:S01]  /*5d80*/  IMAD.HI.U32 R239, R248, R4, RZ ;  /* 0x00000004f8ef7227 */ /* 0x000fe200078e00ff */
[----:B--2---:R-:W-:Y:S01]  /*5d90*/  IABS R5, R5 ;  /* 0x0000000500057213 */ /* 0x004fe20000000000 */
[----:B------:R2:W-:Y:S01]  /*5da0*/  STL [R1+0x2ca4], R3 ;  /* 0x002ca40301007387 */ /* 0x0005e20000100800 */
[----:B---3--:R-:W-:-:S03]  /*5db0*/  IADD3 R233, R13, 0xeb, RZ ;  /* 0x000000eb0de97810 */ /* 0x008fc60007ffe0ff */
[----:B------:R-:W-:Y:S01]  /*5dc0*/  IMAD.HI.U32 R240, R248, R5, RZ ;  /* 0x00000005f8f07227 */ /* 0x000fe200078e00ff */
[----:B------:R3:W-:Y:S03]  /*5dd0*/  STL [R1+0x2c98], R2 ;  /* 0x002c980201007387 */ /* 0x0007e60000100800 */
[C---:B------:R-:W-:Y:S01]  /*5de0*/  IMAD R6, R249.reuse, R0, R6 ;  /* 0x00000000f9067224 */ /* 0x040fe200078e0206 */
[----:B--2---:R-:W-:Y:S01]  /*5df0*/  IABS R3, R3 ;  /* 0x0000000300037213 */ /* 0x004fe20000000000 */
[----:B------:R-:W-:Y:S01]  /*5e00*/  IMAD.MOV R239, RZ, RZ, -R239 ;  /* 0x000000ffffef7224 */ /* 0x000fe200078e0aef */
[----:B------:R-:W-:Y:S01]  /*5e10*/  IABS R0, R233 ;  /* 0x000000e900007213 */ /* 0x000fe20000000000 */
[----:B------:R-:W-:Y:S01]  /*5e20*/  IMAD.MOV R240, RZ, RZ, -R240 ;  /* 0x000000fffff07224 */ /* 0x000fe200078e0af0 */
[----:B-1----:R-:W-:Y:S01]  /*5e30*/  LOP3.LUT R232, R232, 0x3f, RZ, 0xc0, !PT ;  /* 0x0000003fe8e87812 */ /* 0x002fe200078ec0ff */
[----:B------:R-:W-:Y:S01]  /*5e40*/  IMAD.HI.U32 R238, R248, R3, RZ ;  /* 0x00000003f8ee7227 */ /* 0x000fe200078e00ff */
[----:B---3--:R-:W-:Y:S01]  /*5e50*/  IABS R2, R2 ;  /* 0x0000000200027213 */ /* 0x008fe20000000000 */
[----:B------:R1:W-:Y:S02]  /*5e60*/  STL [R1+0x2c90], R233 ;  /* 0x002c90e901007387 */ /* 0x0003e40000100800 */
[----:B------:R-:W-:-:S02]  /*5e70*/  IMAD R4, R249, R239, R4 ;  /* 0x000000eff9047224 */ /* 0x000fc400078e0204 */
[----:B------:R-:W-:-:S04]  /*5e80*/  IMAD.HI.U32 R239, R248, R0, RZ ;  /* 0x00000000f8ef7227 */ /* 0x000fc800078e00ff */
[----:B------:R-:W-:Y:S02]  /*5e90*/  IMAD R5, R249, R240, R5 ;  /* 0x000000f0f9057224 */ /* 0x000fe400078e0205 */
[----:B------:R-:W-:Y:S01]  /*5ea0*/  IMAD.MOV R238, RZ, RZ, -R238 ;  /* 0x000000ffffee7224 */ /* 0x000fe200078e0aee */
[----:B-1----:R-:W-:Y:S01]  /*5eb0*/  IADD3 R233, R13, 0xec, RZ ;  /* 0x000000ec0de97810 */ /* 0x002fe20007ffe0ff */
[----:B------:R-:W-:Y:S01]  /*5ec0*/  IMAD.HI.U32 R240, R248, R2, RZ ;  /* 0x00000002f8f07227 */ /* 0x000fe200078e00ff */
[----:B------:R-:W-:-:S03]  /*5ed0*/  IADD3 R239, -R239, RZ, RZ ;  /* 0x000000ffefef7210 */ /* 0x000fc60007ffe1ff */
[----:B------:R-:W-:Y:S01]  /*5ee0*/  IMAD R232, R241, 0x100, R232 ;  /* 0x00000100f1e87824 */ /* 0x000fe200078e02e8 */
[----:B------:R1:W-:Y:S01]  /*5ef0*/  STL [R1+0x2c84], R233 ;  /* 0x002c84e901007387 */ /* 0x0003e20000100800 */
[C---:B------:R-:W-:Y:S01]  /*5f00*/  IMAD R3, R249.reuse, R238, R3 ;  /* 0x000000eef9037224 */ /* 0x040fe200078e0203 */
[----:B------:R-:W-:Y:S01]  /*5f10*/  IABS R238, R233 ;  /* 0x000000e900ee7213 */ /* 0x000fe20000000000 */
[----:B------:R-:W-:Y:S01]  /*5f20*/  IMAD.MOV R240, RZ, RZ, -R240 ;  /* 0x000000fffff07224 */ /* 0x000fe200078e0af0 */
[C---:B------:R-:W-:Y:S02]  /*5f30*/  IADD3 R235, R232.reuse, 0x40, RZ ;  /* 0x00000040e8eb7810 */ /* 0x040fe40007ffe0ff */
[C---:B------:R-:W-:Y:S01]  /*5f40*/  IADD3 R234, R232.reuse, 0xc0, RZ ;  /* 0x000000c0e8ea7810 */ /* 0x040fe20007ffe0ff */
[C---:B------:R-:W-:Y:S01]  /*5f50*/  IMAD R2, R249.reuse, R240, R2 ;  /* 0x000000f0f9027224 */ /* 0x040fe200078e0202 */
[----:B-1----:R-:W-:Y:S01]  /*5f60*/  IADD3 R233, R232, 0x80, RZ ;  /* 0x00000080e8e97810 */ /* 0x002fe20007ffe0ff */
[----:B------:R-:W-:Y:S01]  /*5f70*/  IMAD R0, R249, R239, R0 ;  /* 0x000000eff9007224 */ /* 0x000fe200078e0200 */
[----:B------:R-:W-:-:S02]  /*5f80*/  IABS R239, R232 ;  /* 0x000000e800ef7213 */ /* 0x000fc40000000000 */
[----:B------:R-:W-:Y:S02]  /*5f90*/  IABS R240, R235 ;  /* 0x000000eb00f07213 */ /* 0x000fe40000000000 */
[----:B------:R-:W-:Y:S01]  /*5fa0*/  IABS R241, R233 ;  /* 0x000000e900f17213 */ /* 0x000fe20000000000 */
[----:B------:R-:W-:Y:S01]  /*5fb0*/  IMAD.HI.U32 R245, R248, R238, RZ ;  /* 0x000000eef8f57227 */ /* 0x000fe200078e00ff */
[----:B------:R-:W-:-:S03]  /*5fc0*/  IABS R242, R234 ;  /* 0x000000ea00f27213 */ /* 0x000fc60000000000 */
[----:B------:R-:W-:-:S04]  /*5fd0*/  IMAD.HI.U32 R243, R244, R239, RZ ;  /* 0x000000eff4f37227 */ /* 0x000fc800078e00ff */
[----:B------:R-:W-:-:S04]  /*5fe0*/  IMAD.HI.U32 R246, R244, R240, RZ ;  /* 0x000000f0f4f67227 */ /* 0x000fc800078e00ff */
[----:B------:R-:W-:-:S04]  /*5ff0*/  IMAD.HI.U32 R247, R244, R241, RZ ;  /* 0x000000f1f4f77227 */ /* 0x000fc800078e00ff */
[----:B------:R-:W-:-:S04]  /*6000*/  IMAD.HI.U32 R244, R244, R242, RZ ;  /* 0x000000f2f4f47227 */ /* 0x000fc800078e00ff */
[----:B------:R-:W-:Y:S01]  /*6010*/  IMAD.MOV R245, RZ, RZ, -R245 ;  /* 0x000000fffff57224 */ /* 0x000fe200078e0af5 */
[----:B------:R-:W-:Y:S01]  /*6020*/  IADD3 R244, -R244, RZ, RZ ;  /* 0x000000fff4f47210 */ /* 0x000fe20007ffe1ff */
[----:B------:R-:W-:Y:S02]  /*6030*/  IMAD.MOV R243, RZ, RZ, -R243 ;  /* 0x000000fffff37224 */ /* 0x000fe400078e0af3 */
[----:B------:R-:W-:Y:S01]  /*6040*/  IMAD R238, R249, R245, R238 ;  /* 0x000000f5f9ee7224 */ /* 0x000fe200078e02ee */
[----:B------:R-:W-:Y:S01]  /*6050*/  IABS R249, c[0x0][0x178] ;  /* 0x00005e0000f97a13 */ /* 0x000fe20000000000 */
[----:B------:R-:W-:Y:S02]  /*6060*/  IMAD.MOV R246, RZ, RZ, -R246 ;  /* 0x000000fffff67224 */ /* 0x000fe400078e0af6 */
[----:B------:R-:W-:Y:S02]  /*6070*/  IMAD.MOV R247, RZ, RZ, -R247 ;  /* 0x000000fffff77224 */ /* 0x000fe400078e0af7 */
[----:B------:R-:W-:-:S02]  /*6080*/  IMAD R239, R249, R243, R239 ;  /* 0x000000f3f9ef7224 */ /* 0x000fc400078e02ef */
[C---:B------:R-:W-:Y:S02]  /*6090*/  IMAD R240, R249.reuse, R246, R240 ;  /* 0x000000f6f9f07224 */ /* 0x040fe400078e02f0 */
[C---:B------:R-:W-:Y:S02]  /*60a0*/  IMAD R242, R249.reuse, R244, R242 ;  /* 0x000000f4f9f27224 */ /* 0x040fe400078e02f2 */
[C---:B------:R-:W-:Y:S01]  /*60b0*/  IMAD R241, R249.reuse, R247, R241 ;  /* 0x000000f7f9f17224 */ /* 0x040fe200078e02f1 */
[C---:B------:R-:W-:Y:S02]  /*60c0*/  ISETP.GT.U32.AND P0, PT, R249.reuse, R239, PT ;  /* 0x000000eff900720c */ /* 0x040fe40003f04070 */
[C---:B------:R-:W-:Y:S02]  /*60d0*/  ISETP.GT.U32.AND P1, PT, R249.reuse, R240, PT ;  /* 0x000000f0f900720c */ /* 0x040fe40003f24070 */
[C---:B------:R-:W-:Y:S02]  /*60e0*/  ISETP.GT.U32.AND P3, PT, R249.reuse, R242, PT ;  /* 0x000000f2f900720c */ /* 0x040fe40003f64070 */
[----:B------:R-:W-:Y:S01]  /*60f0*/  ISETP.GT.U32.AND P2, PT, R249, R241, PT ;  /* 0x000000f1f900720c */ /* 0x000fe20003f44070 */
[----:B------:R-:W-:Y:S01]  /*6100*/  STL [R1+0x1930], R232 ;  /* 0x001930e801007387 */ /* 0x000fe20000100800 */
[----:B------:R-:W-:-:S02]  /*6110*/  IADD3 R243, R13, 0xed, RZ ;  /* 0x000000ed0df37810 */ /* 0x000fc40007ffe0ff */
[C---:B------:R-:W-:Y:S01]  /*6120*/  IADD3 R245, R13.reuse, 0xee, RZ ;  /* 0x000000ee0df57810 */ /* 0x040fe20007ffe0ff */
[----:B------:R-:W-:Y:S01]  /*6130*/  STL [R1+0x1938], R235 ;  /* 0x001938eb01007387 */ /* 0x000fe20000100800 */
[C---:B------:R-:W-:Y:S02]  /*6140*/  IADD3 R252, R13.reuse, 0xef, RZ ;  /* 0x000000ef0dfc7810 */ /* 0x040fe40007ffe0ff */
[C---:B------:R-:W-:Y:S01]  /*6150*/  IADD3 R251, R13.reuse, 0xf0, RZ ;  /* 0x000000f00dfb7810 */ /* 0x040fe20007ffe0ff */
[----:B------:R-:W-:Y:S01]  /*6160*/  STL [R1+0x1940], R233 ;  /* 0x001940e901007387 */ /* 0x000fe20000100800 */
[----:B------:R-:W-:-:S03]  /*6170*/  IADD3 R250, R13, 0xf1, RZ ;  /* 0x000000f10dfa7810 */ /* 0x000fc60007ffe0ff */
[----:B------:R-:W-:Y:S01]  /*6180*/  STL [R1+0x193c], R234 ;  /* 0x00193cea01007387 */ /* 0x000fe20000100800 */
[----:B------:R-:W-:-:S03]  /*6190*/  @!P0 IMAD.IADD R239, R239, 0x1, -R249 ;  /* 0x00000001efef8824 */ /* 0x000fc600078e0af9 */
[----:B------:R1:W-:Y:S01]  /*61a0*/  STL [R1+0x2c60], R243 ;  /* 0x002c60f301007387 */ /* 0x0003e20000100800 */
[--C-:B------:R-:W-:Y:S01]  /*61b0*/  @!P1 IMAD.IADD R240, R240, 0x1, -R249.reuse ;  /* 0x00000001f0f09824 */ /* 0x100fe200078e0af9 */
[----:B------:R-:W-:Y:S01]  /*61c0*/  @!P2 IADD3 R241, R241, -R249, RZ ;  /* 0x800000f9f1f1a210 */ /* 0x000fe20007ffe0ff */
[----:B------:R-:W-:Y:S01]  /*61d0*/  @!P3 IMAD.IADD R242, R242, 0x1, -R249 ;  /* 0x00000001f2f2b824 */ /* 0x000fe200078e0af9 */
[----:B------:R-:W-:Y:S01]  /*61e0*/  STL [R1+0x2c58], R245 ;  /* 0x002c58f501007387 */ /* 0x000fe20000100800 */
[----:B------:R-:W-:-:S03]  /*61f0*/  IABS R247, R250 ;  /* 0x000000fa00f77213 */ /* 0x000fc60000000000 */
[----:B------:R-:W-:Y:S01]  /*6200*/  STL [R1+0x2c54], R252 ;  /* 0x002c54fc01007387 */ /* 0x000fe20000100800 */
[----:B-1----:R-:W-:-:S03]  /*6210*/  IABS R243, R243 ;  /* 0x000000f300f37213 */ /* 0x002fc60000000000 */
[----:B------:R-:W-:Y:S01]  /*6220*/  STL [R1+0x2c4c], R251 ;  /* 0x002c4cfb01007387 */ /* 0x000fe20000100800 */
[----:B------:R-:W-:-:S03]  /*6230*/  ISETP.GT.U32.AND P0, PT, R249, R239, PT ;  /* 0x000000eff900720c */ /* 0x000fc60003f04070 */
[----:B------:R1:W-:Y:S01]  /*6240*/  STL [R1+0x2c44], R250 ;  /* 0x002c44fa01007387 */ /* 0x0003e20000100800 */
[C---:B------:R-:W-:Y:S02]  /*6250*/  ISETP.GT.U32.AND P2, PT, R249.reuse, R240, PT ;  /* 0x000000f0f900720c */ /* 0x040fe40003f44070 */
[C---:B------:R-:W-:Y:S02]  /*6260*/  ISETP.GT.U32.AND P4, PT, R249.reuse, R241, PT ;  /* 0x000000f1f900720c */ /* 0x040fe40003f84070 */
[----:B------:R-:W-:Y:S02]  /*6270*/  ISETP.GT.U32.AND P5, PT, R249, R242, PT ;  /* 0x000000f2f900720c */ /* 0x000fe40003fa4070 */
[----:B------:R-:W-:Y:S01]  /*6280*/  IABS R249, c[0x0][0x17c] ;  /* 0x00005f0000f97a13 */ /* 0x000fe20000000000 */
[----:B-1----:R-:W-:-:S04]  /*6290*/  IMAD.HI.U32 R250, R248, R243, RZ ;  /* 0x000000f3f8fa7227 */ /* 0x002fc800078e00ff */
[----:B------:R-:W-:-:S04]  /*62a0*/  IMAD.MOV R250, RZ, RZ, -R250 ;  /* 0x000000fffffa7224 */ /* 0x000fc800078e0afa */
[C---:B------:R-:W-:Y:S02]  /*62b0*/  IMAD R243, R249.reuse, R250, R243 ;  /* 0x000000faf9f37224 */ /* 0x040fe400078e02f3 */
[----:B------:R-:W-:Y:S01]  /*62c0*/  IMAD.HI.U32 R250, R248, R247, RZ ;  /* 0x000000f7f8fa7227 */ /* 0x000fe200078e00ff */
[----:B------:R-:W-:Y:S02]  /*62d0*/  IABS R244, R245 ;  /* 0x000000f500f47213 */ /* 0x000fe40000000000 */
[----:B------:R-:W-:Y:S01]  /*62e0*/  ISETP.GE.AND P3, PT, R232, RZ, PT ;  /* 0x000000ffe800720c */ /* 0x000fe20003f66270 */
[----:B------:R-:W-:Y:S01]  /*62f0*/  IMAD.MOV R250, RZ, RZ, -R250 ;  /* 0x000000fffffa7224 */ /* 0x000fe200078e0afa */
[----:B------:R-:W-:Y:S01]  /*6300*/  IABS R246, R251 ;  /* 0x000000fb00f67213 */ /* 0x000fe20000000000 */
[----:B------:R-:W-:Y:S01]  /*6310*/  IMAD.HI.U32 R251, R248, R244, RZ ;  /* 0x000000f4f8fb7227 */ /* 0x000fe200078e00ff */
[----:B------:R-:W-:Y:S01]  /*6320*/  IABS R245, R252 ;  /* 0x000000fc00f57213 */ /* 0x000fe20000000000 */
[----:B------:R-:W2:Y:S02]  /*6330*/  LDL.LU R232, [R1+0x2e68] ;  /* 0x002e680001e87983 */ /* 0x000ea40000300800 */
[----:B------:R-:W-:Y:S01]  /*6340*/  IMAD R247, R249, R250, R247 ;  /* 0x000000faf9f77224 */ /* 0x000fe200078e02f7 */
[----:B------:R-:W-:Y:S01]  /*6350*/  IABS R250, c[0x0][0x178] ;  /* 0x00005e0000fa7a13 */ /* 0x000fe20000000000 */
[----:B------:R-:W-:-:S04]  /*6360*/  IMAD.MOV R251, RZ, RZ, -R251 ;  /* 0x000000fffffb7224 */ /* 0x000fc800078e0afb */
[----:B------:R-:W-:Y:S02]  /*6370*/  @!P0 IMAD.IADD R239, R239, 0x1, -R250 ;  /* 0x00000001efef8824 */ /* 0x000fe400078e0afa */
[----:B------:R-:W-:Y:S01]  /*6380*/  IMAD R244, R249, R251, R244 ;  /* 0x000000fbf9f47224 */ /* 0x000fe200078e02f4 */
[----:B------:R-:W-:Y:S01]  /*6390*/  @!P4 IADD3 R241, R241, -R250, RZ ;  /* 0x800000faf1f1c210 */ /* 0x000fe20007ffe0ff */
[----:B------:R-:W-:-:S04]  /*63a0*/  IMAD.HI.U32 R252, R248, R245, RZ ;  /* 0x000000f5f8fc7227 */ /* 0x000fc800078e00ff */
[----:B------:R-:W-:-:S04]  /*63b0*/  IMAD.HI.U32 R251, R248, R246, RZ ;  /* 0x000000f6f8fb7227 */ /* 0x000fc800078e00ff */
[--C-:B------:R-:W-:Y:S01]  /*63c0*/  @!P2 IMAD.IADD R240, R240, 0x1, -R250.reuse ;  /* 0x00000001f0f0a824 */ /* 0x100fe200078e0afa */
[----:B------:R-:W-:Y:S01]  /*63d0*/  ISETP.NE.AND P2, PT, RZ, c[0x0][0x178], PT ;  /* 0x00005e00ff007a0c */ /* 0x000fe20003f45270 */
[----:B------:R-:W-:Y:S01]  /*63e0*/  @!P5 IMAD.IADD R242, R242, 0x1, -R250 ;  /* 0x00000001f2f2d824 */ /* 0x000fe200078e0afa */
[----:B------:R-:W-:Y:S01]  /*63f0*/  LOP3.LUT R250, RZ, c[0x0][0x178], RZ, 0x33, !PT ;  /* 0x00005e00fffa7a12 */ /* 0x000fe200078e33ff */
[----:B------:R-:W-:Y:S02]  /*6400*/  @!P3 IMAD.MOV R239, RZ, RZ, -R239 ;  /* 0x000000ffffefb224 */ /* 0x000fe400078e0aef */
[----:B------:R-:W-:Y:S02]  /*6410*/  IMAD.MOV R252, RZ, RZ, -R252 ;  /* 0x000000fffffc7224 */ /* 0x000fe400078e0afc */
[----:B------:R-:W-:Y:S01]  /*6420*/  IMAD.MOV R251, RZ, RZ, -R251 ;  /* 0x000000fffffb7224 */ /* 0x000fe200078e0afb */
[----:B------:R-:W-:Y:S02]  /*6430*/  ISETP.GE.AND P1, PT, R235, RZ, PT ;  /* 0x000000ffeb00720c */ /* 0x000fe40003f26270 */
[----:B------:R-:W-:Y:S01]  /*6440*/  SEL R239, R250, R239, !P2 ;  /* 0x000000effaef7207 */ /* 0x000fe20005000000 */
[----:B------:R-:W3:Y:S01]  /*6450*/  LDL.LU R235, [R1+0x2e64] ;  /* 0x002e640001eb7983 */ /* 0x000ee20000300800 */
[----:B------:R-:W-:Y:S01]  /*6460*/  ISETP.GE.AND P5, PT, R234, RZ, PT ;  /* 0x000000ffea00720c */ /* 0x000fe20003fa6270 */
[----:B------:R-:W-:Y:S01]  /*6470*/  IMAD R245, R249, R252, R245 ;  /* 0x000000fcf9f57224 */ /* 0x000fe200078e02f5 */
[----:B------:R-:W-:Y:S01]  /*6480*/  ISETP.GE.AND P0, PT, R233, RZ, PT ;  /* 0x000000ffe900720c */ /* 0x000fe20003f06270 */
[----:B------:R-:W4:Y:S01]  /*6490*/  LDL.LU R234, [R1+0x2e60] ;  /* 0x002e600001ea7983 */ /* 0x000f220000300800 */
[----:B------:R-:W-:-:S03]  /*64a0*/  IMAD R246, R249, R251, R246 ;  /* 0x000000fbf9f67224 */ /* 0x000fc600078e02f6 */
[----:B------:R-:W2:Y:S04]  /*64b0*/  LDL.LU R233, [R1+0x2e5c] ;  /* 0x002e5c0001e97983 */ /* 0x000ea80000300800 */
[----:B------:R-:W2:Y:S04]  /*64c0*/  LDL R252, [R1+0x2968] ;  /* 0x0029680001fc7983 */ /* 0x000ea80000100800 */
[----:B------:R-:W2:Y:S04]  /*64d0*/  LDL R251, [R1+0x2964] ;  /* 0x0029640001fb7983 */ /* 0x000ea80000100800 */
[----:B------:R1:W-:Y:S04]  /*64e0*/  STL [R1+0x74], R239 ;  /* 0x000074ef01007387 */ /* 0x0003e80000100800 */
[----:B-1----:R-:W2:Y:S01]  /*64f0*/  LDL R239, [R1+0x2d6c] ;  /* 0x002d6c0001ef7983 */ /* 0x002ea20000100800 */
[----:B------:R-:W-:-:S02]  /*6500*/  @!P1 IMAD.MOV R240, RZ, RZ, -R240 ;  /* 0x000000fffff09224 */ /* 0x000fc400078e0af0 */
[----:B------:R-:W-:Y:S01]  /*6510*/  @!P0 IMAD.MOV R241, RZ, RZ, -R241 ;  /* 0x000000fffff18224 */ /* 0x000fe200078e0af1 */
[----:B------:R-:W-:Y:S02]  /*6520*/  @!P5 IADD3 R242, -R242, RZ, RZ ;  /* 0x000000fff2f2d210 */ /* 0x000fe40007ffe1ff */
[C---:B------:R-:W-:Y:S02]  /*6530*/  SEL R240, R250.reuse, R240, !P2 ;  /* 0x000000f0faf07207 */ /* 0x040fe40005000000 */
[----:B------:R-:W-:-:S03]  /*6540*/  SEL R241, R250, R241, !P2 ;  /* 0x000000f1faf17207 */ /* 0x000fc60005000000 */
[----:B------:R1:W-:Y:S02]  /*6550*/  STL [R1+0x78], R240 ;  /* 0x000078f001007387 */ /* 0x0003e40000100800 */
[----:B-1----:R-:W-:Y:S02]  /*6560*/  SEL R240, R250, R242, !P2 ;  /* 0x000000f2faf07207 */ /* 0x002fe40005000000 */
[----:B------:R-:W-:Y:S01]  /*6570*/  IADD3 R242, R13, 0xf2, RZ ;  /* 0x000000f20df27810 */ /* 0x000fe20007ffe0ff */
[----:B------:R-:W3:Y:S04]  /*6580*/  LDL R250, [R1+0x297c] ;  /* 0x00297c0001fa7983 */ /* 0x000ee80000100800 */
[----:B------:R1:W-:Y:S04]  /*6590*/  STL [R1+0x80], R241 ;  /* 0x000080f101007387 */ /* 0x0003e80000100800 */
[----:B------:R1:W-:Y:S04]  /*65a0*/  STL [R1+0x88], R240 ;  /* 0x000088f001007387 */ /* 0x0003e80000100800 */
[----:B------:R-:W-:Y:S04]  /*65b0*/  STL [R1+0x2c24], R242 ;  /* 0x002c24f201007387 */ /* 0x000fe80000100800 */
[----:B-1----:R-:W3:Y:S04]  /*65c0*/  LDL R241, [R1+0x2980] ;  /* 0x0029800001f17983 */ /* 0x002ee80000100800 */
[----:B------:R-:W3:Y:S01]  /*65d0*/  LDL R240, [R1+0x2984] ;  /* 0x0029840001f07983 */ /* 0x000ee20000100800 */
[----:B------:R-:W-:-:S13]  /*65e0*/  ISETP.GT.U32.AND P2, PT, R249, R231, PT ;  /* 0x000000e7f900720c */ /* 0x000fda0003f44070 */
[----:B------:R-:W-:Y:S01]  /*65f0*/  @!P2 IMAD.IADD R231, R231, 0x1, -R249 ;  /* 0x00000001e7e7a824 */ /* 0x000fe200078e0af9 */
[C---:B------:R-:W-:Y:S02]  /*6600*/  ISETP.GT.U32.AND P4, PT, R249.reuse, R236, PT ;  /* 0x000000ecf900720c */ /* 0x040fe40003f84070 */
[----:B------:R-:W-:-:S11]  /*6610*/  ISETP.GT.U32.AND P6, PT, R249, R237, PT ;  /* 0x000000edf900720c */ /* 0x000fd60003fc4070 */
[----:B------:R-:W-:-:S05]  /*6620*/  @!P4 IMAD.IADD R236, R236, 0x1, -R249 ;  /* 0x00000001ececc824 */ /* 0x000fca00078e0af9 */
[----:B------:R-:W-:Y:S01]  /*6630*/  ISETP.GT.U32.AND P4, PT, R249, R236, PT ;  /* 0x000000ecf900720c */ /* 0x000fe20003f84070 */
[----:B------:R-:W-:Y:S01]  /*6640*/  @!P6 IMAD.IADD R237, R237, 0x1, -R249 ;  /* 0x00000001edede824 */ /* 0x000fe200078e0af9 */
[----:B--2---:R-:W-:Y:S02]  /*6650*/  ISETP.GE.AND P2, PT, R239, RZ, PT ;  /* 0x000000ffef00720c */ /* 0x004fe40003f46270 */
[----:B------:R-:W2:Y:S01]  /*6660*/  LDL R239, [R1+0x2988] ;  /* 0x0029880001ef7983 */ /* 0x000ea20000100800 */
[C---:B----4-:R-:W-:Y:S02]  /*6670*/  ISETP.GT.U32.AND P3, PT, R249.reuse, R234, PT ;  /* 0x000000eaf900720c */ /* 0x050fe40003f64070 */
[C---:B---3--:R-:W-:Y:S02]  /*6680*/  ISETP.GT.U32.AND P6, PT, R249.reuse, R235, PT ;  /* 0x000000ebf900720c */ /* 0x048fe40003fc4070 */
[----:B------:R-:W-:-:S04]  /*6690*/  ISETP.GT.U32.AND P0, PT, R249, R232, PT ;  /* 0x000000e8f900720c */ /* 0x000fc80003f04070 */
[----:B------:R-:W-:Y:S01]  /*66a0*/  @!P4 IMAD.IADD R236, R236, 0x1, -R249 ;  /* 0x00000001ececc824 */ /* 0x000fe200078e0af9 */
[----:B------:R-:W-:-:S04]  /*66b0*/  ISETP.GT.U32.AND P5, PT, R249, R233, PT ;  /* 0x000000e9f900720c */ /* 0x000fc80003fa4070 */
[----:B------:R-:W-:Y:S01]  /*66c0*/  @!P3 IMAD.IADD R234, R234, 0x1, -R249 ;  /* 0x00000001eaeab824 */ /* 0x000fe200078e0af9 */
[----:B------:R-:W-:-:S04]  /*66d0*/  ISETP.GT.U32.AND P1, PT, R249, R237, PT ;  /* 0x000000edf900720c */ /* 0x000fc80003f24070 */
[----:B------:R-:W-:Y:S01]  /*66e0*/  ISETP.GT.U32.AND P4, PT, R249, R234, PT ;  /* 0x000000eaf900720c */ /* 0x000fe20003f84070 */
[--C-:B------:R-:W-:Y:S01]  /*66f0*/  @!P6 IMAD.IADD R235, R235, 0x1, -R249.reuse ;  /* 0x00000001ebebe824 */ /* 0x100fe200078e0af9 */
[----:B------:R-:W-:Y:S02]  /*6700*/  ISETP.GT.U32.AND P3, PT, R249, R228, PT ;  /* 0x000000e4f900720c */ /* 0x000fe40003f64070 */
[--C-:B------:R-:W-:Y:S01]  /*6710*/  @!P5 IMAD.IADD R233, R233, 0x1, -R249.reuse ;  /* 0x00000001e9e9d824 */ /* 0x100fe200078e0af9 */
[----:B------:R-:W-:Y:S02]  /*6720*/  @!P0 IADD3 R232, R232, -R249, RZ ;  /* 0x800000f9e8e88210 */ /* 0x000fe40007ffe0ff */
[----:B------:R-:W-:Y:S02]  /*6730*/  ISETP.GT.U32.AND P5, PT, R249, R235, PT ;  /* 0x000000ebf900720c */ /* 0x000fe40003fa4070 */
[----:B------:R-:W-:Y:S01]  /*6740*/  ISETP.GE.AND P0, PT, R13, RZ, PT ;  /* 0x000000ff0d00720c */ /* 0x000fe20003f06270 */
[----:B------:R-:W-:-:S03]  /*6750*/  @!P1 IMAD.IADD R237, R237, 0x1, -R249 ;  /* 0x00000001eded9824 */ /* 0x000fc600078e0af9 */
[--C-:B------:R-:W-:Y:S01]  /*6760*/  @!P4 IMAD.IADD R234, R234, 0x1, -R249.reuse ;  /* 0x00000001eaeac824 */ /* 0x100fe200078e0af9 */
[C---:B------:R-:W-:Y:S02]  /*6770*/  ISETP.GT.U32.AND P4, PT, R249.reuse, R232, PT ;  /* 0x000000e8f900720c */ /* 0x040fe40003f84070 */
[C---:B------:R-:W-:Y:S02]  /*6780*/  ISETP.GT.U32.AND P1, PT, R249.reuse, R230, PT ;  /* 0x000000e6f900720c */ /* 0x040fe40003f24070 */
[C---:B------:R-:W-:Y:S01]  /*6790*/  ISETP.GT.U32.AND P6, PT, R249.reuse, R229, PT ;  /* 0x000000e5f900720c */ /* 0x040fe20003fc4070 */
[----:B------:R-:W-:Y:S01]  /*67a0*/  @!P3 IMAD.IADD R228, R228, 0x1, -R249 ;  /* 0x00000001e4e4b824 */ /* 0x000fe200078e0af9 */
[----:B------:R-:W-:Y:S02]  /*67b0*/  ISETP.GT.U32.AND P3, PT, R249, R233, PT ;  /* 0x000000e9f900720c */ /* 0x000fe40003f64070 */
[----:B------:R-:W-:Y:S01]  /*67c0*/  @!P0 IMAD.MOV R237, RZ, RZ, -R237 ;  /* 0x000000ffffed8224 */ /* 0x000fe200078e0aed */
[----:B------:R-:W-:-:S02]  /*67d0*/  @!P5 IADD3 R235, R235, -R249, RZ ;  /* 0x800000f9ebebd210 */ /* 0x000fc40007ffe0ff */
[C---:B------:R-:W-:Y:S02]  /*67e0*/  ISETP.GT.U32.AND P5, PT, R249.reuse, R228, PT ;  /* 0x000000e4f900720c */ /* 0x040fe40003fa4070 */
[--C-:B------:R-:W-:Y:S01]  /*67f0*/  @!P4 IMAD.IADD R232, R232, 0x1, -R249.reuse ;  /* 0x00000001e8e8c824 */ /* 0x100fe200078e0af9 */
[----:B------:R-:W-:Y:S01]  /*6800*/  ISETP.GT.U32.AND P4, PT, R249, R226, PT ;  /* 0x000000e2f900720c */ /* 0x000fe20003f84070 */
[--C-:B------:R-:W-:Y:S01]  /*6810*/  @!P1 IMAD.IADD R230, R230, 0x1, -R249.reuse ;  /* 0x00000001e6e69824 */ /* 0x100fe200078e0af9 */
[----:B------:R-:W-:Y:S01]  /*6820*/  ISETP.GE.AND P1, PT, R252, RZ, PT ;  /* 0x000000fffc00720c */ /* 0x000fe20003f26270 */
[----:B------:R-:W-:Y:S01]  /*6830*/  @!P6 IMAD.IADD R229, R229, 0x1, -R249 ;  /* 0x00000001e5e5e824 */ /* 0x000fe200078e0af9 */
[----:B------:R-:W-:Y:S01]  /*6840*/  STL [R1+0x1c], R237 ;  /* 0x00001ced01007387 */ /* 0x000fe20000100800 */
[----:B------:R-:W-:-:S03]  /*6850*/  ISETP.GE.AND P6, PT, R251, RZ, PT ;  /* 0x000000fffb00720c */ /* 0x000fc60003fc6270 */
[----:B------:R-:W3:Y:S04]  /*6860*/  LDL R252, [R1+0x298c] ;  /* 0x00298c0001fc7983 */ /* 0x000ee80000100800 */
[----:B------:R-:W4:Y:S01]  /*6870*/  LDL R251, [R1+0x2990] ;  /* 0x0029900001fb7983 */ /* 0x000f220000100800 */
[----:B------:R-:W-:Y:S01]  /*6880*/  @!P3 IADD3 R233, R233, -R249, RZ ;  /* 0x800000f9e9e9b210 */ /* 0x000fe20007ffe0ff */
[--C-:B------:R-:W-:Y:S01]  /*6890*/  @!P5 IMAD.IADD R228, R228, 0x1, -R249.reuse ;  /* 0x00000001e4e4d824 */ /* 0x100fe200078e0af9 */
[----:B------:R-:W-:Y:S02]  /*68a0*/  ISETP.GT.U32.AND P0, PT, R249, R231, PT ;  /* 0x000000e7f900720c */ /* 0x000fe40003f04070 */
[----:B------:R-:W-:Y:S01]  /*68b0*/  ISETP.GE.AND P3, PT, R250, RZ, PT ;  /* 0x000000fffa00720c */ /* 0x000fe20003f66270 */
[----:B------:R-:W-:Y:S01]  /*68c0*/  @!P2 IMAD.MOV R236, RZ, RZ, -R236 ;  /* 0x000000ffffeca224 */ /* 0x000fe200078e0aec */
[----:B------:R-:W-:Y:S01]  /*68d0*/  ISETP.GE.AND P5, PT, R241, RZ, PT ;  /* 0x000000fff100720c */ /* 0x000fe20003fa6270 */
[----:B------:R-:W-:Y:S01]  /*68e0*/  @!P4 IMAD.IADD R226, R226, 0x1, -R249 ;  /* 0x00000001e2e2c824 */ /* 0x000fe200078e0af9 */
[----:B------:R-:W-:-:S02]  /*68f0*/  ISETP.GE.AND P4, PT, R240, RZ, PT ;  /* 0x000000fff000720c */ /* 0x000fc40003f86270 */
[----:B------:R1:W-:Y:S01]  /*6900*/  STL [R1+0x18], R236 ;  /* 0x000018ec01007387 */ /* 0x0003e20000100800 */
[----:B------:R-:W-:Y:S02]  /*6910*/  @!P1 IMAD.MOV R235, RZ, RZ, -R235 ;  /* 0x000000ffffeb9224 */ /* 0x000fe400078e0aeb */
[----:B------:R-:W-:Y:S02]  /*6920*/  @!P6 IMAD.MOV R234, RZ, RZ, -R234 ;  /* 0x000000ffffeae224 */ /* 0x000fe400078e0aea */
[----:B------:R-:W-:Y:S02]  /*6930*/  @!P0 IMAD.IADD R231, R231, 0x1, -R249 ;  /* 0x00000001e7e78824 */ /* 0x000fe400078e0af9 */
[----:B-1----:R-:W-:Y:S01]  /*6940*/  IMAD.MOV.U32 R236, RZ, RZ, R233 ;  /* 0x000000ffffec7224 */ /* 0x002fe200078e00e9 */
[----:B------:R-:W-:Y:S01]  /*6950*/  STL [R1+0x14], R235 ;  /* 0x000014eb01007387 */ /* 0x000fe20000100800 */
[----:B------:R-:W-:Y:S02]  /*6960*/  @!P5 IMAD.MOV R232, RZ, RZ, -R232 ;  /* 0x000000ffffe8d224 */ /* 0x000fe400078e0ae8 */
[----:B------:R-:W-:Y:S01]  /*6970*/  @!P3 IMAD.MOV R236, RZ, RZ, -R236 ;  /* 0x000000ffffecb224 */ /* 0x000fe200078e0aec */
[----:B------:R1:W-:Y:S01]  /*6980*/  STL [R1+0x10], R234 ;  /* 0x000010ea01007387 */ /* 0x0003e20000100800 */
[----:B------:R-:W-:-:S03]  /*6990*/  @!P4 IMAD.MOV R231, RZ, RZ, -R231 ;  /* 0x000000ffffe7c224 */ /* 0x000fc600078e0ae7 */
[----:B------:R2:W-:Y:S01]  /*69a0*/  STL [R1+0xc], R236 ;  /* 0x00000cec01007387 */ /* 0x0005e20000100800 */
[----:B------:R-:W-:-:S03]  /*69b0*/  ISETP.GT.U32.AND P0, PT, R249, R225, PT ;  /* 0x000000e1f900720c */ /* 0x000fc60003f04070 */
[----:B------:R-:W4:Y:S01]  /*69c0*/  LDL R237, [R1+0x2994] ;  /* 0x0029940001ed7983 */ /* 0x000f220000100800 */
[----:B-1----:R-:W-:-:S03]  /*69d0*/  IABS R234, R242 ;  /* 0x000000f200ea7213 */ /* 0x002fc60000000000 */
[----:B------:R-:W-:Y:S04]  /*69e0*/  STL [R1+0x8], R232 ;  /* 0x000008e801007387 */ /* 0x000fe80000100800 */
[----:B------:R-:W4:Y:S04]  /*69f0*/  LDL R250, [R1+0x2998] ;  /* 0x0029980001fa7983 */ /* 0x000f280000100800 */
[----:B------:R-:W4:Y:S04]  /*6a00*/  LDL R242, [R1+0x299c] ;  /* 0x00299c0001f27983 */ /* 0x000f280000100800 */
[----:B------:R-:W4:Y:S04]  /*6a10*/  LDL R241, [R1+0x29a0] ;  /* 0x0029a00001f17983 */ /* 0x000f280000100800 */
[----:B------:R-:W-:Y:S04]  /*6a20*/  STL [R1+0x4], R231 ;  /* 0x000004e701007387 */ /* 0x000fe80000100800 */
[----:B------:R-:W4:Y:S01]  /*6a30*/  LDL R240, [R1+0x29a4] ;  /* 0x0029a40001f07983 */ /* 0x000f220000100800 */
[----:B------:R-:W-:Y:S01]  /*6a40*/  @!P0 IMAD.IADD R225, R225, 0x1, -R249 ;  /* 0x00000001e1e18824 */ /* 0x000fe200078e0af9 */
[----:B--2---:R-:W-:-:S02]  /*6a50*/  ISETP.GE.AND P0, PT, R239, RZ, PT ;  /* 0x000000ffef00720c */ /* 0x004fc40003f06270 */
[----:B------:R-:W2:Y:S01]  /*6a60*/  LDL R239, [R1+0x29a8] ;  /* 0x0029a80001ef7983 */ /* 0x000ea20000100800 */
[C---:B------:R-:W-:Y:S02]  /*6a70*/  ISETP.GT.U32.AND P2, PT, R249.reuse, R230, PT ;  /* 0x000000e6f900720c */ /* 0x040fe40003f44070 */
[C---:B------:R-:W-:Y:S02]  /*6a80*/  ISETP.GT.U32.AND P1, PT, R249.reuse, R229, PT ;  /* 0x000000e5f900720c */ /* 0x040fe40003f24070 */
[----:B------:R-:W-:-:S09]  /*6a90*/  ISETP.GT.U32.AND P6, PT, R249, R227, PT ;  /* 0x000000e3f900720c */ /* 0x000fd20003fc4070 */
[--C-:B------:R-:W-:Y:S01]  /*6aa0*/  @!P2 IMAD.IADD R230, R230, 0x1, -R249.reuse ;  /* 0x00000001e6e6a824 */ /* 0x100fe200078e0af9 */
[----:B------:R-:W-:Y:S01]  /*6ab0*/  ISETP.GT.U32.AND P2, PT, R249, R224, PT ;  /* 0x000000e0f900720c */ /* 0x000fe20003f44070 */
[----:B------:R-:W-:Y:S01]  /*6ac0*/  @!P1 IMAD.IADD R229, R229, 0x1, -R249 ;  /* 0x00000001e5e59824 */ /* 0x000fe200078e0af9 */
[----:B------:R-:W-:Y:S02]  /*6ad0*/  ISETP.GT.U32.AND P1, PT, R249, R223, PT ;  /* 0x000000dff900720c */ /* 0x000fe40003f24070 */
[----:B------:R-:W-:Y:S02]  /*6ae0*/  @!P6 IADD3 R227, R227, -R249, RZ ;  /* 0x800000f9e3e3e210 */ /* 0x000fe40007ffe0ff */
[C---:B------:R-:W-:Y:S02]  /*6af0*/  ISETP.GT.U32.AND P6, PT, R249.reuse, R222, PT ;  /* 0x000000def900720c */ /* 0x040fe40003fc4070 */
[----:B------:R-:W-:-:S05]  /*6b00*/  ISETP.GT.U32.AND P4, PT, R249, R225, PT ;  /* 0x000000e1f900720c */ /* 0x000fca0003f84070 */
[--C-:B------:R-:W-:Y:S02]  /*6b10*/  @!P2 IMAD.IADD R224, R224, 0x1, -R249.reuse ;  /* 0x00000001e0e0a824 */ /* 0x100fe400078e0af9 */
[----:B------:R-:W-:Y:S01]  /*6b20*/  @!P1 IMAD.IADD R223, R223, 0x1, -R249 ;  /* 0x00000001dfdf9824 */ /* 0x000fe200078e0af9 */
[----:B------:R-:W-:-:S03]  /*6b30*/  @!P0 IADD3 R230, -R230, RZ, RZ ;  /* 0x000000ffe6e68210 */ /* 0x000fc60007ffe1ff */
[----:B------:R-:W-:Y:S01]  /*6b40*/  @!P6 IMAD.IADD R222, R222, 0x1, -R249 ;  /* 0x00000001dedee824 */ /* 0x000fe200078e0af9 */
[----:B------:R-:W-:Y:S02]  /*6b50*/  ISETP.GT.U32.AND P0, PT, R249, R224, PT ;  /* 0x000000e0f900720c */ /* 0x000fe40003f04070 */
[----:B------:R-:W-:Y:S02]  /*6b60*/  @!P4 IADD3 R225, R225, -R249, RZ ;  /* 0x800000f9e1e1c210 */ /* 0x000fe40007ffe0ff */
[----:B---3--:R-:W-:Y:S02]  /*6b70*/  ISETP.GE.AND P2, PT, R252, RZ, PT ;  /* 0x000000fffc00720c */ /* 0x008fe40003f46270 */
[----:B----4-:R-:W-:Y:S01]  /*6b80*/  ISETP.GE.AND P1, PT, R251, RZ, PT ;  /* 0x000000fffb00720c */ /* 0x010fe20003f26270 */
[----:B------:R-:W-:Y:S02]  /*6b90*/  IMAD.MOV.U32 R252, RZ, RZ, R229 ;  /* 0x000000fffffc7224 */ /* 0x000fe400078e00e5 */
[----:B------:R-:W-:Y:S01]  /*6ba0*/  IMAD.MOV.U32 R251, RZ, RZ, R228 ;  /* 0x000000fffffb7224 */ /* 0x000fe200078e00e4 */
[----:B------:R-:W-:-:S02]  /*6bb0*/  ISETP.GT.U32.AND P6, PT, R249, R222, PT ;  /* 0x000000def900720c */ /* 0x000fc40003fc4070 */
[----:B------:R-:W-:-:S05]  /*6bc0*/  ISETP.GT.U32.AND P4, PT, R249, R218, PT ;  /* 0x000000daf900720c */ /* 0x000fca0003f84070 */
[----:B------:R-:W-:Y:S01]  /*6bd0*/  @!P2 IMAD.MOV R252, RZ, RZ, -R252 ;  /* 0x000000fffffca224 */ /* 0x000fe200078e0afc */
[----:B------:R-:W-:Y:S01]  /*6be0*/  STL [R1], R230 ;  /* 0x000000e601007387 */ /* 0x000fe20000100800 */
[----:B------:R-:W-:-:S03]  /*6bf0*/  @!P1 IMAD.MOV R251, RZ, RZ, -R251 ;  /* 0x000000fffffb9224 */ /* 0x000fc600078e0afb */
[----:B------:R-:W-:Y:S04]  /*6c00*/  STL [R1+0x2e44], R252 ;  /* 0x002e44fc01007387 */ /* 0x000fe80000100800 */
[----:B------:R-:W-:Y:S04]  /*6c10*/  STL [R1+0x2e48], R251 ;  /* 0x002e48fb01007387 */ /* 0x000fe80000100800 */
[----:B------:R-:W3:Y:S01]  /*6c20*/  LDL R236, [R1+0x29ac] ;  /* 0x0029ac0001ec7983 */ /* 0x000ee20000100800 */
[--C-:B------:R-:W-:Y:S01]  /*6c30*/  @!P0 IMAD.IADD R224, R224, 0x1, -R249.reuse ;  /* 0x00000001e0e08824 */ /* 0x100fe200078e0af9 */
[----:B------:R-:W-:Y:S01]  /*6c40*/  ISETP.GT.U32.AND P0, PT, R249, R217, PT ;  /* 0x000000d9f900720c */ /* 0x000fe20003f04070 */
[----:B------:R-:W-:-:S02]  /*6c50*/  @!P6 IMAD.IADD R222, R222, 0x1, -R249 ;  /* 0x00000001dedee824 */ /* 0x000fc400078e0af9 */
[--C-:B------:R-:W-:Y:S01]  /*6c60*/  @!P4 IMAD.IADD R218, R218, 0x1, -R249.reuse ;  /* 0x00000001dadac824 */ /* 0x100fe200078e0af9 */
[----:B------:R-:W-:Y:S02]  /*6c70*/  ISETP.GE.AND P6, PT, R237, RZ, PT ;  /* 0x000000ffed00720c */ /* 0x000fe40003fc6270 */
[----:B------:R-:W4:Y:S07]  /*6c80*/  LDL R237, [R1+0x29b0] ;  /* 0x0029b00001ed7983 */ /* 0x000f2e0000100800 */
[----:B------:R-:W-:Y:S01]  /*6c90*/  @!P0 IMAD.IADD R217, R217, 0x1, -R249 ;  /* 0x00000001d9d98824 */ /* 0x000fe200078e0af9 */
[----:B------:R-:W-:-:S02]  /*6ca0*/  ISETP.GE.AND P4, PT, R240, RZ, PT ;  /* 0x000000fff000720c */ /* 0x000fc40003f86270 */
[----:B------:R-:W4:Y:S01]  /*6cb0*/  LDL R240, [R1+0x29bc] ;  /* 0x0029bc0001f07983 */ /* 0x000f220000100800 */
[----:B--2---:R-:W-:-:S03]  /*6cc0*/  ISETP.GE.AND P0, PT, R239, RZ, PT ;  /* 0x000000ffef00720c */ /* 0x004fc60003f06270 */
[----:B------:R-:W2:Y:S01]  /*6cd0*/  LDL R239, [R1+0x29c0] ;  /* 0x0029c00001ef7983 */ /* 0x000ea20000100800 */
[C---:B------:R-:W-:Y:S02]  /*6ce0*/  ISETP.GT.U32.AND P3, PT, R249.reuse, R227, PT ;  /* 0x000000e3f900720c */ /* 0x040fe40003f64070 */
[C---:B------:R-:W-:Y:S02]  /*6cf0*/  ISETP.GT.U32.AND P5, PT, R249.reuse, R226, PT ;  /* 0x000000e2f900720c */ /* 0x040fe40003fa4070 */
[----:B------:R-:W-:-:S09]  /*6d00*/  ISETP.GT.U32.AND P2, PT, R249, R223, PT ;  /* 0x000000dff900720c */ /* 0x000fd20003f44070 */
[--C-:B------:R-:W-:Y:S01]  /*6d10*/  @!P3 IMAD.IADD R227, R227, 0x1, -R249.reuse ;  /* 0x00000001e3e3b824 */ /* 0x100fe200078e0af9 */
[C---:B------:R-:W-:Y:S01]  /*6d20*/  ISETP.GT.U32.AND P3, PT, R249.reuse, R220, PT ;  /* 0x000000dcf900720c */ /* 0x040fe20003f64070 */
[--C-:B------:R-:W-:Y:S01]  /*6d30*/  @!P5 IMAD.IADD R226, R226, 0x1, -R249.reuse ;  /* 0x00000001e2e2d824 */ /* 0x100fe200078e0af9 */
[----:B------:R-:W-:Y:S01]  /*6d40*/  ISETP.GT.U32.AND P5, PT, R249, R219, PT ;  /* 0x000000dbf900720c */ /* 0x000fe20003fa4070 */
[----:B------:R-:W-:Y:S01]  /*6d50*/  @!P2 IMAD.IADD R223, R223, 0x1, -R249 ;  /* 0x00000001dfdfa824 */ /* 0x000fe200078e0af9 */
[C---:B------:R-:W-:Y:S02]  /*6d60*/  ISETP.GT.U32.AND P1, PT, R249.reuse, R221, PT ;  /* 0x000000ddf900720c */ /* 0x040fe40003f24070 */
[----:B------:R-:W-:-:S07]  /*6d70*/  ISETP.GT.U32.AND P2, PT, R249, R216, PT ;  /* 0x000000d8f900720c */ /* 0x000fce0003f44070 */
[----:B------:R-:W-:Y:S01]  /*6d80*/  @!P3 IMAD.IADD R220, R220, 0x1, -R249 ;  /* 0x00000001dcdcb824 */ /* 0x000fe200078e0af9 */
[----:B------:R-:W-:Y:S02]  /*6d90*/  ISETP.GE.AND P3, PT, R242, RZ, PT ;  /* 0x000000fff200720c */ /* 0x000fe40003f66270 */
[----:B------:R-:W-:Y:S01]  /*6da0*/  @!P5 IADD3 R219, R219, -R249, RZ ;  /* 0x800000f9dbdbd210 */ /* 0x000fe20007ffe0ff */
[----:B------:R-:W2:Y:S01]  /*6db0*/  LDL R242, [R1+0x29b4] ;  /* 0x0029b40001f27983 */ /* 0x000ea20000100800 */
[----:B------:R-:W-:-:S03]  /*6dc0*/  ISETP.GE.AND P5, PT, R241, RZ, PT ;  /* 0x000000fff100720c */ /* 0x000fc60003fa6270 */
[----:B------:R-:W2:Y:S01]  /*6dd0*/  LDL R241, [R1+0x29b8] ;  /* 0x0029b80001f17983 */ /* 0x000ea20000100800 */
[--C-:B------:R-:W-:Y:S01]  /*6de0*/  @!P1 IMAD.IADD R221, R221, 0x1, -R249.reuse ;  /* 0x00000001dddd9824 */ /* 0x100fe200078e0af9 */
[----:B------:R-:W-:Y:S01]  /*6df0*/  ISETP.GE.AND P1, PT, R250, RZ, PT ;  /* 0x000000fffa00720c */ /* 0x000fe20003f26270 */
[----:B------:R-:W-:-:S03]  /*6e00*/  @!P2 IMAD.IADD R216, R216, 0x1, -R249 ;  /* 0x00000001d8d8a824 */ /* 0x000fc600078e0af9 */
[----:B------:R-:W-:Y:S01]  /*6e10*/  @!P3 IMAD.MOV R225, RZ, RZ, -R225 ;  /* 0x000000ffffe1b224 */ /* 0x000fe200078e0ae1 */
[----:B------:R-:W-:-:S03]  /*6e20*/  ISETP.GT.U32.AND P3, PT, R249, R219, PT ;  /* 0x000000dbf900720c */ /* 0x000fc60003f64070 */
[----:B------:R-:W-:Y:S01]  /*6e30*/  @!P5 IMAD.MOV R224, RZ, RZ, -R224 ;  /* 0x000000ffffe0d224 */ /* 0x000fe200078e0ae0 */
[----:B------:R-:W-:Y:S01]  /*6e40*/  ISETP.GT.U32.AND P5, PT, R249, R216, PT ;  /* 0x000000d8f900720c */ /* 0x000fe20003fa4070 */
[----:B------:R-:W-:Y:S01]  /*6e50*/  IMAD.MOV.U32 R250, RZ, RZ, R227 ;  /* 0x000000fffffa7224 */ /* 0x000fe200078e00e3 */
[----:B------:R-:W-:Y:S02]  /*6e60*/  IADD3 R227, R13, 0xf3, RZ ;  /* 0x000000f30de37810 */ /* 0x000fe40007ffe0ff */
[----:B------:R-:W-:Y:S01]  /*6e70*/  @!P1 IADD3 R226, -R226, RZ, RZ ;  /* 0x000000ffe2e29210 */ /* 0x000fe20007ffe1ff */
[----:B------:R-:W-:Y:S01]  /*6e80*/  @!P6 IMAD.MOV R250, RZ, RZ, -R250 ;  /* 0x000000fffffae224 */ /* 0x000fe200078e0afa */
[C---:B------:R-:W-:Y:S01]  /*6e90*/  ISETP.GT.U32.AND P6, PT, R249.reuse, R218, PT ;  /* 0x000000daf900720c */ /* 0x040fe20003fc4070 */
[----:B------:R-:W-:Y:S01]  /*6ea0*/  @!P0 IMAD.MOV R222, RZ, RZ, -R222 ;  /* 0x000000ffffde8224 */ /* 0x000fe200078e0ade */
[----:B------:R-:W-:Y:S01]  /*6eb0*/  ISETP.GT.U32.AND P0, PT, R249, R215, PT ;  /* 0x000000d7f900720c */ /* 0x000fe20003f04070 */
[--C-:B------:R-:W-:Y:S01]  /*6ec0*/  @!P3 IMAD.IADD R219, R219, 0x1, -R249.reuse ;  /* 0x00000001dbdbb824 */ /* 0x100fe200078e0af9 */
[----:B------:R-:W-:Y:S01]  /*6ed0*/  ISETP.GT.U32.AND P3, PT, R249, R212, PT ;  /* 0x000000d4f900720c */ /* 0x000fe20003f64070 */
[----:B------:R-:W-:Y:S02]  /*6ee0*/  STL [R1+0x2e4c], R250 ;  /* 0x002e4cfa01007387 */ /* 0x000fe40000100800 */
[----:B------:R-:W-:-:S02]  /*6ef0*/  @!P5 IMAD.IADD R216, R216, 0x1, -R249 ;  /* 0x00000001d8d8d824 */ /* 0x000fc400078e0af9 */
[----:B------:R-:W-:Y:S04]  /*6f00*/  STL [R1+0x2e50], R226 ;  /* 0x002e50e201007387 */ /* 0x000fe80000100800 */
[----:B------:R-:W-:Y:S04]  /*6f10*/  STL [R1+0x2e54], R225 ;  /* 0x002e54e101007387 */ /* 0x000fe80000100800 */
[----:B------:R1:W-:Y:S01]  /*6f20*/  STL [R1+0x2c10], R227 ;  /* 0x002c10e301007387 */ /* 0x0003e20000100800 */
[----:B---3--:R-:W-:-:S03]  /*6f30*/  ISETP.GE.AND P5, PT, R236, RZ, PT ;  /* 0x000000ffec00720c */ /* 0x008fc60003fa6270 */
[----:B------:R-:W3:Y:S01]  /*6f40*/  LDL R236, [R1+0x29c4] ;  /* 0x0029c40001ec7983 */ /* 0x000ee20000100800 */
[--C-:B------:R-:W-:Y:S01]  /*6f50*/  @!P6 IMAD.IADD R218, R218, 0x1, -R249.reuse ;  /* 0x00000001dadae824 */ /* 0x100fe200078e0af9 */
[----:B------:R-:W-:Y:S01]  /*6f60*/  ISETP.GT.U32.AND P6, PT, R249, R211, PT ;  /* 0x000000d3f900720c */ /* 0x000fe20003fc4070 */
[--C-:B------:R-:W-:Y:S02]  /*6f70*/  @!P0 IMAD.IADD R215, R215, 0x1, -R249.reuse ;  /* 0x00000001d7d78824 */ /* 0x100fe400078e0af9 */
[--C-:B------:R-:W-:Y:S01]  /*6f80*/  @!P3 IMAD.IADD R212, R212, 0x1, -R249.reuse ;  /* 0x00000001d4d4b824 */ /* 0x100fe200078e0af9 */
[----:B----4-:R-:W-:Y:S02]  /*6f90*/  ISETP.GE.AND P0, PT, R237, RZ, PT ;  /* 0x000000ffed00720c */ /* 0x010fe40003f06270 */
[----:B------:R-:W4:Y:S07]  /*6fa0*/  LDL R237, [R1+0x29c8] ;  /* 0x0029c80001ed7983 */ /* 0x000f2e0000100800 */
[----:B------:R-:W-:Y:S01]  /*6fb0*/  @!P6 IMAD.IADD R211, R211, 0x1, -R249 ;  /* 0x00000001d3d3e824 */ /* 0x000fe200078e0af9 */
[----:B------:R-:W-:-:S02]  /*6fc0*/  ISETP.GE.AND P3, PT, R240, RZ, PT ;  /* 0x000000fff000720c */ /* 0x000fc40003f66270 */
[----:B------:R-:W4:Y:S01]  /*6fd0*/  LDL R240, [R1+0x29d4] ;  /* 0x0029d40001f07983 */ /* 0x000f220000100800 */
[----:B--2---:R-:W-:-:S03]  /*6fe0*/  ISETP.GE.AND P6, PT, R239, RZ, PT ;  /* 0x000000ffef00720c */ /* 0x004fc60003fc6270 */
[----:B------:R-:W2:Y:S01]  /*6ff0*/  LDL R239, [R1+0x29d8] ;  /* 0x0029d80001ef7983 */ /* 0x000ea20000100800 */
[C---:B------:R-:W-:Y:S02]  /*7000*/  ISETP.GT.U32.AND P2, PT, R249.reuse, R221, PT ;  /* 0x000000ddf900720c */ /* 0x040fe40003f44070 */
[C---:B------:R-:W-:Y:S01]  /*7010*/  ISETP.GT.U32.AND P1, PT, R249.reuse, R220, PT ;  /* 0x000000dcf900720c */ /* 0x040fe20003f24070 */
[----:B------:R-:W-:Y:S01]  /*7020*/  @!P4 IMAD.MOV R223, RZ, RZ, -R223 ;  /* 0x000000ffffdfc224 */ /* 0x000fe200078e0adf */
[----:B------:R-:W-:-:S09]  /*7030*/  ISETP.GT.U32.AND P4, PT, R249, R217, PT ;  /* 0x000000d9f900720c */ /* 0x000fd20003f84070 */
[--C-:B------:R-:W-:Y:S01]  /*7040*/  @!P2 IMAD.IADD R221, R221, 0x1, -R249.reuse ;  /* 0x00000001dddda824 */ /* 0x100fe200078e0af9 */
[C---:B------:R-:W-:Y:S02]  /*7050*/  ISETP.GT.U32.AND P2, PT, R249.reuse, R214, PT ;  /* 0x000000d6f900720c */ /* 0x040fe40003f44070 */
[----:B------:R-:W-:Y:S02]  /*7060*/  @!P1 IADD3 R220, R220, -R249, RZ ;  /* 0x800000f9dcdc9210 */ /* 0x000fe40007ffe0ff */
[----:B------:R-:W-:Y:S01]  /*7070*/  ISETP.GT.U32.AND P1, PT, R249, R213, PT ;  /* 0x000000d5f900720c */ /* 0x000fe20003f24070 */
[----:B------:R-:W-:Y:S01]  /*7080*/  @!P4 IMAD.IADD R217, R217, 0x1, -R249 ;  /* 0x00000001d9d9c824 */ /* 0x000fe200078e0af9 */
[----:B------:R-:W-:-:S07]  /*7090*/  ISETP.GT.U32.AND P4, PT, R249, R210, PT ;  /* 0x000000d2f900720c */ /* 0x000fce0003f84070 */
[----:B------:R-:W-:Y:S02]  /*70a0*/  @!P2 IADD3 R214, R214, -R249, RZ ;  /* 0x800000f9d6d6a210 */ /* 0x000fe40007ffe0ff */
[----:B------:R-:W-:Y:S02]  /*70b0*/  ISETP.GE.AND P2, PT, R242, RZ, PT ;  /* 0x000000fff200720c */ /* 0x000fe40003f46270 */
[----:B------:R-:W-:Y:S01]  /*70c0*/  @!P1 IMAD.IADD R213, R213, 0x1, -R249 ;  /* 0x00000001d5d59824 */ /* 0x000fe200078e0af9 */
[----:B------:R-:W2:Y:S01]  /*70d0*/  LDL R242, [R1+0x29cc] ;  /* 0x0029cc0001f27983 */ /* 0x000ea20000100800 */
[----:B------:R-:W-:-:S03]  /*70e0*/  ISETP.GE.AND P1, PT, R241, RZ, PT ;  /* 0x000000fff100720c */ /* 0x000fc60003f26270 */
[----:B------:R-:W2:Y:S01]  /*70f0*/  LDL R241, [R1+0x29d0] ;  /* 0x0029d00001f17983 */ /* 0x000ea20000100800 */
[----:B------:R-:W-:Y:S01]  /*7100*/  @!P4 IMAD.IADD R210, R210, 0x1, -R249 ;  /* 0x00000001d2d2c824 */ /* 0x000fe200078e0af9 */
[----:B------:R-:W-:-:S08]  /*7110*/  ISETP.GT.U32.AND P4, PT, R249, R215, PT ;  /* 0x000000d7f900720c */ /* 0x000fd00003f84070 */
[----:B------:R-:W-:Y:S01]  /*7120*/  @!P1 IMAD.MOV R218, RZ, RZ, -R218 ;  /* 0x000000ffffda9224 */ /* 0x000fe200078e0ada */
[C---:B------:R-:W-:Y:S01]  /*7130*/  ISETP.GT.U32.AND P1, PT, R249.reuse, R212, PT ;  /* 0x000000d4f900720c */ /* 0x040fe20003f24070 */
[----:B------:R-:W-:Y:S01]  /*7140*/  @!P5 IMAD.MOV R221, RZ, RZ, -R221 ;  /* 0x000000ffffddd224 */ /* 0x000fe200078e0add */
[C---:B------:R-:W-:Y:S01]  /*7150*/  ISETP.GT.U32.AND P5, PT, R249.reuse, R210, PT ;  /* 0x000000d2f900720c */ /* 0x040fe20003fa4070 */
[----:B------:R-:W-:Y:S01]  /*7160*/  @!P3 IMAD.MOV R217, RZ, RZ, -R217 ;  /* 0x000000ffffd9b224 */ /* 0x000fe200078e0ad9 */
[----:B------:R-:W-:Y:S01]  /*7170*/  ISETP.GT.U32.AND P3, PT, R249, R211, PT ;  /* 0x000000d3f900720c */ /* 0x000fe20003f64070 */
[----:B------:R-:W-:-:S08]  /*7180*/  @!P4 IMAD.IADD R215, R215, 0x1, -R249 ;  /* 0x00000001d7d7c824 */ /* 0x000fd000078e0af9 */
[--C-:B------:R-:W-:Y:S01]  /*7190*/  @!P1 IMAD.IADD R212, R212, 0x1, -R249.reuse ;  /* 0x00000001d4d49824 */ /* 0x100fe200078e0af9 */
[----:B------:R-:W-:Y:S01]  /*71a0*/  ISETP.GT.U32.AND P1, PT, R249, R206, PT ;  /* 0x000000cef900720c */ /* 0x000fe20003f24070 */
[--C-:B------:R-:W-:Y:S02]  /*71b0*/  @!P5 IMAD.IADD R210, R210, 0x1, -R249.reuse ;  /* 0x00000001d2d2d824 */ /* 0x100fe400078e0af9 */
[--C-:B------:R-:W-:Y:S01]  /*71c0*/  @!P3 IMAD.IADD R211, R211, 0x1, -R249.reuse ;  /* 0x00000001d3d3b824 */ /* 0x100fe200078e0af9 */
[----:B------:R-:W-:Y:S02]  /*71d0*/  ISETP.GT.U32.AND P3, PT, R249, R205, PT ;  /* 0x000000cdf900720c */ /* 0x000fe40003f64070 */
[----:B---3--:R-:W-:Y:S02]  /*71e0*/  ISETP.GE.AND P4, PT, R236, RZ, PT ;  /* 0x000000ffec00720c */ /* 0x008fe40003f86270 */
[----:B------:R-:W3:Y:S05]  /*71f0*/  LDL R236, [R1+0x29dc] ;  /* 0x0029dc0001ec7983 */ /* 0x000eea0000100800 */
[----:B------:R-:W-:Y:S01]  /*7200*/  @!P1 IMAD.IADD R206, R206, 0x1, -R249 ;  /* 0x00000001cece9824 */ /* 0x000fe200078e0af9 */
[----:B----4-:R-:W-:-:S02]  /*7210*/  ISETP.GE.AND P5, PT, R237, RZ, PT ;  /* 0x000000ffed00720c */ /* 0x010fc40003fa6270 */
[----:B------:R-:W4:Y:S01]  /*7220*/  LDL R237, [R1+0x29e0] ;  /* 0x0029e00001ed7983 */ /* 0x000f220000100800 */
[----:B------:R-:W-:Y:S01]  /*7230*/  @!P3 IMAD.IADD R205, R205, 0x1, -R249 ;  /* 0x00000001cdcdb824 */ /* 0x000fe200078e0af9 */
[----:B------:R-:W-:Y:S02]  /*7240*/  ISETP.GE.AND P1, PT, R240, RZ, PT ;  /* 0x000000fff000720c */ /* 0x000fe40003f26270 */
[----:B------:R-:W4:Y:S01]  /*7250*/  LDL R240, [R1+0x29ec] ;  /* 0x0029ec0001f07983 */ /* 0x000f220000100800 */
[----:B--2---:R-:W-:-:S03]  /*7260*/  ISETP.GE.AND P3, PT, R239, RZ, PT ;  /* 0x000000ffef00720c */ /* 0x004fc60003f66270 */
[----:B------:R-:W2:Y:S01]  /*7270*/  LDL R239, [R1+0x29f0] ;  /* 0x0029f00001ef7983 */ /* 0x000ea20000100800 */
[----:B------:R-:W-:Y:S01]  /*7280*/  @!P0 IADD3 R220, -R220, RZ, RZ ;  /* 0x000000ffdcdc8210 */ /* 0x000fe20007ffe1ff */
[----:B------:R-:W-:Y:S01]  /*7290*/  @!P2 IMAD.MOV R219, RZ, RZ, -R219 ;  /* 0x000000ffffdba224 */ /* 0x000fe200078e0adb */
[C---:B------:R-:W-:Y:S02]  /*72a0*/  ISETP.GT.U32.AND P0, PT, R249.reuse, R214, PT ;  /* 0x000000d6f900720c */ /* 0x040fe40003f04070 */
[C---:B------:R-:W-:Y:S01]  /*72b0*/  ISETP.GT.U32.AND P2, PT, R249.reuse, R213, PT ;  /* 0x000000d5f900720c */ /* 0x040fe20003f44070 */
[----:B------:R-:W-:Y:S01]  /*72c0*/  @!P6 IMAD.MOV R216, RZ, RZ, -R216 ;  /* 0x000000ffffd8e224 */ /* 0x000fe200078e0ad8 */
[----:B------:R-:W-:-:S09]  /*72d0*/  ISETP.GT.U32.AND P6, PT, R249, R209, PT ;  /* 0x000000d1f900720c */ /* 0x000fd20003fc4070 */
[----:B------:R-:W-:Y:S02]  /*72e0*/  @!P0 IADD3 R214, R214, -R249, RZ ;  /* 0x800000f9d6d68210 */ /* 0x000fe40007ffe0ff */
[--C-:B------:R-:W-:Y:S01]  /*72f0*/  @!P2 IMAD.IADD R213, R213, 0x1, -R249.reuse ;  /* 0x00000001d5d5a824 */ /* 0x100fe200078e0af9 */
[C---:B------:R-:W-:Y:S02]  /*7300*/  ISETP.GT.U32.AND P0, PT, R249.reuse, R208, PT ;  /* 0x000000d0f900720c */ /* 0x040fe40003f04070 */
[----:B------:R-:W-:Y:S01]  /*7310*/  ISETP.GT.U32.AND P2, PT, R249, R207, PT ;  /* 0x000000cff900720c */ /* 0x000fe20003f44070 */
[----:B------:R-:W-:Y:S01]  /*7320*/  @!P6 IMAD.IADD R209, R209, 0x1, -R249 ;  /* 0x00000001d1d1e824 */ /* 0x000fe200078e0af9 */
[----:B------:R-:W-:-:S09]  /*7330*/  ISETP.GT.U32.AND P6, PT, R249, R204, PT ;  /* 0x000000ccf900720c */ /* 0x000fd20003fc4070 */
[----:B------:R-:W-:Y:S02]  /*7340*/  @!P0 IADD3 R208, R208, -R249, RZ ;  /* 0x800000f9d0d08210 */ /* 0x000fe40007ffe0ff */
[--C-:B------:R-:W-:Y:S01]  /*7350*/  @!P2 IMAD.IADD R207, R207, 0x1, -R249.reuse ;  /* 0x00000001cfcfa824 */ /* 0x100fe200078e0af9 */
[----:B------:R-:W-:Y:S02]  /*7360*/  ISETP.GE.AND P0, PT, R242, RZ, PT ;  /* 0x000000fff200720c */ /* 0x000fe40003f06270 */
[----:B------:R-:W-:Y:S01]  /*7370*/  ISETP.GE.AND P2, PT, R241, RZ, PT ;  /* 0x000000fff100720c */ /* 0x000fe20003f46270 */
[----:B------:R-:W2:Y:S04]  /*7380*/  LDL R242, [R1+0x29e4] ;  /* 0x0029e40001f27983 */ /* 0x000ea80000100800 */
[----:B------:R-:W2:Y:S01]  /*7390*/  LDL R241, [R1+0x29e8] ;  /* 0x0029e80001f17983 */ /* 0x000ea20000100800 */
[----:B------:R-:W-:-:S05]  /*73a0*/  @!P6 IMAD.IADD R204, R204, 0x1, -R249 ;  /* 0x00000001cccce824 */ /* 0x000fca00078e0af9 */
[----:B------:R-:W-:Y:S01]  /*73b0*/  @!P0 IMAD.MOV R213, RZ, RZ, -R213 ;  /* 0x000000ffffd58224 */ /* 0x000fe200078e0ad5 */
[C---:B------:R-:W-:Y:S02]  /*73c0*/  ISETP.GT.U32.AND P0, PT, R249.reuse, R207, PT ;  /* 0x000000cff900720c */ /* 0x040fe40003f04070 */
[C---:B------:R-:W-:Y:S02]  /*73d0*/  ISETP.GT.U32.AND P6, PT, R249.reuse, R204, PT ;  /* 0x000000ccf900720c */ /* 0x040fe40003fc4070 */
[----:B------:R-:W-:Y:S01]  /*73e0*/  IABS R229, R227 ;  /* 0x000000e300e57213 */ /* 0x000fe20000000000 */
[----:B-1----:R-:W-:Y:S02]  /*73f0*/  IMAD.MOV.U32 R227, RZ, RZ, R210 ;  /* 0x000000ffffe37224 */ /* 0x002fe400078e00d2 */
[----:B------:R-:W-:Y:S01]  /*7400*/  @!P2 IMAD.MOV R212, RZ, RZ, -R212 ;  /* 0x000000ffffd4a224 */ /* 0x000fe200078e0ad4 */
[----:B------:R-:W-:Y:S02]  /*7410*/  ISETP.GT.U32.AND P2, PT, R249, R206, PT ;  /* 0x000000cef900720c */ /* 0x000fe40003f44070 */
[----:B------:R-:W-:-:S02]  /*7420*/  @!P3 IADD3 R227, -R227, RZ, RZ ;  /* 0x000000ffe3e3b210 */ /* 0x000fc40007ffe1ff */
[----:B------:R-:W-:Y:S01]  /*7430*/  ISETP.GT.U32.AND P3, PT, R249, R203, PT ;  /* 0x000000cbf900720c */ /* 0x000fe20003f64070 */
[--C-:B------:R-:W-:Y:S01]  /*7440*/  @!P0 IMAD.IADD R207, R207, 0x1, -R249.reuse ;  /* 0x00000001cfcf8824 */ /* 0x100fe200078e0af9 */
[C---:B------:R-:W-:Y:S02]  /*7450*/  ISETP.GT.U32.AND P0, PT, R249.reuse, R200, PT ;  /* 0x000000c8f900720c */ /* 0x040fe40003f04070 */
[----:B------:R-:W-:Y:S02]  /*7460*/  @!P6 IADD3 R204, R204, -R249, RZ ;  /* 0x800000f9cccce210 */ /* 0x000fe40007ffe0ff */
[----:B---3--:R-:W-:Y:S02]  /*7470*/  ISETP.GE.AND P6, PT, R236, RZ, PT ;  /* 0x000000ffec00720c */ /* 0x008fe40003fc6270 */
[----:B------:R-:W3:Y:S01]  /*7480*/  LDL R236, [R1+0x29f4] ;  /* 0x0029f40001ec7983 */ /* 0x000ee20000100800 */
[----:B------:R-:W-:Y:S01]  /*7490*/  @!P2 IMAD.IADD R206, R206, 0x1, -R249 ;  /* 0x00000001cecea824 */ /* 0x000fe200078e0af9 */
[----:B------:R-:W-:-:S03]  /*74a0*/  ISETP.GT.U32.AND P2, PT, R249, R199, PT ;  /* 0x000000c7f900720c */ /* 0x000fc60003f44070 */
[--C-:B------:R-:W-:Y:S02]  /*74b0*/  @!P3 IMAD.IADD R203, R203, 0x1, -R249.reuse ;  /* 0x00000001cbcbb824 */ /* 0x100fe400078e0af9 */
[--C-:B------:R-:W-:Y:S01]  /*74c0*/  @!P0 IMAD.IADD R200, R200, 0x1, -R249.reuse ;  /* 0x00000001c8c88824 */ /* 0x100fe200078e0af9 */
[----:B----4-:R-:W-:Y:S02]  /*74d0*/  ISETP.GE.AND P3, PT, R237, RZ, PT ;  /* 0x000000ffed00720c */ /* 0x010fe40003f66270 */
[----:B------:R-:W4:Y:S05]  /*74e0*/  LDL R237, [R1+0x29f8] ;  /* 0x0029f80001ed7983 */ /* 0x000f2a0000100800 */
[----:B------:R-:W-:Y:S01]  /*74f0*/  @!P2 IMAD.IADD R199, R199, 0x1, -R249 ;  /* 0x00000001c7c7a824 */ /* 0x000fe200078e0af9 */
[----:B------:R-:W-:-:S02]  /*7500*/  ISETP.GE.AND P0, PT, R240, RZ, PT ;  /* 0x000000fff000720c */ /* 0x000fc40003f06270 */
        /* <DEDUP_REMOVED lines=9> */
[--C-:B------:R-:W-:Y:S01]  /*75a0*/  @!P4 IMAD.IADD R209, R209, 0x1, -R249.reuse ;  /* 0x00000001d1d1c824 */ /* 0x100fe200078e0af9 */
[C---:B------:R-:W-:Y:S01]  /*75b0*/  ISETP.GT.U32.AND P4, PT, R249.reuse, R202, PT ;  /* 0x000000caf900720c */ /* 0x040fe20003f84070 */
[--C-:B------:R-:W-:Y:S01]  /*75c0*/  @!P5 IMAD.IADD R208, R208, 0x1, -R249.reuse ;  /* 0x00000001d0d0d824 */ /* 0x100fe200078e0af9 */
[----:B------:R-:W-:Y:S01]  /*75d0*/  ISETP.GT.U32.AND P5, PT, R249, R201, PT ;  /* 0x000000c9f900720c */ /* 0x000fe20003fa4070 */
[----:B------:R-:W-:Y:S01]  /*75e0*/  @!P1 IMAD.IADD R205, R205, 0x1, -R249 ;  /* 0x00000001cdcd9824 */ /* 0x000fe200078e0af9 */
[----:B------:R-:W-:-:S09]  /*75f0*/  ISETP.GT.U32.AND P1, PT, R249, R198, PT ;  /* 0x000000c6f900720c */ /* 0x000fd20003f24070 */
[--C-:B------:R-:W-:Y:S02]  /*7600*/  @!P4 IMAD.IADD R202, R202, 0x1, -R249.reuse ;  /* 0x00000001cacac824 */ /* 0x100fe400078e0af9 */
[----:B------:R-:W-:Y:S01]  /*7610*/  @!P5 IMAD.IADD R201, R201, 0x1, -R249 ;  /* 0x00000001c9c9d824 */ /* 0x000fe200078e0af9 */
[----:B------:R-:W-:Y:S02]  /*7620*/  ISETP.GE.AND P4, PT, R242, RZ, PT ;  /* 0x000000fff200720c */ /* 0x000fe40003f86270 */
[----:B------:R-:W2:Y:S01]  /*7630*/  LDL R242, [R1+0x29fc] ;  /* 0x0029fc0001f27983 */ /* 0x000ea20000100800 */
[----:B------:R-:W-:-:S03]  /*7640*/  ISETP.GE.AND P5, PT, R241, RZ, PT ;  /* 0x000000fff100720c */ /* 0x000fc60003fa6270 */
[----:B------:R-:W2:Y:S01]  /*7650*/  LDL R241, [R1+0x2a00] ;  /* 0x002a000001f17983 */ /* 0x000ea20000100800 */
[----:B------:R-:W-:-:S06]  /*7660*/  @!P1 IADD3 R198, R198, -R249, RZ ;  /* 0x800000f9c6c69210 */ /* 0x000fcc0007ffe0ff */
[----:B------:R-:W-:Y:S01]  /*7670*/  @!P4 IMAD.MOV R207, RZ, RZ, -R207 ;  /* 0x000000ffffcfc224 */ /* 0x000fe200078e0acf */
[C---:B------:R-:W-:Y:S02]  /*7680*/  ISETP.GT.U32.AND P4, PT, R249.reuse, R201, PT ;  /* 0x000000c9f900720c */ /* 0x040fe40003f84070 */
[----:B------:R-:W-:Y:S01]  /*7690*/  @!P5 IMAD.MOV R206, RZ, RZ, -R206 ;  /* 0x000000ffffced224 */ /* 0x000fe200078e0ace */
[----:B------:R-:W-:Y:S01]  /*76a0*/  ISETP.GT.U32.AND P5, PT, R249, R198, PT ;  /* 0x000000c6f900720c */ /* 0x000fe20003fa4070 */
[----:B------:R-:W-:Y:S01]  /*76b0*/  @!P6 IMAD.MOV R209, RZ, RZ, -R209 ;  /* 0x000000ffffd1e224 */ /* 0x000fe200078e0ad1 */
[----:B------:R-:W-:Y:S02]  /*76c0*/  IADD3 R225, R13, 0xf4, RZ ;  /* 0x000000f40de17810 */ /* 0x000fe40007ffe0ff */
[----:B------:R-:W-:Y:S02]  /*76d0*/  @!P2 IADD3 R204, -R204, RZ, RZ ;  /* 0x000000ffcccca210 */ /* 0x000fe40007ffe1ff */
[----:B------:R-:W-:-:S02]  /*76e0*/  ISETP.GT.U32.AND P6, PT, R249, R200, PT ;  /* 0x000000c8f900720c */ /* 0x000fc40003fc4070 */
[----:B------:R-:W-:Y:S02]  /*76f0*/  ISETP.GT.U32.AND P2, PT, R249, R197, PT ;  /* 0x000000c5f900720c */ /* 0x000fe40003f44070 */
[--C-:B------:R-:W-:Y:S01]  /*7700*/  @!P4 IMAD.IADD R201, R201, 0x1, -R249.reuse ;  /* 0x00000001c9c9c824 */ /* 0x100fe200078e0af9 */
[C---:B------:R-:W-:Y:S01]  /*7710*/  ISETP.GT.U32.AND P4, PT, R249.reuse, R194, PT ;  /* 0x000000c2f900720c */ /* 0x040fe20003f84070 */
[----:B------:R1:W-:Y:S01]  /*7720*/  STL [R1+0x2bf4], R225 ;  /* 0x002bf4e101007387 */ /* 0x0003e20000100800 */
[----:B------:R-:W-:Y:S02]  /*7730*/  @!P5 IADD3 R198, R198, -R249, RZ ;  /* 0x800000f9c6c6d210 */ /* 0x000fe40007ffe0ff */
[----:B---3--:R-:W-:Y:S02]  /*7740*/  ISETP.GE.AND P5, PT, R236, RZ, PT ;  /* 0x000000ffec00720c */ /* 0x008fe40003fa6270 */
[----:B------:R-:W3:Y:S02]  /*7750*/  LDL R236, [R1+0x2a0c] ;  /* 0x002a0c0001ec7983 */ /* 0x000ee40000100800 */
[--C-:B------:R-:W-:Y:S01]  /*7760*/  @!P6 IMAD.IADD R200, R200, 0x1, -R249.reuse ;  /* 0x00000001c8c8e824 */ /* 0x100fe200078e0af9 */
[----:B------:R-:W-:Y:S01]  /*7770*/  ISETP.GT.U32.AND P6, PT, R249, R193, PT ;  /* 0x000000c1f900720c */ /* 0x000fe20003fc4070 */
[----:B------:R-:W-:-:S03]  /*7780*/  @!P2 IMAD.IADD R197, R197, 0x1, -R249 ;  /* 0x00000001c5c5a824 */ /* 0x000fc600078e0af9 */
[--C-:B------:R-:W-:Y:S01]  /*7790*/  @!P4 IMAD.IADD R194, R194, 0x1, -R249.reuse ;  /* 0x00000001c2c2c824 */ /* 0x100fe200078e0af9 */
[----:B----4-:R-:W-:Y:S02]  /*77a0*/  ISETP.GE.AND P2, PT, R237, RZ, PT ;  /* 0x000000ffed00720c */ /* 0x010fe40003f46270 */
[----:B------:R-:W4:Y:S06]  /*77b0*/  LDL R237, [R1+0x2a10] ;  /* 0x002a100001ed7983 */ /* 0x000f2c0000100800 */
[----:B------:R-:W-:Y:S01]  /*77c0*/  @!P6 IMAD.IADD R193, R193, 0x1, -R249 ;  /* 0x00000001c1c1e824 */ /* 0x000fe200078e0af9 */
[----:B------:R-:W-:-:S02]  /*77d0*/  ISETP.GE.AND P4, PT, R240, RZ, PT ;  /* 0x000000fff000720c */ /* 0x000fc40003f86270 */
[----:B------:R-:W4:Y:S01]  /*77e0*/  LDL R240, [R1+0x2a1c] ;  /* 0x002a1c0001f07983 */ /* 0x000f220000100800 */
[----:B--2---:R-:W-:-:S03]  /*77f0*/  ISETP.GE.AND P6, PT, R239, RZ, PT ;  /* 0x000000ffef00720c */ /* 0x004fc60003fc6270 */
[----:B------:R-:W2:Y:S01]  /*7800*/  LDL R239, [R1+0x2a20] ;  /* 0x002a200001ef7983 */ /* 0x000ea20000100800 */
        /* <DEDUP_REMOVED lines=17> */
[----:B------:R-:W-:Y:S02]  /*7920*/  @!P0 IADD3 R192, R192, -R249, RZ ;  /* 0x800000f9c0c08210 */ /* 0x000fe40007ffe0ff */
[----:B------:R-:W-:-:S07]  /*7930*/  ISETP.GT.U32.AND P0, PT, R249, R197, PT ;  /* 0x000000c5f900720c */ /* 0x000fce0003f04070 */
        /* <DEDUP_REMOVED lines=8> */
[----:B------:R-:W-:Y:S02]  /*79c0*/  ISETP.GT.U32.AND P3, PT, R249, R188, PT ;  /* 0x000000bcf900720c */ /* 0x000fe40003f64070 */
[----:B---3--:R-:W-:Y:S02]  /*79d0*/  ISETP.GE.AND P0, PT, R236, RZ, PT ;  /* 0x000000ffec00720c */ /* 0x008fe40003f06270 */
[----:B------:R-:W3:Y:S01]  /*79e0*/  LDL R236, [R1+0x2a24] ;  /* 0x002a240001ec7983 */ /* 0x000ee20000100800 */
[----:B------:R-:W-:Y:S01]  /*79f0*/  @!P4 IMAD.IADD R193, R193, 0x1, -R249 ;  /* 0x00000001c1c1c824 */ /* 0x000fe200078e0af9 */
[----:B------:R-:W-:-:S07]  /*7a00*/  @!P5 IADD3 R192, R192, -R249, RZ ;  /* 0x800000f9c0c0d210 */ /* 0x000fce0007ffe0ff */
[--C-:B------:R-:W-:Y:S01]  /*7a10*/  @!P3 IMAD.IADD R188, R188, 0x1, -R249.reuse ;  /* 0x00000001bcbcb824 */ /* 0x100fe200078e0af9 */
[----:B------:R-:W-:Y:S02]  /*7a20*/  ISETP.GT.U32.AND P4, PT, R249, R187, PT ;  /* 0x000000bbf900720c */ /* 0x000fe40003f84070 */
[----:B----4-:R-:W-:Y:S02]  /*7a30*/  ISETP.GE.AND P5, PT, R237, RZ, PT ;  /* 0x000000ffed00720c */ /* 0x010fe40003fa6270 */
[----:B------:R-:W4:Y:S09]  /*7a40*/  LDL R237, [R1+0x2a28] ;  /* 0x002a280001ed7983 */ /* 0x000f320000100800 */
[----:B------:R-:W-:Y:S01]  /*7a50*/  @!P4 IMAD.IADD R187, R187, 0x1, -R249 ;  /* 0x00000001bbbbc824 */ /* 0x000fe200078e0af9 */
[----:B------:R-:W-:-:S02]  /*7a60*/  ISETP.GE.AND P3, PT, R240, RZ, PT ;  /* 0x000000fff000720c */ /* 0x000fc40003f66270 */
[----:B------:R-:W4:Y:S01]  /*7a70*/  LDL R240, [R1+0x2a34] ;  /* 0x002a340001f07983 */ /* 0x000f220000100800 */
[----:B--2---:R-:W-:-:S03]  /*7a80*/  ISETP.GE.AND P4, PT, R239, RZ, PT ;  /* 0x000000ffef00720c */ /* 0x004fc60003f86270 */
[----:B------:R-:W2:Y:S01]  /*7a90*/  LDL R239, [R1+0x2a38] ;  /* 0x002a380001ef7983 */ /* 0x000ea20000100800 */
[----:B------:R-:W-:Y:S01]  /*7aa0*/  @!P2 IMAD.MOV R202, RZ, RZ, -R202 ;  /* 0x000000ffffcaa224 */ /* 0x000fe200078e0aca */
[C---:B------:R-:W-:Y:S01]  /*7ab0*/  ISETP.GT.U32.AND P2, PT, R249.reuse, R196, PT ;  /* 0x000000c4f900720c */ /* 0x040fe20003f44070 */
[----:B------:R-:W-:Y:S01]  /*7ac0*/  @!P1 IMAD.MOV R201, RZ, RZ, -R201 ;  /* 0x000000ffffc99224 */ /* 0x000fe200078e0ac9 */
[C---:B------:R-:W-:Y:S02]  /*7ad0*/  ISETP.GT.U32.AND P1, PT, R249.reuse, R195, PT ;  /* 0x000000c3f900720c */ /* 0x040fe40003f24070 */
[----:B------:R-:W-:Y:S02]  /*7ae0*/  @!P6 IADD3 R198, -R198, RZ, RZ ;  /* 0x000000ffc6c6e210 */ /* 0x000fe40007ffe1ff */
[----:B------:R-:W-:-:S07]  /*7af0*/  ISETP.GT.U32.AND P6, PT, R249, R191, PT ;  /* 0x000000bff900720c */ /* 0x000fce0003fc4070 */
[--C-:B------:R-:W-:Y:S01]  /*7b00*/  @!P2 IMAD.IADD R196, R196, 0x1, -R249.reuse ;  /* 0x00000001c4c4a824 */ /* 0x100fe200078e0af9 */
[----:B------:R-:W-:Y:S01]  /*7b10*/  ISETP.GT.U32.AND P2, PT, R249, R190, PT ;  /* 0x000000bef900720c */ /* 0x000fe20003f44070 */
[----:B------:R-:W-:Y:S01]  /*7b20*/  @!P1 IMAD.IADD R195, R195, 0x1, -R249 ;  /* 0x00000001c3c39824 */ /* 0x000fe200078e0af9 */
[----:B------:R-:W-:-:S03]  /*7b30*/  ISETP.GT.U32.AND P1, PT, R249, R189, PT ;  /* 0x000000bdf900720c */ /* 0x000fc60003f24070 */
[----:B------:R-:W-:Y:S01]  /*7b40*/  @!P6 IMAD.IADD R191, R191, 0x1, -R249 ;  /* 0x00000001bfbfe824 */ /* 0x000fe200078e0af9 */
[----:B------:R-:W-:-:S07]  /*7b50*/  ISETP.GT.U32.AND P6, PT, R249, R186, PT ;  /* 0x000000baf900720c */ /* 0x000fce0003fc4070 */
[--C-:B------:R-:W-:Y:S02]  /*7b60*/  @!P2 IMAD.IADD R190, R190, 0x1, -R249.reuse ;  /* 0x00000001bebea824 */ /* 0x100fe400078e0af9 */
[----:B------:R-:W-:Y:S01]  /*7b70*/  @!P1 IMAD.IADD R189, R189, 0x1, -R249 ;  /* 0x00000001bdbd9824 */ /* 0x000fe200078e0af9 */
[----:B------:R-:W-:Y:S02]  /*7b80*/  ISETP.GE.AND P2, PT, R242, RZ, PT ;  /* 0x000000fff200720c */ /* 0x000fe40003f46270 */
[----:B------:R-:W2:Y:S01]  /*7b90*/  LDL R242, [R1+0x2a2c] ;  /* 0x002a2c0001f27983 */ /* 0x000ea20000100800 */
[----:B------:R-:W-:-:S03]  /*7ba0*/  ISETP.GE.AND P1, PT, R241, RZ, PT ;  /* 0x000000fff100720c */ /* 0x000fc60003f26270 */
[----:B------:R-:W2:Y:S01]  /*7bb0*/  LDL R241, [R1+0x2a30] ;  /* 0x002a300001f17983 */ /* 0x000ea20000100800 */
[----:B------:R-:W-:-:S04]  /*7bc0*/  IMAD.HI.U32 R230, R248, R229, RZ ;  /* 0x000000e5f8e67227 */ /* 0x000fc800078e00ff */
[----:B------:R-:W-:Y:S02]  /*7bd0*/  @!P6 IMAD.IADD R186, R186, 0x1, -R249 ;  /* 0x00000001babae824 */ /* 0x000fe400078e0af9 */
[----:B------:R-:W-:Y:S01]  /*7be0*/  @!P2 IMAD.MOV R195, RZ, RZ, -R195 ;  /* 0x000000ffffc3a224 */ /* 0x000fe200078e0ac3 */
[C---:B------:R-:W-:Y:S01]  /*7bf0*/  ISETP.GT.U32.AND P2, PT, R249.reuse, R189, PT ;  /* 0x000000bdf900720c */ /* 0x040fe20003f44070 */
[----:B------:R-:W-:Y:S01]  /*7c00*/  IMAD.MOV R230, RZ, RZ, -R230 ;  /* 0x000000ffffe67224 */ /* 0x000fe200078e0ae6 */
[----:B------:R-:W-:-:S03]  /*7c10*/  ISETP.GT.U32.AND P6, PT, R249, R186, PT ;  /* 0x000000baf900720c */ /* 0x000fc60003fc4070 */
[C---:B------:R-:W-:Y:S01]  /*7c20*/  IMAD R210, R249.reuse, R230, R229 ;  /* 0x000000e6f9d27224 */ /* 0x040fe200078e02e5 */
[----:B------:R-:W-:Y:S01]  /*7c30*/  MOV R229, R192 ;  /* 0x000000c000e57202 */ /* 0x000fe20000000f00 */
[----:B------:R-:W-:Y:S01]  /*7c40*/  @!P1 IMAD.MOV R194, RZ, RZ, -R194 ;  /* 0x000000ffffc29224 */ /* 0x000fe200078e0ac2 */
[----:B------:R-:W-:-:S03]  /*7c50*/  ISETP.GT.U32.AND P1, PT, R249, R188, PT ;  /* 0x000000bcf900720c */ /* 0x000fc60003f24070 */
[----:B------:R-:W-:Y:S01]  /*7c60*/  @!P4 IMAD.MOV R229, RZ, RZ, -R229 ;  /* 0x000000ffffe5c224 */ /* 0x000fe200078e0ae5 */
[----:B------:R-:W-:Y:S01]  /*7c70*/  ISETP.GT.U32.AND P4, PT, R249, R185, PT ;  /* 0x000000b9f900720c */ /* 0x000fe20003f84070 */
[--C-:B------:R-:W-:Y:S01]  /*7c80*/  @!P2 IMAD.IADD R189, R189, 0x1, -R249.reuse ;  /* 0x00000001bdbda824 */ /* 0x100fe200078e0af9 */
[----:B------:R-:W-:Y:S01]  /*7c90*/  ISETP.GT.U32.AND P2, PT, R249, R182, PT ;  /* 0x000000b6f900720c */ /* 0x000fe20003f44070 */
[----:B------:R-:W-:Y:S01]  /*7ca0*/  @!P6 IMAD.IADD R186, R186, 0x1, -R249 ;  /* 0x00000001babae824 */ /* 0x000fe200078e0af9 */
[----:B---3--:R-:W-:Y:S02]  /*7cb0*/  ISETP.GE.AND P6, PT, R236, RZ, PT ;  /* 0x000000ffec00720c */ /* 0x008fe40003fc6270 */
[----:B------:R-:W3:Y:S03]  /*7cc0*/  LDL R236, [R1+0x2a40] ;  /* 0x002a400001ec7983 */ /* 0x000ee60000100800 */
[----:B------:R-:W-:-:S04]  /*7cd0*/  @!P1 IADD3 R188, R188, -R249, RZ ;  /* 0x800000f9bcbc9210 */ /* 0x000fc80007ffe0ff */
[--C-:B------:R-:W-:Y:S02]  /*7ce0*/  @!P4 IMAD.IADD R185, R185, 0x1, -R249.reuse ;  /* 0x00000001b9b9c824 */ /* 0x100fe400078e0af9 */
[----:B------:R-:W-:Y:S02]  /*7cf0*/  @!P2 IADD3 R182, R182, -R249, RZ ;  /* 0x800000f9b6b6a210 */ /* 0x000fe40007ffe0ff */
        /* <DEDUP_REMOVED lines=11> */
[----:B------:R-:W-:Y:S01]  /*7db0*/  ISETP.GT.U32.AND P5, PT, R249, R190, PT ;  /* 0x000000bef900720c */ /* 0x000fe20003fa4070 */
[----:B------:R-:W-:-:S04]  /*7dc0*/  IMAD.HI.U32 R235, R248, R234, RZ ;  /* 0x000000eaf8eb7227 */ /* 0x000fc800078e00ff */
[----:B------:R-:W-:Y:S01]  /*7dd0*/  @!P3 IMAD.MOV R193, RZ, RZ, -R193 ;  /* 0x000000ffffc1b224 */ /* 0x000fe200078e0ac1 */
[----:B------:R-:W-:-:S05]  /*7de0*/  ISETP.GT.U32.AND P3, PT, R249, R187, PT ;  /* 0x000000bbf900720c */ /* 0x000fca0003f64070 */
[--C-:B------:R-:W-:Y:S01]  /*7df0*/  @!P0 IMAD.IADD R191, R191, 0x1, -R249.reuse ;  /* 0x00000001bfbf8824 */ /* 0x100fe200078e0af9 */
[C---:B------:R-:W-:Y:S01]  /*7e00*/  ISETP.GT.U32.AND P0, PT, R249.reuse, R184, PT ;  /* 0x000000b8f900720c */ /* 0x040fe20003f04070 */
[--C-:B------:R-:W-:Y:S01]  /*7e10*/  @!P5 IMAD.IADD R190, R190, 0x1, -R249.reuse ;  /* 0x00000001bebed824 */ /* 0x100fe200078e0af9 */
[----:B------:R-:W-:Y:S02]  /*7e20*/  ISETP.GT.U32.AND P5, PT, R249, R183, PT ;  /* 0x000000b7f900720c */ /* 0x000fe40003fa4070 */
[----:B------:R-:W-:Y:S02]  /*7e30*/  IADD3 R233, -R235, RZ, RZ ;  /* 0x000000ffebe97210 */ /* 0x000fe40007ffe1ff */
[----:B------:R-:W2:Y:S01]  /*7e40*/  LDL R235, [R1+0x2a3c] ;  /* 0x002a3c0001eb7983 */ /* 0x000ea20000100800 */
[----:B------:R-:W-:Y:S01]  /*7e50*/  @!P3 IMAD.IADD R187, R187, 0x1, -R249 ;  /* 0x00000001bbbbb824 */ /* 0x000fe200078e0af9 */
[----:B------:R-:W-:-:S05]  /*7e60*/  ISETP.GT.U32.AND P3, PT, R249, R180, PT ;  /* 0x000000b4f900720c */ /* 0x000fca0003f64070 */
[--C-:B------:R-:W-:Y:S02]  /*7e70*/  @!P0 IMAD.IADD R184, R184, 0x1, -R249.reuse ;  /* 0x00000001b8b88824 */ /* 0x100fe400078e0af9 */
[--C-:B------:R-:W-:Y:S01]  /*7e80*/  @!P5 IMAD.IADD R183, R183, 0x1, -R249.reuse ;  /* 0x00000001b7b7d824 */ /* 0x100fe200078e0af9 */
[----:B------:R-:W-:Y:S02]  /*7e90*/  ISETP.GE.AND P0, PT, R242, RZ, PT ;  /* 0x000000fff200720c */ /* 0x000fe40003f06270 */
[----:B------:R-:W-:Y:S02]  /*7ea0*/  ISETP.GE.AND P5, PT, R241, RZ, PT ;  /* 0x000000fff100720c */ /* 0x000fe40003fa6270 */
[----:B------:R-:W2:Y:S01]  /*7eb0*/  LDL R241, [R1+0x2a4c] ;  /* 0x002a4c0001f17983 */ /* 0x000ea20000100800 */
[----:B------:R-:W-:Y:S01]  /*7ec0*/  @!P3 IMAD.IADD R180, R180, 0x1, -R249 ;  /* 0x00000001b4b4b824 */ /* 0x000fe200078e0af9 */
[----:B------:R-:W-:Y:S01]  /*7ed0*/  ISETP.GT.U32.AND P3, PT, R249, R185, PT ;  /* 0x000000b9f900720c */ /* 0x000fe20003f64070 */
[----:B------:R-:W-:-:S06]  /*7ee0*/  @!P1 IMAD.MOV R186, RZ, RZ, -R186 ;  /* 0x000000ffffba9224 */ /* 0x000fcc00078e0aba */
[----:B------:R-:W-:Y:S01]  /*7ef0*/  @!P0 IMAD.MOV R189, RZ, RZ, -R189 ;  /* 0x000000ffffbd8224 */ /* 0x000fe200078e0abd */
[C---:B------:R-:W-:Y:S02]  /*7f00*/  ISETP.GT.U32.AND P0, PT, R249.reuse, R183, PT ;  /* 0x000000b7f900720c */ /* 0x040fe40003f04070 */
[----:B------:R-:W-:Y:S01]  /*7f10*/  ISETP.GT.U32.AND P1, PT, R249, R179, PT ;  /* 0x000000b3f900720c */ /* 0x000fe20003f24070 */
[----:B------:R-:W-:Y:S01]  /*7f20*/  @!P6 IMAD.MOV R191, RZ, RZ, -R191 ;  /* 0x000000ffffbfe224 */ /* 0x000fe200078e0abf */
[----:B------:R-:W-:Y:S02]  /*7f30*/  IADD3 R242, R13, 0xf5, RZ ;  /* 0x000000f50df27810 */ /* 0x000fe40007ffe0ff */
[----:B------:R-:W-:Y:S01]  /*7f40*/  ISETP.GT.U32.AND P6, PT, R249, R182, PT ;  /* 0x000000b6f900720c */ /* 0x000fe20003fc4070 */
[----:B------:R-:W-:Y:S01]  /*7f50*/  @!P3 IMAD.IADD R185, R185, 0x1, -R249 ;  /* 0x00000001b9b9b824 */ /* 0x000fe200078e0af9 */
[----:B------:R-:W-:-:S05]  /*7f60*/  ISETP.GT.U32.AND P3, PT, R249, R178, PT ;  /* 0x000000b2f900720c */ /* 0x000fca0003f64070 */
[--C-:B------:R-:W-:Y:S01]  /*7f70*/  @!P0 IMAD.IADD R183, R183, 0x1, -R249.reuse ;  /* 0x00000001b7b78824 */ /* 0x100fe200078e0af9 */
[----:B------:R-:W-:Y:S01]  /*7f80*/  ISETP.GT.U32.AND P0, PT, R249, R176, PT ;  /* 0x000000b0f900720c */ /* 0x000fe20003f04070 */
[----:B------:R-:W-:Y:S01]  /*7f90*/  @!P1 IMAD.IADD R179, R179, 0x1, -R249 ;  /* 0x00000001b3b39824 */ /* 0x000fe200078e0af9 */
[----:B------:R-:W-:Y:S01]  /*7fa0*/  STL [R1+0x2bdc], R242 ;  /* 0x002bdcf201007387 */ /* 0x000fe20000100800 */
[----:B---3--:R-:W-:-:S03]  /*7fb0*/  ISETP.GE.AND P1, PT, R236, RZ, PT ;  /* 0x000000ffec00720c */ /* 0x008fc60003f26270 */
[----:B------:R-:W3:Y:S01]  /*7fc0*/  LDL R236, [R1+0x2a54] ;  /* 0x002a540001ec7983 */ /* 0x000ee20000100800 */
[----:B------:R-:W-:Y:S01]  /*7fd0*/  @!P6 IADD3 R182, R182, -R249, RZ ;  /* 0x800000f9b6b6e210 */ /* 0x000fe20007ffe0ff */
[----:B------:R-:W-:-:S05]  /*7fe0*/  @!P3 IMAD.IADD R178, R178, 0x1, -R249 ;  /* 0x00000001b2b2b824 */ /* 0x000fca00078e0af9 */
        /* <DEDUP_REMOVED lines=10> */
[C---:B------:R-:W-:Y:S02]  /*8090*/  ISETP.GT.U32.AND P4, PT, R249.reuse, R184, PT ;  /* 0x000000b8f900720c */ /* 0x040fe40003f84070 */
[----:B------:R-:W-:Y:S02]  /*80a0*/  @!P5 IADD3 R188, -R188, RZ, RZ ;  /* 0x000000ffbcbcd210 */ /* 0x000fe40007ffe1ff */
[C---:B------:R-:W-:Y:S01]  /*80b0*/  ISETP.GT.U32.AND P5, PT, R249.reuse, R180, PT ;  /* 0x000000b4f900720c */ /* 0x040fe20003fa4070 */
[----:B------:R-:W-:Y:S01]  /*80c0*/  @!P2 IMAD.MOV R187, RZ, RZ, -R187 ;  /* 0x000000ffffbba224 */ /* 0x000fe200078e0abb */
[----:B------:R-:W-:-:S07]  /*80d0*/  ISETP.GT.U32.AND P2, PT, R249, R181, PT ;  /* 0x000000b5f900720c */ /* 0x000fce0003f44070 */
[----:B------:R-:W-:Y:S01]  /*80e0*/  @!P4 IMAD.IADD R184, R184, 0x1, -R249 ;  /* 0x00000001b8b8c824 */ /* 0x000fe200078e0af9 */
[----:B------:R-:W-:-:S03]  /*80f0*/  ISETP.GT.U32.AND P4, PT, R249, R177, PT ;  /* 0x000000b1f900720c */ /* 0x000fc60003f84070 */
[--C-:B------:R-:W-:Y:S01]  /*8100*/  @!P5 IMAD.IADD R180, R180, 0x1, -R249.reuse ;  /* 0x00000001b4b4d824 */ /* 0x100fe200078e0af9 */
[----:B------:R-:W-:Y:S02]  /*8110*/  ISETP.GE.AND P5, PT, R235, RZ, PT ;  /* 0x000000ffeb00720c */ /* 0x000fe40003fa6270 */
[----:B------:R-:W2:Y:S01]  /*8120*/  LDL R235, [R1+0x2a58] ;  /* 0x002a580001eb7983 */ /* 0x000ea20000100800 */
[----:B------:R-:W-:Y:S01]  /*8130*/  @!P2 IMAD.IADD R181, R181, 0x1, -R249 ;  /* 0x00000001b5b5a824 */ /* 0x000fe200078e0af9 */
[----:B------:R-:W-:-:S05]  /*8140*/  ISETP.GT.U32.AND P2, PT, R249, R174, PT ;  /* 0x000000aef900720c */ /* 0x000fca0003f44070 */
[--C-:B------:R-:W-:Y:S01]  /*8150*/  @!P4 IMAD.IADD R177, R177, 0x1, -R249.reuse ;  /* 0x00000001b1b1c824 */ /* 0x100fe200078e0af9 */
[----:B------:R-:W-:Y:S02]  /*8160*/  ISETP.GE.AND P4, PT, R241, RZ, PT ;  /* 0x000000fff100720c */ /* 0x000fe40003f86270 */
[----:B------:R-:W2:Y:S05]  /*8170*/  LDL R241, [R1+0x2a60] ;  /* 0x002a600001f17983 */ /* 0x000eaa0000100800 */
[----:B------:R-:W-:Y:S02]  /*8180*/  @!P2 IMAD.IADD R174, R174, 0x1, -R249 ;  /* 0x00000001aeaea824 */ /* 0x000fe400078e0af9 */
[----:B------:R-:W-:Y:S01]  /*8190*/  @!P1 IMAD.MOV R184, RZ, RZ, -R184 ;  /* 0x000000ffffb89224 */ /* 0x000fe200078e0ab8 */
[C---:B------:R-:W-:Y:S01]  /*81a0*/  ISETP.GT.U32.AND P1, PT, R249.reuse, R178, PT ;  /* 0x000000b2f900720c */ /* 0x040fe20003f24070 */
[----:B------:R-:W-:Y:S01]  /*81b0*/  @!P5 IMAD.MOV R185, RZ, RZ, -R185 ;  /* 0x000000ffffb9d224 */ /* 0x000fe200078e0ab9 */
[----:B------:R-:W-:-:S02]  /*81c0*/  ISETP.GT.U32.AND P5, PT, R249, R174, PT ;  /* 0x000000aef900720c */ /* 0x000fc40003fa4070 */
[----:B------:R-:W-:Y:S02]  /*81d0*/  @!P4 IADD3 R182, -R182, RZ, RZ ;  /* 0x000000ffb6b6c210 */ /* 0x000fe40007ffe1ff */
[C---:B------:R-:W-:Y:S01]  /*81e0*/  ISETP.GT.U32.AND P4, PT, R249.reuse, R176, PT ;  /* 0x000000b0f900720c */ /* 0x040fe20003f84070 */
[----:B------:R-:W-:Y:S01]  /*81f0*/  @!P0 IMAD.MOV R181, RZ, RZ, -R181 ;  /* 0x000000ffffb58224 */ /* 0x000fe200078e0ab5 */
[----:B------:R-:W-:-:S05]  /*8200*/  ISETP.GT.U32.AND P0, PT, R249, R175, PT ;  /* 0x000000aff900720c */ /* 0x000fca0003f04070 */
[--C-:B------:R-:W-:Y:S01]  /*8210*/  @!P1 IMAD.IADD R178, R178, 0x1, -R249.reuse ;  /* 0x00000001b2b29824 */ /* 0x100fe200078e0af9 */
[----:B------:R-:W-:Y:S01]  /*8220*/  ISETP.GT.U32.AND P1, PT, R249, R172, PT ;  /* 0x000000acf900720c */ /* 0x000fe20003f24070 */
[----:B------:R-:W-:-:S04]  /*8230*/  @!P5 IMAD.IADD R174, R174, 0x1, -R249 ;  /* 0x00000001aeaed824 */ /* 0x000fc800078e0af9 */
[----:B------:R-:W-:Y:S02]  /*8240*/  @!P4 IADD3 R176, R176, -R249, RZ ;  /* 0x800000f9b0b0c210 */ /* 0x000fe40007ffe0ff */
[----:B------:R-:W-:Y:S02]  /*8250*/  ISETP.GT.U32.AND P4, PT, R249, R170, PT ;  /* 0x000000aaf900720c */ /* 0x000fe40003f84070 */
[----:B---3--:R-:W-:Y:S02]  /*8260*/  ISETP.GE.AND P5, PT, R236, RZ, PT ;  /* 0x000000ffec00720c */ /* 0x008fe40003fa6270 */
[----:B------:R-:W3:Y:S01]  /*8270*/  LDL R236, [R1+0x2a70] ;  /* 0x002a700001ec7983 */ /* 0x000ee20000100800 */
[--C-:B------:R-:W-:Y:S01]  /*8280*/  @!P0 IMAD.IADD R175, R175, 0x1, -R249.reuse ;  /* 0x00000001afaf8824 */ /* 0x100fe200078e0af9 */
[----:B------:R-:W-:Y:S01]  /*8290*/  ISETP.GT.U32.AND P0, PT, R249, R169, PT ;  /* 0x000000a9f900720c */ /* 0x000fe20003f04070 */
[----:B------:R-:W-:-:S06]  /*82a0*/  @!P1 IMAD.IADD R172, R172, 0x1, -R249 ;  /* 0x00000001acac9824 */ /* 0x000fcc00078e0af9 */
[----:B------:R-:W-:Y:S02]  /*82b0*/  @!P4 IADD3 R170, R170, -R249, RZ ;  /* 0x800000f9aaaac210 */ /* 0x000fe40007ffe0ff */
[----:B----4-:R-:W-:Y:S02]  /*82c0*/  ISETP.GE.AND P1, PT, R237, RZ, PT ;  /* 0x000000ffed00720c */ /* 0x010fe40003f26270 */
[----:B------:R-:W4:Y:S02]  /*82d0*/  LDL R237, [R1+0x2a78] ;  /* 0x002a780001ed7983 */ /* 0x000f240000100800 */
[----:B------:R-:W-:Y:S01]  /*82e0*/  @!P0 IMAD.IADD R169, R169, 0x1, -R249 ;  /* 0x00000001a9a98824 */ /* 0x000fe200078e0af9 */
[----:B------:R-:W-:Y:S02]  /*82f0*/  ISETP.GE.AND P4, PT, R240, RZ, PT ;  /* 0x000000fff000720c */ /* 0x000fe40003f86270 */
[----:B------:R-:W4:Y:S01]  /*8300*/  LDL R240, [R1+0x2a7c] ;  /* 0x002a7c0001f07983 */ /* 0x000f220000100800 */
[----:B--2---:R-:W-:-:S03]  /*8310*/  ISETP.GE.AND P0, PT, R239, RZ, PT ;  /* 0x000000ffef00720c */ /* 0x004fc60003f06270 */
[----:B------:R-:W2:Y:S01]  /*8320*/  LDL R239, [R1+0x2a80] ;  /* 0x002a800001ef7983 */ /* 0x000ea20000100800 */
[----:B------:R-:W-:Y:S01]  /*8330*/  @!P3 IMAD.MOV R183, RZ, RZ, -R183 ;  /* 0x000000ffffb7b224 */ /* 0x000fe200078e0ab7 */
[C---:B------:R-:W-:Y:S02]  /*8340*/  ISETP.GT.U32.AND P3, PT, R249.reuse, R177, PT ;  /* 0x000000b1f900720c */ /* 0x040fe40003f64070 */
[----:B------:R-:W-:Y:S01]  /*8350*/  ISETP.GT.U32.AND P2, PT, R249, R179, PT ;  /* 0x000000b3f900720c */ /* 0x000fe20003f44070 */
[----:B------:R-:W-:-:S10]  /*8360*/  @!P6 IMAD.MOV R180, RZ, RZ, -R180 ;  /* 0x000000ffffb4e224 */ /* 0x000fd400078e0ab4 */
[--C-:B------:R-:W-:Y:S01]  /*8370*/  @!P3 IMAD.IADD R177, R177, 0x1, -R249.reuse ;  /* 0x00000001b1b1b824 */ /* 0x100fe200078e0af9 */
[----:B------:R-:W-:Y:S01]  /*8380*/  ISETP.GT.U32.AND P3, PT, R249, R171, PT ;  /* 0x000000abf900720c */ /* 0x000fe20003f64070 */
[----:B------:R-:W-:Y:S01]  /*8390*/  @!P2 IMAD.IADD R179, R179, 0x1, -R249 ;  /* 0x00000001b3b3a824 */ /* 0x000fe200078e0af9 */
[----:B------:R-:W-:Y:S02]  /*83a0*/  ISETP.GE.AND P2, PT, R235, RZ, PT ;  /* 0x000000ffeb00720c */ /* 0x000fe40003f46270 */
[----:B------:R-:W2:Y:S01]  /*83b0*/  LDL R235, [R1+0x2a6c] ;  /* 0x002a6c0001eb7983 */ /* 0x000ea20000100800 */
[----:B------:R-:W-:Y:S02]  /*83c0*/  ISETP.GT.U32.AND P6, PT, R249, R173, PT ;  /* 0x000000adf900720c */ /* 0x000fe40003fc4070 */
[----:B------:R-:W-:-:S06]  /*83d0*/  IABS R230, R225 ;  /* 0x000000e100e67213 */ /* 0x000fcc0000000000 */
[--C-:B------:R-:W-:Y:S02]  /*83e0*/  @!P3 IMAD.IADD R171, R171, 0x1, -R249.reuse ;  /* 0x00000001ababb824 */ /* 0x100fe400078e0af9 */
[----:B------:R-:W-:Y:S01]  /*83f0*/  IMAD.HI.U32 R231, R248, R230, RZ ;  /* 0x000000e6f8e77227 */ /* 0x000fe200078e00ff */
[----:B------:R-:W-:Y:S02]  /*8400*/  ISETP.GE.AND P3, PT, R241, RZ, PT ;  /* 0x000000fff100720c */ /* 0x000fe40003f66270 */
[----:B------:R-:W2:Y:S02]  /*8410*/  LDL R241, [R1+0x2a74] ;  /* 0x002a740001f17983 */ /* 0x000ea40000100800 */
[----:B------:R-:W-:Y:S01]  /*8420*/  IADD3 R231, -R231, RZ, RZ ;  /* 0x000000ffe7e77210 */ /* 0x000fe20007ffe1ff */
[----:B------:R-:W-:Y:S01]  /*8430*/  @!P6 IMAD.IADD R173, R173, 0x1, -R249 ;  /* 0x00000001adade824 */ /* 0x000fe200078e0af9 */
[----:B------:R-:W-:Y:S01]  /*8440*/  @!P1 IADD3 R177, -R177, RZ, RZ ;  /* 0x000000ffb1b19210 */ /* 0x000fe20007ffe1ff */
[----:B------:R-:W-:-:S02]  /*8450*/  @!P2 IMAD.MOV R179, RZ, RZ, -R179 ;  /* 0x000000ffffb3a224 */ /* 0x000fc400078e0ab3 */
[C---:B------:R-:W-:Y:S01]  /*8460*/  IMAD R192, R249.reuse, R231, R230 ;  /* 0x000000e7f9c07224 */ /* 0x040fe200078e02e6 */
[C---:B------:R-:W-:Y:S01]  /*8470*/  ISETP.GT.U32.AND P2, PT, R249.reuse, R173, PT ;  /* 0x000000adf900720c */ /* 0x040fe20003f44070 */
[----:B------:R-:W-:Y:S01]  /*8480*/  IMAD.MOV.U32 R230, RZ, RZ, R174 ;  /* 0x000000ffffe67224 */ /* 0x000fe200078e00ae */
[----:B------:R-:W-:-:S03]  /*8490*/  ISETP.GT.U32.AND P1, PT, R249, R171, PT ;  /* 0x000000abf900720c */ /* 0x000fc60003f24070 */
[----:B------:R-:W-:Y:S01]  /*84a0*/  @!P0 IMAD.MOV R230, RZ, RZ, -R230 ;  /* 0x000000ffffe68224 */ /* 0x000fe200078e0ae6 */
[C---:B------:R-:W-:Y:S01]  /*84b0*/  ISETP.GT.U32.AND P0, PT, R249.reuse, R167, PT ;  /* 0x000000a7f900720c */ /* 0x040fe20003f04070 */
[----:B------:R-:W-:Y:S01]  /*84c0*/  @!P3 IMAD.MOV R176, RZ, RZ, -R176 ;  /* 0x000000ffffb0b224 */ /* 0x000fe200078e0ab0 */
[----:B------:R-:W-:-:S05]  /*84d0*/  ISETP.GT.U32.AND P3, PT, R249, R170, PT ;  /* 0x000000aaf900720c */ /* 0x000fca0003f64070 */
[--C-:B------:R-:W-:Y:S01]  /*84e0*/  @!P2 IMAD.IADD R173, R173, 0x1, -R249.reuse ;  /* 0x00000001adada824 */ /* 0x100fe200078e0af9 */
[----:B------:R-:W-:Y:S01]  /*84f0*/  ISETP.GT.U32.AND P2, PT, R249, R166, PT ;  /* 0x000000a6f900720c */ /* 0x000fe20003f44070 */
[----:B------:R-:W-:Y:S01]  /*8500*/  @!P1 IMAD.IADD R171, R171, 0x1, -R249 ;  /* 0x00000001abab9824 */ /* 0x000fe200078e0af9 */
[----:B------:R-:W-:-:S03]  /*8510*/  ISETP.GT.U32.AND P1, PT, R249, R164, PT ;  /* 0x000000a4f900720c */ /* 0x000fc60003f24070 */
[--C-:B------:R-:W-:Y:S01]  /*8520*/  @!P0 IMAD.IADD R167, R167, 0x1, -R249.reuse ;  /* 0x00000001a7a78824 */ /* 0x100fe200078e0af9 */
[----:B---3--:R-:W-:Y:S02]  /*8530*/  ISETP.GE.AND P0, PT, R236, RZ, PT ;  /* 0x000000ffec00720c */ /* 0x008fe40003f06270 */
[----:B------:R-:W3:Y:S01]  /*8540*/  LDL R236, [R1+0x2a84] ;  /* 0x002a840001ec7983 */ /* 0x000ee20000100800 */
[----:B------:R-:W-:-:S04]  /*8550*/  @!P3 IMAD.IADD R170, R170, 0x1, -R249 ;  /* 0x00000001aaaab824 */ /* 0x000fc800078e0af9 */
[----:B------:R-:W-:Y:S02]  /*8560*/  @!P2 IADD3 R166, R166, -R249, RZ ;  /* 0x800000f9a6a6a210 */ /* 0x000fe40007ffe0ff */
        /* <DEDUP_REMOVED lines=9> */
[C---:B------:R-:W-:Y:S01]  /*8600*/  ISETP.GT.U32.AND P6, PT, R249.reuse, R168, PT ;  /* 0x000000a8f900720c */ /* 0x040fe20003fc4070 */
[----:B------:R-:W-:Y:S01]  /*8610*/  @!P5 IMAD.MOV R178, RZ, RZ, -R178 ;  /* 0x000000ffffb2d224 */ /* 0x000fe200078e0ab2 */
[----:B------:R-:W-:-:S11]  /*8620*/  ISETP.GT.U32.AND P5, PT, R249, R172, PT ;  /* 0x000000acf900720c */ /* 0x000fd60003fa4070 */
[----:B------:R-:W-:-:S05]  /*8630*/  @!P6 IMAD.IADD R168, R168, 0x1, -R249 ;  /* 0x00000001a8a8e824 */ /* 0x000fca00078e0af9 */
[C---:B------:R-:W-:Y:S01]  /*8640*/  ISETP.GT.U32.AND P6, PT, R249.reuse, R168, PT ;  /* 0x000000a8f900720c */ /* 0x040fe20003fc4070 */
[----:B------:R-:W-:Y:S01]  /*8650*/  @!P4 IMAD.MOV R175, RZ, RZ, -R175 ;  /* 0x000000ffffafc224 */ /* 0x000fe200078e0aaf */
[----:B------:R-:W-:Y:S02]  /*8660*/  @!P5 IADD3 R172, R172, -R249, RZ ;  /* 0x800000f9acacd210 */ /* 0x000fe40007ffe0ff */
[C---:B------:R-:W-:Y:S02]  /*8670*/  ISETP.GT.U32.AND P4, PT, R249.reuse, R169, PT ;  /* 0x000000a9f900720c */ /* 0x040fe40003f84070 */
[----:B------:R-:W-:-:S07]  /*8680*/  ISETP.GT.U32.AND P5, PT, R249, R165, PT ;  /* 0x000000a5f900720c */ /* 0x000fce0003fa4070 */
[--C-:B------:R-:W-:Y:S01]  /*8690*/  @!P6 IMAD.IADD R168, R168, 0x1, -R249.reuse ;  /* 0x00000001a8a8e824 */ /* 0x100fe200078e0af9 */
[----:B------:R-:W-:Y:S02]  /*86a0*/  ISETP.GE.AND P6, PT, R235, RZ, PT ;  /* 0x000000ffeb00720c */ /* 0x000fe40003fc6270 */
[----:B------:R-:W2:Y:S01]  /*86b0*/  LDL R235, [R1+0x2a88] ;  /* 0x002a880001eb7983 */ /* 0x000ea20000100800 */
[--C-:B------:R-:W-:Y:S01]  /*86c0*/  @!P4 IMAD.IADD R169, R169, 0x1, -R249.reuse ;  /* 0x00000001a9a9c824 */ /* 0x100fe200078e0af9 */
[----:B------:R-:W-:Y:S01]  /*86d0*/  ISETP.GT.U32.AND P4, PT, R249, R162, PT ;  /* 0x000000a2f900720c */ /* 0x000fe20003f84070 */
[----:B------:R-:W-:Y:S01]  /*86e0*/  @!P5 IMAD.IADD R165, R165, 0x1, -R249 ;  /* 0x00000001a5a5d824 */ /* 0x000fe200078e0af9 */
[----:B------:R-:W-:Y:S02]  /*86f0*/  ISETP.GE.AND P5, PT, R241, RZ, PT ;  /* 0x000000fff100720c */ /* 0x000fe40003fa6270 */
[----:B------:R-:W2:Y:S01]  /*8700*/  LDL R241, [R1+0x2a90] ;  /* 0x002a900001f17983 */ /* 0x000ea20000100800 */
[----:B------:R-:W-:Y:S01]  /*8710*/  @!P2 IMAD.MOV R171, RZ, RZ, -R171 ;  /* 0x000000ffffaba224 */ /* 0x000fe200078e0aab */
[----:B------:R-:W-:Y:S01]  /*8720*/  ISETP.GT.U32.AND P2, PT, R249, R165, PT ;  /* 0x000000a5f900720c */ /* 0x000fe20003f44070 */
[----:B------:R-:W-:-:S06]  /*8730*/  @!P3 IMAD.MOV R168, RZ, RZ, -R168 ;  /* 0x000000ffffa8b224 */ /* 0x000fcc00078e0aa8 */
[----:B------:R-:W-:Y:S01]  /*8740*/  @!P4 IMAD.IADD R162, R162, 0x1, -R249 ;  /* 0x00000001a2a2c824 */ /* 0x000fe200078e0af9 */
[C---:B------:R-:W-:Y:S02]  /*8750*/  ISETP.GT.U32.AND P4, PT, R249.reuse, R167, PT ;  /* 0x000000a7f900720c */ /* 0x040fe40003f84070 */
[----:B------:R-:W-:Y:S01]  /*8760*/  ISETP.GT.U32.AND P3, PT, R249, R161, PT ;  /* 0x000000a1f900720c */ /* 0x000fe20003f64070 */
[----:B------:R-:W-:Y:S01]  /*8770*/  @!P6 IMAD.MOV R173, RZ, RZ, -R173 ;  /* 0x000000ffffade224 */ /* 0x000fe200078e0aad */
[----:B-1----:R-:W-:Y:S01]  /*8780*/  IADD3 R225, R13, 0xf6, RZ ;  /* 0x000000f60de17810 */ /* 0x002fe20007ffe0ff */
[----:B------:R-:W-:Y:S01]  /*8790*/  @!P2 IMAD.IADD R165, R165, 0x1, -R249 ;  /* 0x00000001a5a5a824 */ /* 0x000fe200078e0af9 */
[C---:B------:R-:W-:Y:S02]  /*87a0*/  ISETP.GT.U32.AND P6, PT, R249.reuse, R164, PT ;  /* 0x000000a4f900720c */ /* 0x040fe40003fc4070 */
[----:B------:R-:W-:-:S05]  /*87b0*/  ISETP.GT.U32.AND P2, PT, R249, R158, PT ;  /* 0x0000009ef900720c */ /* 0x000fca0003f44070 */
[--C-:B------:R-:W-:Y:S01]  /*87c0*/  @!P4 IMAD.IADD R167, R167, 0x1, -R249.reuse ;  /* 0x00000001a7a7c824 */ /* 0x100fe200078e0af9 */
[----:B------:R-:W-:Y:S01]  /*87d0*/  ISETP.GT.U32.AND P4, PT, R249, R160, PT ;  /* 0x000000a0f900720c */ /* 0x000fe20003f84070 */
[----:B------:R-:W-:Y:S01]  /*87e0*/  @!P3 IMAD.IADD R161, R161, 0x1, -R249 ;  /* 0x00000001a1a1b824 */ /* 0x000fe200078e0af9 */
[----:B------:R1:W-:Y:S01]  /*87f0*/  STL [R1+0x2bc4], R225 ;  /* 0x002bc4e101007387 */ /* 0x0003e20000100800 */
[----:B---3--:R-:W-:-:S03]  /*8800*/  ISETP.GE.AND P3, PT, R236, RZ, PT ;  /* 0x000000ffec00720c */ /* 0x008fc60003f66270 */
[----:B------:R-:W3:Y:S01]  /*8810*/  LDL R236, [R1+0x2aa0] ;  /* 0x002aa00001ec7983 */ /* 0x000ee20000100800 */
[----:B------:R-:W-:-:S06]  /*8820*/  @!P6 IMAD.IADD R164, R164, 0x1, -R249 ;  /* 0x00000001a4a4e824 */ /* 0x000fcc00078e0af9 */
[----:B------:R-:W-:Y:S01]  /*8830*/  @!P4 IADD3 R160, R160, -R249, RZ ;  /* 0x800000f9a0a0c210 */ /* 0x000fe20007ffe0ff */
        /* <DEDUP_REMOVED lines=9> */
[----:B------:R-:W-:Y:S02]  /*88d0*/  @!P0 IADD3 R172, -R172, RZ, RZ ;  /* 0x000000ffacac8210 */ /* 0x000fe40007ffe1ff */
[C---:B------:R-:W-:Y:S01]  /*88e0*/  ISETP.GT.U32.AND P0, PT, R249.reuse, R166, PT ;  /* 0x000000a6f900720c */ /* 0x040fe20003f04070 */
[----:B------:R-:W-:Y:S01]  /*88f0*/  @!P5 IMAD.MOV R170, RZ, RZ, -R170 ;  /* 0x000000ffffaad224 */ /* 0x000fe200078e0aaa */
[C---:B------:R-:W-:Y:S01]  /*8900*/  ISETP.GT.U32.AND P5, PT, R249.reuse, R162, PT ;  /* 0x000000a2f900720c */ /* 0x040fe20003fa4070 */
[----:B------:R-:W-:Y:S01]  /*8910*/  @!P1 IMAD.MOV R169, RZ, RZ, -R169 ;  /* 0x000000ffffa99224 */ /* 0x000fe200078e0aa9 */
[----:B------:R-:W-:-:S09]  /*8920*/  ISETP.GT.U32.AND P1, PT, R249, R163, PT ;  /* 0x000000a3f900720c */ /* 0x000fd20003f24070 */
[----:B------:R-:W-:Y:S02]  /*8930*/  @!P0 IADD3 R166, R166, -R249, RZ ;  /* 0x800000f9a6a68210 */ /* 0x000fe40007ffe0ff */
[----:B------:R-:W-:Y:S01]  /*8940*/  ISETP.GT.U32.AND P0, PT, R249, R159, PT ;  /* 0x0000009ff900720c */ /* 0x000fe20003f04070 */
[--C-:B------:R-:W-:Y:S02]  /*8950*/  @!P5 IMAD.IADD R162, R162, 0x1, -R249.reuse ;  /* 0x00000001a2a2d824 */ /* 0x100fe400078e0af9 */
[--C-:B------:R-:W-:Y:S01]  /*8960*/  @!P1 IMAD.IADD R163, R163, 0x1, -R249.reuse ;  /* 0x00000001a3a39824 */ /* 0x100fe200078e0af9 */
[----:B------:R-:W-:Y:S02]  /*8970*/  ISETP.GT.U32.AND P1, PT, R249, R156, PT ;  /* 0x0000009cf900720c */ /* 0x000fe40003f24070 */
[----:B------:R-:W-:Y:S02]  /*8980*/  ISETP.GE.AND P5, PT, R235, RZ, PT ;  /* 0x000000ffeb00720c */ /* 0x000fe40003fa6270 */
[----:B------:R-:W2:Y:S05]  /*8990*/  LDL R235, [R1+0x2a9c] ;  /* 0x002a9c0001eb7983 */ /* 0x000eaa0000100800 */
[----:B------:R-:W-:Y:S01]  /*89a0*/  @!P0 IMAD.IADD R159, R159, 0x1, -R249 ;  /* 0x000000019f9f8824 */ /* 0x000fe200078e0af9 */
[----:B------:R-:W-:-:S02]  /*89b0*/  ISETP.GE.AND P0, PT, R241, RZ, PT ;  /* 0x000000fff100720c */ /* 0x000fc40003f06270 */
[----:B------:R-:W2:Y:S01]  /*89c0*/  LDL R241, [R1+0x2aa4] ;  /* 0x002aa40001f17983 */ /* 0x000ea20000100800 */
[----:B------:R-:W-:Y:S01]  /*89d0*/  @!P1 IMAD.IADD R156, R156, 0x1, -R249 ;  /* 0x000000019c9c9824 */ /* 0x000fe200078e0af9 */
[----:B------:R-:W-:Y:S02]  /*89e0*/  @!P3 IADD3 R166, -R166, RZ, RZ ;  /* 0x000000ffa6a6b210 */ /* 0x000fe40007ffe1ff */
[C---:B------:R-:W-:Y:S01]  /*89f0*/  ISETP.GT.U32.AND P3, PT, R249.reuse, R160, PT ;  /* 0x000000a0f900720c */ /* 0x040fe20003f64070 */
[----:B------:R-:W-:Y:S01]  /*8a00*/  @!P5 IMAD.MOV R167, RZ, RZ, -R167 ;  /* 0x000000ffffa7d224 */ /* 0x000fe200078e0aa7 */
[----:B------:R-:W-:-:S05]  /*8a10*/  ISETP.GT.U32.AND P5, PT, R249, R156, PT ;  /* 0x0000009cf900720c */ /* 0x000fca0003fa4070 */
[----:B------:R-:W-:Y:S01]  /*8a20*/  @!P0 IMAD.MOV R164, RZ, RZ, -R164 ;  /* 0x000000ffffa48224 */ /* 0x000fe200078e0aa4 */
[C---:B------:R-:W-:Y:S01]  /*8a30*/  ISETP.GT.U32.AND P0, PT, R249.reuse, R158, PT ;  /* 0x0000009ef900720c */ /* 0x040fe20003f04070 */
[----:B------:R-:W-:Y:S01]  /*8a40*/  @!P2 IMAD.MOV R163, RZ, RZ, -R163 ;  /* 0x000000ffffa3a224 */ /* 0x000fe200078e0aa3 */
[----:B------:R-:W-:-:S03]  /*8a50*/  ISETP.GT.U32.AND P2, PT, R249, R157, PT ;  /* 0x0000009df900720c */ /* 0x000fc60003f44070 */
[----:B------:R-:W-:Y:S02]  /*8a60*/  @!P3 IADD3 R160, R160, -R249, RZ ;  /* 0x800000f9a0a0b210 */ /* 0x000fe40007ffe0ff */
[----:B------:R-:W-:Y:S01]  /*8a70*/  ISETP.GT.U32.AND P3, PT, R249, R154, PT ;  /* 0x0000009af900720c */ /* 0x000fe20003f64070 */
[----:B------:R-:W-:-:S05]  /*8a80*/  @!P5 IMAD.IADD R156, R156, 0x1, -R249 ;  /* 0x000000019c9cd824 */ /* 0x000fca00078e0af9 */
        /* <DEDUP_REMOVED lines=21> */
[--C-:B------:R-:W-:Y:S01]  /*8be0*/  @!P1 IMAD.IADD R161, R161, 0x1, -R249.reuse ;  /* 0x00000001a1a19824 */ /* 0x100fe200078e0af9 */
[----:B------:R-:W-:Y:S02]  /*8bf0*/  ISETP.GT.U32.AND P6, PT, R249, R155, PT ;  /* 0x0000009bf900720c */ /* 0x000fe40003fc4070 */
[----:B------:R-:W-:Y:S02]  /*8c00*/  IABS R231, R242 ;  /* 0x000000f200e77213 */ /* 0x000fe40000000000 */
[----:B------:R-:W-:Y:S02]  /*8c10*/  ISETP.GE.AND P1, PT, R235, RZ, PT ;  /* 0x000000ffeb00720c */ /* 0x000fe40003f26270 */
[----:B------:R-:W2:Y:S05]  /*8c20*/  LDL R235, [R1+0x2ab8] ;  /* 0x002ab80001eb7983 */ /* 0x000eaa0000100800 */
[----:B------:R-:W-:Y:S01]  /*8c30*/  @!P4 IMAD.IADD R153, R153, 0x1, -R249 ;  /* 0x000000019999c824 */ /* 0x000fe200078e0af9 */
[----:B------:R-:W-:-:S02]  /*8c40*/  ISETP.GE.AND P4, PT, R241, RZ, PT ;  /* 0x000000fff100720c */ /* 0x000fc40003f86270 */
[----:B------:R-:W2:Y:S01]  /*8c50*/  LDL R241, [R1+0x2ac0] ;  /* 0x002ac00001f17983 */ /* 0x000ea20000100800 */
[----:B------:R-:W-:-:S04]  /*8c60*/  IMAD.HI.U32 R232, R248, R231, RZ ;  /* 0x000000e7f8e87227 */ /* 0x000fc800078e00ff */
[----:B------:R-:W-:Y:S02]  /*8c70*/  IMAD.MOV R232, RZ, RZ, -R232 ;  /* 0x000000ffffe87224 */ /* 0x000fe400078e0ae8 */
[----:B------:R-:W-:Y:S02]  /*8c80*/  @!P6 IMAD.IADD R155, R155, 0x1, -R249 ;  /* 0x000000019b9be824 */ /* 0x000fe400078e0af9 */
[----:B------:R-:W-:Y:S01]  /*8c90*/  IMAD R174, R249, R232, R231 ;  /* 0x000000e8f9ae7224 */ /* 0x000fe200078e02e7 */
[----:B------:R-:W-:Y:S01]  /*8ca0*/  @!P1 IADD3 R161, -R161, RZ, RZ ;  /* 0x000000ffa1a19210 */ /* 0x000fe20007ffe1ff */
[----:B------:R-:W-:Y:S01]  /*8cb0*/  IMAD.MOV.U32 R231, RZ, RZ, R156 ;  /* 0x000000ffffe77224 */ /* 0x000fe200078e009c */
[C---:B------:R-:W-:Y:S01]  /*8cc0*/  ISETP.GT.U32.AND P1, PT, R249.reuse, R155, PT ;  /* 0x0000009bf900720c */ /* 0x040fe20003f24070 */
[----:B------:R-:W-:Y:S01]  /*8cd0*/  @!P3 IMAD.MOV R159, RZ, RZ, -R159 ;  /* 0x000000ffff9fb224 */ /* 0x000fe200078e0a9f */
[----:B------:R-:W-:Y:S02]  /*8ce0*/  ISETP.GT.U32.AND P3, PT, R249, R153, PT ;  /* 0x00000099f900720c */ /* 0x000fe40003f64070 */
[----:B------:R-:W-:-:S02]  /*8cf0*/  @!P2 IADD3 R231, -R231, RZ, RZ ;  /* 0x000000ffe7e7a210 */ /* 0x000fc40007ffe1ff */
        /* <DEDUP_REMOVED lines=27> */
[C---:B------:R-:W-:Y:S01]  /*8eb0*/  ISETP.GT.U32.AND P0, PT, R249.reuse, R151, PT ;  /* 0x00000097f900720c */ /* 0x040fe20003f04070 */
[----:B------:R-:W-:Y:S01]  /*8ec0*/  @!P5 IMAD.IADD R154, R154, 0x1, -R249 ;  /* 0x000000019a9ad824 */ /* 0x000fe200078e0af9 */
[----:B------:R-:W-:-:S09]  /*8ed0*/  ISETP.GT.U32.AND P5, PT, R249, R147, PT ;  /* 0x00000093f900720c */ /* 0x000fd20003fa4070 */
[----:B------:R-:W-:Y:S02]  /*8ee0*/  @!P6 IADD3 R150, R150, -R249, RZ ;  /* 0x800000f99696e210 */ /* 0x000fe40007ffe0ff */
        /* <DEDUP_REMOVED lines=8> */
[----:B------:R-:W-:-:S02]  /*8f70*/  ISETP.GT.U32.AND P1, PT, R249, R147, PT ;  /* 0x00000093f900720c */ /* 0x000fc40003f24070 */
[----:B------:R-:W-:-:S05]  /*8f80*/  @!P4 IADD3 R150, -R150, RZ, RZ ;  /* 0x000000ff9696c210 */ /* 0x000fca0007ffe1ff */
[----:B------:R-:W-:Y:S02]  /*8f90*/  @!P0 IADD3 R144, R144, -R249, RZ ;  /* 0x800000f990908210 */ /* 0x000fe40007ffe0ff */
[C---:B------:R-:W-:Y:S02]  /*8fa0*/  ISETP.GT.U32.AND P0, PT, R249.reuse, R149, PT ;  /* 0x00000095f900720c */ /* 0x040fe40003f04070 */
[----:B------:R-:W-:Y:S01]  /*8fb0*/  ISETP.GT.U32.AND P4, PT, R249, R143, PT ;  /* 0x0000008ff900720c */ /* 0x000fe20003f84070 */
[----:B------:R-:W-:Y:S01]  /*8fc0*/  @!P6 IMAD.MOV R155, RZ, RZ, -R155 ;  /* 0x000000ffff9be224 */ /* 0x000fe200078e0a9b */
[----:B------:R-:W-:Y:S01]  /*8fd0*/  IADD3 R252, R13, 0xf7, RZ ;  /* 0x000000f70dfc7810 */ /* 0x000fe20007ffe0ff */
[----:B------:R-:W-:Y:S01]  /*8fe0*/  @!P1 IMAD.IADD R147, R147, 0x1, -R249 ;  /* 0x0000000193939824 */ /* 0x000fe200078e0af9 */
[C---:B------:R-:W-:Y:S02]  /*8ff0*/  ISETP.GT.U32.AND P6, PT, R249.reuse, R146, PT ;  /* 0x00000092f900720c */ /* 0x040fe40003fc4070 */
[----:B------:R-:W-:-:S05]  /*9000*/  ISETP.GT.U32.AND P1, PT, R249, R140, PT ;  /* 0x0000008cf900720c */ /* 0x000fca0003f24070 */
[--C-:B------:R-:W-:Y:S01]  /*9010*/  @!P0 IMAD.IADD R149, R149, 0x1, -R249.reuse ;  /* 0x0000000195958824 */ /* 0x100fe200078e0af9 */
[----:B------:R-:W-:Y:S01]  /*9020*/  ISETP.GT.U32.AND P0, PT, R249, R142, PT ;  /* 0x0000008ef900720c */ /* 0x000fe20003f04070 */
[--C-:B------:R-:W-:Y:S01]  /*9030*/  @!P4 IMAD.IADD R143, R143, 0x1, -R249.reuse ;  /* 0x000000018f8fc824 */ /* 0x100fe200078e0af9 */
[----:B------:R-:W-:Y:S03]  /*9040*/  STL [R1+0x2ba8], R252 ;  /* 0x002ba8fc01007387 */ /* 0x000fe60000100800 */
[--C-:B------:R-:W-:Y:S01]  /*9050*/  @!P6 IMAD.IADD R146, R146, 0x1, -R249.reuse ;  /* 0x000000019292e824 */ /* 0x100fe200078e0af9 */
[----:B---3--:R-:W-:Y:S01]  /*9060*/  ISETP.GE.AND P4, PT, R236, RZ, PT ;  /* 0x000000ffec00720c */ /* 0x008fe20003f86270 */
[--C-:B------:R-:W-:Y:S01]  /*9070*/  @!P1 IMAD.IADD R140, R140, 0x1, -R249.reuse ;  /* 0x000000018c8c9824 */ /* 0x100fe200078e0af9 */
[----:B------:R-:W3:Y:S05]  /*9080*/  LDL R236, [R1+0x2ae4] ;  /* 0x002ae40001ec7983 */ /* 0x000eea0000100800 */
[----:B------:R-:W-:Y:S01]  /*9090*/  @!P0 IMAD.IADD R142, R142, 0x1, -R249 ;  /* 0x000000018e8e8824 */ /* 0x000fe200078e0af9 */
[----:B------:R-:W-:Y:S01]  /*90a0*/  ISETP.GT.U32.AND P6, PT, R249, R139, PT ;  /* 0x0000008bf900720c */ /* 0x000fe20003fc4070 */
[----:B------:R-:W-:Y:S01]  /*90b0*/  @!P2 IMAD.MOV R154, RZ, RZ, -R154 ;  /* 0x000000ffff9aa224 */ /* 0x000fe200078e0a9a */
[----:B------:R-:W-:Y:S01]  /*90c0*/  IABS R232, R225 ;  /* 0x000000e100e87213 */ /* 0x000fe20000000000 */
[----:B------:R-:W-:Y:S01]  /*90d0*/  @!P5 IMAD.MOV R152, RZ, RZ, -R152 ;  /* 0x000000ffff98d224 */ /* 0x000fe200078e0a98 */
[----:B------:R-:W3:Y:S01]  /*90e0*/  LDL R251, [R1+0x2b18] ;  /* 0x002b180001fb7983 */ /* 0x000ee20000100800 */
[----:B----4-:R-:W-:-:S03]  /*90f0*/  ISETP.GE.AND P0, PT, R237, RZ, PT ;  /* 0x000000ffed00720c */ /* 0x010fc60003f06270 */
[----:B------:R-:W4:Y:S05]  /*9100*/  LDL R237, [R1+0x2aec] ;  /* 0x002aec0001ed7983 */ /* 0x000f2a0000100800 */
[----:B------:R-:W-:Y:S01]  /*9110*/  @!P6 IMAD.IADD R139, R139, 0x1, -R249 ;  /* 0x000000018b8be824 */ /* 0x000fe200078e0af9 */
[----:B------:R-:W-:Y:S02]  /*9120*/  ISETP.GE.AND P1, PT, R240, RZ, PT ;  /* 0x000000fff000720c */ /* 0x000fe40003f26270 */
        /* <DEDUP_REMOVED lines=8> */
[----:B------:R-:W-:Y:S02]  /*91b0*/  ISETP.GT.U32.AND P2, PT, R249, R141, PT ;  /* 0x0000008df900720c */ /* 0x000fe40003f44070 */
[----:B------:R-:W-:Y:S01]  /*91c0*/  @!P5 IADD3 R144, R144, -R249, RZ ;  /* 0x800000f99090d210 */ /* 0x000fe20007ffe0ff */
[--C-:B------:R-:W-:Y:S01]  /*91d0*/  @!P3 IMAD.IADD R145, R145, 0x1, -R249.reuse ;  /* 0x000000019191b824 */ /* 0x100fe200078e0af9 */
[----:B------:R-:W-:Y:S02]  /*91e0*/  ISETP.GT.U32.AND P3, PT, R249, R138, PT ;  /* 0x0000008af900720c */ /* 0x000fe40003f64070 */
[----:B------:R-:W-:Y:S02]  /*91f0*/  ISETP.GE.AND P5, PT, R235, RZ, PT ;  /* 0x000000ffeb00720c */ /* 0x000fe40003fa6270 */
[----:B------:R-:W2:Y:S05]  /*9200*/  LDL R235, [R1+0x2ae8] ;  /* 0x002ae80001eb7983 */ /* 0x000eaa0000100800 */
[----:B------:R-:W-:Y:S01]  /*9210*/  @!P2 IMAD.IADD R141, R141, 0x1, -R249 ;  /* 0x000000018d8da824 */ /* 0x000fe200078e0af9 */
[----:B------:R-:W-:Y:S01]  /*9220*/  ISETP.GE.AND P2, PT, R241, RZ, PT ;  /* 0x000000fff100720c */ /* 0x000fe20003f46270 */
[----:B------:R-:W-:-:S02]  /*9230*/  @!P4 IMAD.MOV R148, RZ, RZ, -R148 ;  /* 0x000000ffff94c224 */ /* 0x000fc400078e0a94 */
[----:B------:R-:W-:Y:S01]  /*9240*/  @!P3 IADD3 R138, R138, -R249, RZ ;  /* 0x800000f98a8ab210 */ /* 0x000fe20007ffe0ff */
[----:B------:R-:W2:Y:S01]  /*9250*/  LDL R241, [R1+0x2af0] ;  /* 0x002af00001f17983 */ /* 0x000ea20000100800 */
[C---:B------:R-:W-:Y:S01]  /*9260*/  ISETP.GT.U32.AND P4, PT, R249.reuse, R142, PT ;  /* 0x0000008ef900720c */ /* 0x040fe20003f84070 */
[----:B------:R-:W-:Y:S01]  /*9270*/  @!P5 IMAD.MOV R149, RZ, RZ, -R149 ;  /* 0x000000ffff95d224 */ /* 0x000fe200078e0a95 */
[----:B------:R-:W-:-:S06]  /*9280*/  ISETP.GT.U32.AND P5, PT, R249, R138, PT ;  /* 0x0000008af900720c */ /* 0x000fcc0003fa4070 */
[----:B------:R-:W-:Y:S01]  /*9290*/  @!P2 IMAD.MOV R146, RZ, RZ, -R146 ;  /* 0x000000ffff92a224 */ /* 0x000fe200078e0a92 */
[C---:B------:R-:W-:Y:S01]  /*92a0*/  ISETP.GT.U32.AND P2, PT, R249.reuse, R140, PT ;  /* 0x0000008cf900720c */ /* 0x040fe20003f44070 */
[----:B------:R-:W-:Y:S01]  /*92b0*/  @!P1 IMAD.MOV R145, RZ, RZ, -R145 ;  /* 0x000000ffff919224 */ /* 0x000fe200078e0a91 */
[C---:B------:R-:W-:Y:S02]  /*92c0*/  ISETP.GT.U32.AND P1, PT, R249.reuse, R139, PT ;  /* 0x0000008bf900720c */ /* 0x040fe40003f24070 */
[----:B------:R-:W-:Y:S01]  /*92d0*/  @!P4 IMAD.IADD R142, R142, 0x1, -R249 ;  /* 0x000000018e8ec824 */ /* 0x000fe200078e0af9 */
[----:B------:R-:W-:Y:S02]  /*92e0*/  ISETP.GT.U32.AND P4, PT, R249, R136, PT ;  /* 0x00000088f900720c */ /* 0x000fe40003f84070 */
[----:B------:R-:W-:-:S06]  /*92f0*/  @!P5 IADD3 R138, R138, -R249, RZ ;  /* 0x800000f98a8ad210 */ /* 0x000fcc0007ffe0ff */
[--C-:B------:R-:W-:Y:S01]  /*9300*/  @!P2 IMAD.IADD R140, R140, 0x1, -R249.reuse ;  /* 0x000000018c8ca824 */ /* 0x100fe200078e0af9 */
[----:B------:R-:W-:Y:S02]  /*9310*/  ISETP.GT.U32.AND P2, PT, R249, R134, PT ;  /* 0x00000086f900720c */ /* 0x000fe40003f44070 */
[----:B---3--:R-:W-:Y:S02]  /*9320*/  ISETP.GE.AND P5, PT, R236, RZ, PT ;  /* 0x000000ffec00720c */ /* 0x008fe40003fa6270 */
[----:B------:R-:W3:Y:S01]  /*9330*/  LDL R236, [R1+0x2b00] ;  /* 0x002b000001ec7983 */ /* 0x000ee20000100800 */
[--C-:B------:R-:W-:Y:S01]  /*9340*/  @!P1 IMAD.IADD R139, R139, 0x1, -R249.reuse ;  /* 0x000000018b8b9824 */ /* 0x100fe200078e0af9 */
[----:B------:R-:W-:Y:S01]  /*9350*/  ISETP.GT.U32.AND P1, PT, R249, R133, PT ;  /* 0x00000085f900720c */ /* 0x000fe20003f24070 */
[----:B------:R-:W-:-:S06]  /*9360*/  @!P4 IMAD.IADD R136, R136, 0x1, -R249 ;  /* 0x000000018888c824 */ /* 0x000fcc00078e0af9 */
[--C-:B------:R-:W-:Y:S01]  /*9370*/  @!P2 IMAD.IADD R134, R134, 0x1, -R249.reuse ;  /* 0x000000018686a824 */ /* 0x100fe200078e0af9 */
[----:B----4-:R-:W-:Y:S02]  /*9380*/  ISETP.GE.AND P4, PT, R237, RZ, PT ;  /* 0x000000ffed00720c */ /* 0x010fe40003f86270 */
[----:B------:R-:W4:Y:S03]  /*9390*/  LDL R237, [R1+0x2b08] ;  /* 0x002b080001ed7983 */ /* 0x000f260000100800 */
[----:B------:R-:W-:Y:S01]  /*93a0*/  @!P1 IMAD.IADD R133, R133, 0x1, -R249 ;  /* 0x0000000185859824 */ /* 0x000fe200078e0af9 */
[----:B------:R-:W-:Y:S02]  /*93b0*/  ISETP.GE.AND P2, PT, R240, RZ, PT ;  /* 0x000000fff000720c */ /* 0x000fe40003f46270 */
[----:B------:R-:W4:Y:S01]  /*93c0*/  LDL R240, [R1+0x2b0c] ;  /* 0x002b0c0001f07983 */ /* 0x000f220000100800 */
[----:B--2---:R-:W-:-:S03]  /*93d0*/  ISETP.GE.AND P1, PT, R239, RZ, PT ;  /* 0x000000ffef00720c */ /* 0x004fc60003f26270 */
[----:B------:R-:W2:Y:S01]  /*93e0*/  LDL R239, [R1+0x2b10] ;  /* 0x002b100001ef7983 */ /* 0x000ea20000100800 */
[C---:B------:R-:W-:Y:S01]  /*93f0*/  ISETP.GT.U32.AND P3, PT, R249.reuse, R143, PT ;  /* 0x0000008ff900720c */ /* 0x040fe20003f64070 */
[----:B------:R-:W-:Y:S01]  /*9400*/  @!P0 IMAD.MOV R147, RZ, RZ, -R147 ;  /* 0x000000ffff938224 */ /* 0x000fe200078e0a93 */
[C---:B------:R-:W-:Y:S02]  /*9410*/  ISETP.GT.U32.AND P0, PT, R249.reuse, R141, PT ;  /* 0x0000008df900720c */ /* 0x040fe40003f04070 */
[----:B------:R-:W-:Y:S02]  /*9420*/  @!P6 IADD3 R144, -R144, RZ, RZ ;  /* 0x000000ff9090e210 */ /* 0x000fe40007ffe1ff */
[----:B------:R-:W-:-:S07]  /*9430*/  ISETP.GT.U32.AND P6, PT, R249, R137, PT ;  /* 0x00000089f900720c */ /* 0x000fce0003fc4070 */
[--C-:B------:R-:W-:Y:S02]  /*9440*/  @!P3 IMAD.IADD R143, R143, 0x1, -R249.reuse ;  /* 0x000000018f8fb824 */ /* 0x100fe400078e0af9 */
[----:B------:R-:W-:Y:S01]  /*9450*/  @!P0 IMAD.IADD R141, R141, 0x1, -R249 ;  /* 0x000000018d8d8824 */ /* 0x000fe200078e0af9 */
[C---:B------:R-:W-:Y:S01]  /*9460*/  ISETP.GT.U32.AND P0, PT, R249.reuse, R135, PT ;  /* 0x00000087f900720c */ /* 0x040fe20003f04070 */
[----:B------:R-:W-:Y:S02]  /*9470*/  IMAD R228, R249, R233, R234 ;  /* 0x000000e9f9e47224 */ /* 0x000fe400078e02ea */
[----:B------:R-:W-:Y:S01]  /*9480*/  IMAD.HI.U32 R233, R248, R232, RZ ;  /* 0x000000e8f8e97227 */ /* 0x000fe200078e00ff */
[----:B------:R-:W-:Y:S02]  /*9490*/  ISETP.GE.AND P3, PT, R235, RZ, PT ;  /* 0x000000ffeb00720c */ /* 0x000fe40003f66270 */
[----:B------:R-:W2:Y:S01]  /*94a0*/  LDL R235, [R1+0x2afc] ;  /* 0x002afc0001eb7983 */ /* 0x000ea20000100800 */
[----:B------:R-:W-:-:S02]  /*94b0*/  IMAD.MOV R233, RZ, RZ, -R233 ;  /* 0x000000ffffe97224 */ /* 0x000fc400078e0ae9 */
[----:B------:R-:W-:-:S04]  /*94c0*/  @!P6 IMAD.IADD R137, R137, 0x1, -R249 ;  /* 0x000000018989e824 */ /* 0x000fc800078e0af9 */
[----:B------:R-:W-:Y:S02]  /*94d0*/  @!P0 IMAD.IADD R135, R135, 0x1, -R249 ;  /* 0x0000000187878824 */ /* 0x000fe400078e0af9 */
[----:B------:R-:W-:Y:S01]  /*94e0*/  IMAD R156, R249, R233, R232 ;  /* 0x000000e9f99c7224 */ /* 0x000fe200078e02e8 */
[----:B------:R-:W-:Y:S01]  /*94f0*/  MOV R232, R138 ;  /* 0x0000008a00e87202 */ /* 0x000fe20000000f00 */
[----:B------:R-:W-:Y:S01]  /*9500*/  @!P4 IMAD.MOV R141, RZ, RZ, -R141 ;  /* 0x000000ffff8dc224 */ /* 0x000fe200078e0a8d */
[----:B------:R-:W-:Y:S01]  /*9510*/  ISETP.GE.AND P0, PT, R241, RZ, PT ;  /* 0x000000fff100720c */ /* 0x000fe20003f06270 */
[----:B------:R-:W-:Y:S01]  /*9520*/  @!P3 IMAD.MOV R143, RZ, RZ, -R143 ;  /* 0x000000ffff8fb224 */ /* 0x000fe200078e0a8f */
[C---:B------:R-:W-:Y:S01]  /*9530*/  ISETP.GT.U32.AND P3, PT, R249.reuse, R137, PT ;  /* 0x00000089f900720c */ /* 0x040fe20003f64070 */
[----:B------:R-:W-:Y:S01]  /*9540*/  @!P1 IMAD.MOV R232, RZ, RZ, -R232 ;  /* 0x000000ffffe89224 */ /* 0x000fe200078e0ae8 */
[C---:B------:R-:W-:Y:S01]  /*9550*/  ISETP.GT.U32.AND P4, PT, R249.reuse, R135, PT ;  /* 0x00000087f900720c */ /* 0x040fe20003f84070 */
[----:B------:R-:W2:Y:S01]  /*9560*/  LDL R241, [R1+0x2b04] ;  /* 0x002b040001f17983 */ /* 0x000ea20000100800 */
[----:B------:R-:W-:-:S07]  /*9570*/  ISETP.GT.U32.AND P1, PT, R249, R131, PT ;  /* 0x00000083f900720c */ /* 0x000fce0003f24070 */
[----:B------:R-:W-:Y:S01]  /*9580*/  @!P0 IMAD.MOV R140, RZ, RZ, -R140 ;  /* 0x000000ffff8c8224 */ /* 0x000fe200078e0a8c */
[----:B------:R-:W-:Y:S01]  /*9590*/  ISETP.GT.U32.AND P0, PT, R249, R134, PT ;  /* 0x00000086f900720c */ /* 0x000fe20003f04070 */
[--C-:B------:R-:W-:Y:S01]  /*95a0*/  @!P3 IMAD.IADD R137, R137, 0x1, -R249.reuse ;  /* 0x000000018989b824 */ /* 0x100fe200078e0af9 */
[----:B------:R-:W-:Y:S01]  /*95b0*/  ISETP.GT.U32.AND P3, PT, R249, R130, PT ;  /* 0x00000082f900720c */ /* 0x000fe20003f64070 */
[--C-:B------:R-:W-:Y:S01]  /*95c0*/  @!P4 IMAD.IADD R135, R135, 0x1, -R249.reuse ;  /* 0x000000018787c824 */ /* 0x100fe200078e0af9 */
[----:B------:R-:W-:Y:S01]  /*95d0*/  ISETP.GT.U32.AND P4, PT, R249, R128, PT ;  /* 0x00000080f900720c */ /* 0x000fe20003f84070 */
[----:B------:R-:W-:Y:S01]  /*95e0*/  @!P1 IMAD.IADD R131, R131, 0x1, -R249 ;  /* 0x0000000183839824 */ /* 0x000fe200078e0af9 */
[----:B---3--:R-:W-:Y:S02]  /*95f0*/  ISETP.GE.AND P1, PT, R236, RZ, PT ;  /* 0x000000ffec00720c */ /* 0x008fe40003f26270 */
[----:B------:R-:W3:Y:S05]  /*9600*/  LDL R236, [R1+0x2b1c] ;  /* 0x002b1c0001ec7983 */ /* 0x000eea0000100800 */
[----:B------:R-:W-:-:S02]  /*9610*/  @!P0 IADD3 R134, R134, -R249, RZ ;  /* 0x800000f986868210 */ /* 0x000fc40007ffe0ff */
        /* <DEDUP_REMOVED lines=12> */
[----:B------:R-:W-:Y:S01]  /*96e0*/  ISETP.GT.U32.AND P2, PT, R249, R133, PT ;  /* 0x00000085f900720c */ /* 0x000fe20003f44070 */
[----:B------:R-:W-:-:S10]  /*96f0*/  @!P5 IMAD.MOV R142, RZ, RZ, -R142 ;  /* 0x000000ffff8ed224 */ /* 0x000fd400078e0a8e */
[----:B------:R-:W-:-:S05]  /*9700*/  @!P6 IMAD.IADD R132, R132, 0x1, -R249 ;  /* 0x000000018484e824 */ /* 0x000fca00078e0af9 */
[C---:B------:R-:W-:Y:S02]  /*9710*/  ISETP.GT.U32.AND P6, PT, R249.reuse, R132, PT ;  /* 0x00000084f900720c */ /* 0x040fe40003fc4070 */
[----:B------:R-:W-:Y:S01]  /*9720*/  ISETP.GT.U32.AND P5, PT, R249, R136, PT ;  /* 0x00000088f900720c */ /* 0x000fe20003fa4070 */
[----:B------:R-:W-:Y:S01]  /*9730*/  @!P2 IMAD.IADD R133, R133, 0x1, -R249 ;  /* 0x000000018585a824 */ /* 0x000fe200078e0af9 */
[----:B------:R-:W-:-:S09]  /*9740*/  ISETP.GT.U32.AND P2, PT, R249, R126, PT ;  /* 0x0000007ef900720c */ /* 0x000fd20003f44070 */
[--C-:B------:R-:W-:Y:S01]  /*9750*/  @!P6 IMAD.IADD R132, R132, 0x1, -R249.reuse ;  /* 0x000000018484e824 */ /* 0x100fe200078e0af9 */
[----:B------:R-:W-:Y:S02]  /*9760*/  ISETP.GE.AND P6, PT, R235, RZ, PT ;  /* 0x000000ffeb00720c */ /* 0x000fe40003fc6270 */
[----:B------:R-:W2:Y:S01]  /*9770*/  LDL R235, [R1+0x2b14] ;  /* 0x002b140001eb7983 */ /* 0x000ea20000100800 */
[--C-:B------:R-:W-:Y:S01]  /*9780*/  @!P5 IMAD.IADD R136, R136, 0x1, -R249.reuse ;  /* 0x000000018888d824 */ /* 0x100fe200078e0af9 */
[C---:B------:R-:W-:Y:S01]  /*9790*/  ISETP.GT.U32.AND P5, PT, R249.reuse, R129, PT ;  /* 0x00000081f900720c */ /* 0x040fe20003fa4070 */
[----:B------:R-:W-:Y:S01]  /*97a0*/  @!P2 IMAD.IADD R126, R126, 0x1, -R249 ;  /* 0x000000017e7ea824 */ /* 0x000fe200078e0af9 */
[C---:B------:R-:W-:Y:S01]  /*97b0*/  ISETP.GT.U32.AND P2, PT, R249.reuse, R131, PT ;  /* 0x00000083f900720c */ /* 0x040fe20003f44070 */
[----:B------:R-:W-:Y:S01]  /*97c0*/  @!P1 IMAD.MOV R136, RZ, RZ, -R136 ;  /* 0x000000ffff889224 */ /* 0x000fe200078e0a88 */
[----:B------:R-:W-:Y:S01]  /*97d0*/  ISETP.GT.U32.AND P1, PT, R249, R130, PT ;  /* 0x00000082f900720c */ /* 0x000fe20003f24070 */
[----:B------:R-:W-:-:S08]  /*97e0*/  @!P3 IMAD.MOV R135, RZ, RZ, -R135 ;  /* 0x000000ffff87b224 */ /* 0x000fd000078e0a87 */
[--C-:B------:R-:W-:Y:S02]  /*97f0*/  @!P5 IMAD.IADD R129, R129, 0x1, -R249.reuse ;  /* 0x000000018181d824 */ /* 0x100fe400078e0af9 */
[----:B------:R-:W-:-:S03]  /*9800*/  @!P2 IMAD.IADD R131, R131, 0x1, -R249 ;  /* 0x000000018383a824 */ /* 0x000fc600078e0af9 */
[C---:B------:R-:W-:Y:S02]  /*9810*/  ISETP.GT.U32.AND P3, PT, R249.reuse, R129, PT ;  /* 0x00000081f900720c */ /* 0x040fe40003f64070 */
[----:B------:R-:W-:Y:S01]  /*9820*/  ISETP.GT.U32.AND P2, PT, R249, R124, PT ;  /* 0x0000007cf900720c */ /* 0x000fe20003f44070 */
[----:B------:R-:W-:Y:S01]  /*9830*/  @!P6 IMAD.MOV R137, RZ, RZ, -R137 ;  /* 0x000000ffff89e224 */ /* 0x000fe200078e0a89 */
[----:B------:R-:W-:Y:S01]  /*9840*/  ISETP.GE.AND P5, PT, R241, RZ, PT ;  /* 0x000000fff100720c */ /* 0x000fe20003fa6270 */
[----:B------:R-:W-:Y:S01]  /*9850*/  @!P1 IMAD.IADD R130, R130, 0x1, -R249 ;  /* 0x0000000182829824 */ /* 0x000fe200078e0af9 */
[----:B------:R-:W-:Y:S02]  /*9860*/  IADD3 R241, R13, 0xf8, RZ ;  /* 0x000000f80df17810 */ /* 0x000fe40007ffe0ff */
[C---:B------:R-:W-:Y:S02]  /*9870*/  ISETP.GT.U32.AND P6, PT, R249.reuse, R128, PT ;  /* 0x00000080f900720c */ /* 0x040fe40003fc4070 */
[----:B------:R-:W-:-:S03]  /*9880*/  ISETP.GT.U32.AND P1, PT, R249, R123, PT ;  /* 0x0000007bf900720c */ /* 0x000fc60003f24070 */
[--C-:B------:R-:W-:Y:S01]  /*9890*/  @!P3 IMAD.IADD R129, R129, 0x1, -R249.reuse ;  /* 0x000000018181b824 */ /* 0x100fe200078e0af9 */
[----:B------:R-:W-:Y:S01]  /*98a0*/  ISETP.GT.U32.AND P3, PT, R249, R122, PT ;  /* 0x0000007af900720c */ /* 0x000fe20003f64070 */
[--C-:B------:R-:W-:Y:S01]  /*98b0*/  @!P2 IMAD.IADD R124, R124, 0x1, -R249.reuse ;  /* 0x000000017c7ca824 */ /* 0x100fe200078e0af9 */
[----:B------:R-:W-:Y:S01]  /*98c0*/  STL [R1+0x2b94], R241 ;  /* 0x002b94f101007387 */ /* 0x000fe20000100800 */
[----:B------:R-:W-:Y:S02]  /*98d0*/  @!P5 IADD3 R134, -R134, RZ, RZ ;  /* 0x000000ff8686d210 */ /* 0x000fe40007ffe1ff */
[----:B---3--:R-:W-:Y:S01]  /*98e0*/  ISETP.GE.AND P2, PT, R236, RZ, PT ;  /* 0x000000ffec00720c */ /* 0x008fe20003f46270 */
[----:B------:R-:W-:Y:S01]  /*98f0*/  @!P0 IMAD.MOV R132, RZ, RZ, -R132 ;  /* 0x000000ffff848224 */ /* 0x000fe200078e0a84 */
[----:B------:R-:W3:Y:S01]  /*9900*/  LDL R236, [R1+0x2b3c] ;  /* 0x002b3c0001ec7983 */ /* 0x000ee20000100800 */
[----:B------:R-:W-:Y:S01]  /*9910*/  @!P6 IADD3 R128, R128, -R249, RZ ;  /* 0x800000f98080e210 */ /* 0x000fe20007ffe0ff */
[----:B------:R-:W-:Y:S01]  /*9920*/  @!P1 IMAD.IADD R123, R123, 0x1, -R249 ;  /* 0x000000017b7b9824 */ /* 0x000fe200078e0af9 */
[----:B------:R-:W-:Y:S01]  /*9930*/  ISETP.GT.U32.AND P6, PT, R249, R121, PT ;  /* 0x00000079f900720c */ /* 0x000fe20003fc4070 */
[----:B------:R-:W-:-:S02]  /*9940*/  @!P4 IMAD.MOV R133, RZ, RZ, -R133 ;  /* 0x000000ffff85c224 */ /* 0x000fc400078e0a85 */
[----:B------:R-:W-:Y:S01]  /*9950*/  @!P3 IADD3 R122, R122, -R249, RZ ;  /* 0x800000f97a7ab210 */ /* 0x000fe20007ffe0ff */
[----:B------:R-:W3:Y:S04]  /*9960*/  LDL R250, [R1+0x2b54] ;  /* 0x002b540001fa7983 */ /* 0x000ee80000100800 */
[----:B------:R-:W3:Y:S01]  /*9970*/  LDL R226, [R1+0x2b70] ;  /* 0x002b700001e27983 */ /* 0x000ee20000100800 */
[----:B----4-:R-:W-:-:S03]  /*9980*/  ISETP.GE.AND P1, PT, R237, RZ, PT ;  /* 0x000000ffed00720c */ /* 0x010fc60003f26270 */
[----:B------:R-:W4:Y:S01]  /*9990*/  LDL R237, [R1+0x2b38] ;  /* 0x002b380001ed7983 */ /* 0x000f220000100800 */
[----:B------:R-:W-:Y:S01]  /*99a0*/  @!P6 IMAD.IADD R121, R121, 0x1, -R249 ;  /* 0x000000017979e824 */ /* 0x000fe200078e0af9 */
[----:B------:R-:W-:Y:S02]  /*99b0*/  ISETP.GE.AND P3, PT, R240, RZ, PT ;  /* 0x000000fff000720c */ /* 0x000fe40003f66270 */
[----:B------:R-:W4:Y:S01]  /*99c0*/  LDL R240, [R1+0x2b44] ;  /* 0x002b440001f07983 */ /* 0x000f220000100800 */
[----:B--2---:R-:W-:-:S03]  /*99d0*/  ISETP.GE.AND P6, PT, R239, RZ, PT ;  /* 0x000000ffef00720c */ /* 0x004fc60003fc6270 */
[----:B------:R-:W2:Y:S01]  /*99e0*/  LDL R239, [R1+0x2b4c] ;  /* 0x002b4c0001ef7983 */ /* 0x000ea20000100800 */
[C---:B------:R-:W-:Y:S02]  /*99f0*/  ISETP.GT.U32.AND P5, PT, R249.reuse, R126, PT ;  /* 0x0000007ef900720c */ /* 0x040fe40003fa4070 */
[----:B------:R-:W-:-:S11]  /*9a00*/  ISETP.GT.U32.AND P0, PT, R249, R125, PT ;  /* 0x0000007df900720c */ /* 0x000fd60003f04070 */
[--C-:B------:R-:W-:Y:S01]  /*9a10*/  @!P5 IMAD.IADD R126, R126, 0x1, -R249.reuse ;  /* 0x000000017e7ed824 */ /* 0x100fe200078e0af9 */
[----:B------:R-:W-:Y:S01]  /*9a20*/  ISETP.GE.AND P5, PT, R251, RZ, PT ;  /* 0x000000fffb00720c */ /* 0x000fe20003fa6270 */
[----:B------:R-:W-:Y:S01]  /*9a30*/  @!P0 IMAD.IADD R125, R125, 0x1, -R249 ;  /* 0x000000017d7d8824 */ /* 0x000fe200078e0af9 */
[----:B------:R-:W2:Y:S01]  /*9a40*/  LDL R251, [R1+0x2b2c] ;  /* 0x002b2c0001fb7983 */ /* 0x000ea20000100800 */
[----:B------:R-:W-:-:S03]  /*9a50*/  ISETP.GE.AND P0, PT, R235, RZ, PT ;  /* 0x000000ffeb00720c */ /* 0x000fc60003f06270 */
[----:B------:R-:W2:Y:S01]  /*9a60*/  LDL R235, [R1+0x2b34] ;  /* 0x002b340001eb7983 */ /* 0x000ea20000100800 */
[----:B------:R-:W-:-:S09]  /*9a70*/  ISETP.GT.U32.AND P4, PT, R249, R127, PT ;  /* 0x0000007ff900720c */ /* 0x000fd20003f84070 */
[----:B------:R-:W-:Y:S01]  /*9a80*/  @!P0 IMAD.MOV R130, RZ, RZ, -R130 ;  /* 0x000000ffff828224 */ /* 0x000fe200078e0a82 */
[C---:B------:R-:W-:Y:S01]  /*9a90*/  ISETP.GT.U32.AND P0, PT, R249.reuse, R124, PT ;  /* 0x0000007cf900720c */ /* 0x040fe20003f04070 */
[----:B------:R-:W-:Y:S01]  /*9aa0*/  @!P2 IMAD.MOV R129, RZ, RZ, -R129 ;  /* 0x000000ffff81a224 */ /* 0x000fe200078e0a81 */
[----:B------:R-:W-:Y:S02]  /*9ab0*/  @!P1 IADD3 R128, -R128, RZ, RZ ;  /* 0x000000ff80809210 */ /* 0x000fe40007ffe1ff */
[C---:B------:R-:W-:Y:S02]  /*9ac0*/  ISETP.GT.U32.AND P2, PT, R249.reuse, R123, PT ;  /* 0x0000007bf900720c */ /* 0x040fe40003f44070 */
[----:B------:R-:W-:Y:S01]  /*9ad0*/  ISETP.GT.U32.AND P1, PT, R249, R122, PT ;  /* 0x0000007af900720c */ /* 0x000fe20003f24070 */
[----:B------:R-:W-:-:S06]  /*9ae0*/  @!P4 IMAD.IADD R127, R127, 0x1, -R249 ;  /* 0x000000017f7fc824 */ /* 0x000fcc00078e0af9 */
[----:B------:R-:W-:Y:S01]  /*9af0*/  @!P0 IMAD.IADD R124, R124, 0x1, -R249 ;  /* 0x000000017c7c8824 */ /* 0x000fe200078e0af9 */
[C---:B------:R-:W-:Y:S01]  /*9b00*/  ISETP.GT.U32.AND P0, PT, R249.reuse, R118, PT ;  /* 0x00000076f900720c */ /* 0x040fe20003f04070 */
[----:B------:R-:W-:Y:S01]  /*9b10*/  @!P3 IMAD.MOV R127, RZ, RZ, -R127 ;  /* 0x000000ffff7fb224 */ /* 0x000fe200078e0a7f */
[----:B------:R-:W-:Y:S01]  /*9b20*/  ISETP.GT.U32.AND P3, PT, R249, R121, PT ;  /* 0x00000079f900720c */ /* 0x000fe20003f64070 */
[----:B------:R-:W-:Y:S01]  /*9b30*/  @!P2 IMAD.IADD R123, R123, 0x1, -R249 ;  /* 0x000000017b7ba824 */ /* 0x000fe200078e0af9 */
[C---:B------:R-:W-:Y:S02]  /*9b40*/  ISETP.GT.U32.AND P2, PT, R249.reuse, R117, PT ;  /* 0x00000075f900720c */ /* 0x040fe40003f44070 */
[----:B------:R-:W-:Y:S02]  /*9b50*/  @!P1 IADD3 R122, R122, -R249, RZ ;  /* 0x800000f97a7a9210 */ /* 0x000fe40007ffe0ff */
[----:B------:R-:W-:-:S05]  /*9b60*/  ISETP.GT.U32.AND P1, PT, R249, R116, PT ;  /* 0x00000074f900720c */ /* 0x000fca0003f24070 */
[--C-:B------:R-:W-:Y:S01]  /*9b70*/  @!P0 IMAD.IADD R118, R118, 0x1, -R249.reuse ;  /* 0x0000000176768824 */ /* 0x100fe200078e0af9 */
[----:B---3--:R-:W-:Y:S02]  /*9b80*/  ISETP.GE.AND P0, PT, R236, RZ, PT ;  /* 0x000000ffec00720c */ /* 0x008fe40003f06270 */
[----:B------:R-:W3:Y:S01]  /*9b90*/  LDL R236, [R1+0x2b5c] ;  /* 0x002b5c0001ec7983 */ /* 0x000ee20000100800 */
[--C-:B------:R-:W-:Y:S01]  /*9ba0*/  @!P3 IMAD.IADD R121, R121, 0x1, -R249.reuse ;  /* 0x000000017979b824 */ /* 0x100fe200078e0af9 */
[----:B------:R-:W-:Y:S01]  /*9bb0*/  ISETP.GT.U32.AND P3, PT, R249, R115, PT ;  /* 0x00000073f900720c */ /* 0x000fe20003f64070 */
[----:B------:R-:W-:Y:S02]  /*9bc0*/  @!P2 IMAD.IADD R117, R117, 0x1, -R249 ;  /* 0x000000017575a824 */ /* 0x000fe400078e0af9 */
[----:B------:R-:W-:Y:S02]  /*9bd0*/  @!P1 IADD3 R116, R116, -R249, RZ ;  /* 0x800000f974749210 */ /* 0x000fe40007ffe0ff */
[----:B----4-:R-:W-:-:S02]  /*9be0*/  ISETP.GE.AND P2, PT, R237, RZ, PT ;  /* 0x000000ffed00720c */ /* 0x010fc40003f46270 */
[----:B------:R-:W4:Y:S06]  /*9bf0*/  LDL R237, [R1+0x2b6c] ;  /* 0x002b6c0001ed7983 */ /* 0x000f2c0000100800 */
[----:B------:R-:W-:Y:S01]  /*9c00*/  @!P3 IMAD.IADD R115, R115, 0x1, -R249 ;  /* 0x000000017373b824 */ /* 0x000fe200078e0af9 */
[----:B------:R-:W-:Y:S02]  /*9c10*/  ISETP.GE.AND P1, PT, R240, RZ, PT ;  /* 0x000000fff000720c */ /* 0x000fe40003f26270 */
[----:B------:R-:W4:Y:S01]  /*9c20*/  LDL R240, [R1+0x2b68] ;  /* 0x002b680001f07983 */ /* 0x000f220000100800 */
[----:B--2---:R-:W-:-:S03]  /*9c30*/  ISETP.GE.AND P3, PT, R239, RZ, PT ;  /* 0x000000ffef00720c */ /* 0x004fc60003f66270 */
[----:B------:R-:W2:Y:S01]  /*9c40*/  LDL R239, [R1+0x2b64] ;  /* 0x002b640001ef7983 */ /* 0x000ea20000100800 */
[----:B------:R-:W-:Y:S01]  /*9c50*/  ISETP.GT.U32.AND P4, PT, R249, R120, PT ;  /* 0x00000078f900720c */ /* 0x000fe20003f84070 */
[----:B------:R-:W-:Y:S02]  /*9c60*/  @!P5 IMAD.MOV R131, RZ, RZ, -R131 ;  /* 0x000000ffff83d224 */ /* 0x000fe400078e0a83 */
[----:B------:R-:W-:-:S10]  /*9c70*/  @!P6 IMAD.MOV R126, RZ, RZ, -R126 ;  /* 0x000000ffff7ee224 */ /* 0x000fd400078e0a7e */
[----:B------:R-:W-:Y:S01]  /*9c80*/  @!P4 IMAD.IADD R120, R120, 0x1, -R249 ;  /* 0x000000017878c824 */ /* 0x000fe200078e0af9 */
[C---:B------:R-:W-:Y:S02]  /*9c90*/  ISETP.GT.U32.AND P4, PT, R249.reuse, R125, PT ;  /* 0x0000007df900720c */ /* 0x040fe40003f84070 */
[C---:B------:R-:W-:Y:S02]  /*9ca0*/  ISETP.GT.U32.AND P6, PT, R249.reuse, R119, PT ;  /* 0x00000077f900720c */ /* 0x040fe40003fc4070 */
[----:B------:R-:W-:-:S09]  /*9cb0*/  ISETP.GT.U32.AND P5, PT, R249, R120, PT ;  /* 0x00000078f900720c */ /* 0x000fd20003fa4070 */
[--C-:B------:R-:W-:Y:S01]  /*9cc0*/  @!P4 IMAD.IADD R125, R125, 0x1, -R249.reuse ;  /* 0x000000017d7dc824 */ /* 0x100fe200078e0af9 */
[----:B------:R-:W-:Y:S01]  /*9cd0*/  ISETP.GE.AND P4, PT, R251, RZ, PT ;  /* 0x000000fffb00720c */ /* 0x000fe20003f86270 */
[--C-:B------:R-:W-:Y:S01]  /*9ce0*/  @!P6 IMAD.IADD R119, R119, 0x1, -R249.reuse ;  /* 0x000000017777e824 */ /* 0x100fe200078e0af9 */
[----:B------:R-:W2:Y:S01]  /*9cf0*/  LDL R251, [R1+0x2b50] ;  /* 0x002b500001fb7983 */ /* 0x000ea20000100800 */
[----:B------:R-:W-:Y:S01]  /*9d00*/  @!P5 IMAD.IADD R120, R120, 0x1, -R249 ;  /* 0x000000017878d824 */ /* 0x000fe200078e0af9 */
[----:B------:R-:W-:-:S09]  /*9d10*/  ISETP.GE.AND P5, PT, R235, RZ, PT ;  /* 0x000000ffeb00720c */ /* 0x000fd20003fa6270 */
[----:B------:R-:W-:Y:S01]  /*9d20*/  @!P4 IMAD.MOV R125, RZ, RZ, -R125 ;  /* 0x000000ffff7dc224 */ /* 0x000fe200078e0a7d */
[----:B------:R-:W-:Y:S02]  /*9d30*/  ISETP.GT.U32.AND P4, PT, R249, R119, PT ;  /* 0x00000077f900720c */ /* 0x000fe40003f84070 */
[----:B------:R-:W-:Y:S01]  /*9d40*/  @!P0 IADD3 R123, -R123, RZ, RZ ;  /* 0x000000ff7b7b8210 */ /* 0x000fe20007ffe1ff */
[----:B------:R-:W-:Y:S01]  /*9d50*/  @!P5 IMAD.MOV R124, RZ, RZ, -R124 ;  /* 0x000000ffff7cd224 */ /* 0x000fe200078e0a7c */
[C---:B------:R-:W-:Y:S02]  /*9d60*/  ISETP.GT.U32.AND P5, PT, R249.reuse, R118, PT ;  /* 0x00000076f900720c */ /* 0x040fe40003fa4070 */
[----:B------:R-:W-:-:S07]  /*9d70*/  ISETP.GT.U32.AND P0, PT, R249, R117, PT ;  /* 0x00000075f900720c */ /* 0x000fce0003f04070 */
[--C-:B------:R-:W-:Y:S01]  /*9d80*/  @!P4 IMAD.IADD R119, R119, 0x1, -R249.reuse ;  /* 0x000000017777c824 */ /* 0x100fe200078e0af9 */
[C---:B------:R-:W-:Y:S01]  /*9d90*/  ISETP.GT.U32.AND P4, PT, R249.reuse, R112, PT ;  /* 0x00000070f900720c */ /* 0x040fe20003f84070 */
[----:B------:R-:W-:Y:S01]  /*9da0*/  @!P2 IMAD.MOV R122, RZ, RZ, -R122 ;  /* 0x000000ffff7aa224 */ /* 0x000fe200078e0a7a */
[----:B------:R-:W-:Y:S02]  /*9db0*/  ISETP.GT.U32.AND P2, PT, R249, R116, PT ;  /* 0x00000074f900720c */ /* 0x000fe40003f44070 */
[----:B------:R-:W-:Y:S01]  /*9dc0*/  @!P5 IADD3 R118, R118, -R249, RZ ;  /* 0x800000f97676d210 */ /* 0x000fe20007ffe0ff */
[----:B------:R-:W-:Y:S01]  /*9dd0*/  @!P0 IMAD.IADD R117, R117, 0x1, -R249 ;  /* 0x0000000175758824 */ /* 0x000fe200078e0af9 */
[C---:B------:R-:W-:Y:S02]  /*9de0*/  ISETP.GT.U32.AND P5, PT, R249.reuse, R111, PT ;  /* 0x0000006ff900720c */ /* 0x040fe40003fa4070 */
[----:B------:R-:W-:-:S05]  /*9df0*/  ISETP.GT.U32.AND P0, PT, R249, R110, PT ;  /* 0x0000006ef900720c */ /* 0x000fca0003f04070 */
[----:B------:R-:W-:Y:S02]  /*9e00*/  @!P4 IADD3 R112, R112, -R249, RZ ;  /* 0x800000f97070c210 */ /* 0x000fe40007ffe0ff */
[----:B---3--:R-:W-:Y:S02]  /*9e10*/  ISETP.GE.AND P4, PT, R236, RZ, PT ;  /* 0x000000ffec00720c */ /* 0x008fe40003f86270 */
[----:B------:R-:W3:Y:S01]  /*9e20*/  LDL R236, [R1+0x2b84] ;  /* 0x002b840001ec7983 */ /* 0x000ee20000100800 */
[--C-:B------:R-:W-:Y:S01]  /*9e30*/  @!P2 IMAD.IADD R116, R116, 0x1, -R249.reuse ;  /* 0x000000017474a824 */ /* 0x100fe200078e0af9 */
[----:B------:R-:W-:Y:S01]  /*9e40*/  ISETP.GT.U32.AND P2, PT, R249, R109, PT ;  /* 0x0000006df900720c */ /* 0x000fe20003f44070 */
[--C-:B------:R-:W-:Y:S02]  /*9e50*/  @!P5 IMAD.IADD R111, R111, 0x1, -R249.reuse ;  /* 0x000000016f6fd824 */ /* 0x100fe400078e0af9 */
[----:B------:R-:W-:Y:S01]  /*9e60*/  @!P0 IMAD.IADD R110, R110, 0x1, -R249 ;  /* 0x000000016e6e8824 */ /* 0x000fe200078e0af9 */
[----:B----4-:R-:W-:-:S02]  /*9e70*/  ISETP.GE.AND P5, PT, R237, RZ, PT ;  /* 0x000000ffed00720c */ /* 0x010fc40003fa6270 */
[----:B------:R-:W4:Y:S07]  /*9e80*/  LDL R237, [R1+0x2b74] ;  /* 0x002b740001ed7983 */ /* 0x000f2e0000100800 */
[----:B------:R-:W-:Y:S01]  /*9e90*/  @!P2 IMAD.IADD R109, R109, 0x1, -R249 ;  /* 0x000000016d6da824 */ /* 0x000fe200078e0af9 */
[----:B------:R-:W-:Y:S02]  /*9ea0*/  ISETP.GE.AND P0, PT, R240, RZ, PT ;  /* 0x000000fff000720c */ /* 0x000fe40003f06270 */
[----:B------:R-:W4:Y:S01]  /*9eb0*/  LDL R240, [R1+0x2b7c] ;  /* 0x002b7c0001f07983 */ /* 0x000f220000100800 */
[----:B--2---:R-:W-:-:S03]  /*9ec0*/  ISETP.GE.AND P2, PT, R239, RZ, PT ;  /* 0x000000ffef00720c */ /* 0x004fc60003f46270 */
[----:B------:R-:W2:Y:S01]  /*9ed0*/  LDL R239, [R1+0x2b8c] ;  /* 0x002b8c0001ef7983 */ /* 0x000ea20000100800 */
[----:B------:R-:W-:Y:S02]  /*9ee0*/  ISETP.GT.U32.AND P6, PT, R249, R114, PT ;  /* 0x00000072f900720c */ /* 0x000fe40003fc4070 */
[----:B------:R-:W-:-:S05]  /*9ef0*/  IABS R233, R252 ;  /* 0x000000fc00e97213 */ /* 0x000fca0000000000 */
[----:B------:R-:W-:-:S06]  /*9f00*/  IMAD.HI.U32 R234, R248, R233, RZ ;  /* 0x000000e9f8ea7227 */ /* 0x000fcc00078e00ff */
[----:B------:R-:W-:Y:S01]  /*9f10*/  @!P6 IMAD.IADD R114, R114, 0x1, -R249 ;  /* 0x000000017272e824 */ /* 0x000fe200078e0af9 */
[----:B------:R-:W-:Y:S01]  /*9f20*/  IADD3 R234, -R234, RZ, RZ ;  /* 0x000000ffeaea7210 */ /* 0x000fe20007ffe1ff */
[----:B------:R-:W-:Y:S01]  /*9f30*/  @!P1 IMAD.MOV R121, RZ, RZ, -R121 ;  /* 0x000000ffff799224 */ /* 0x000fe200078e0a79 */
[C---:B------:R-:W-:Y:S02]  /*9f40*/  ISETP.GT.U32.AND P1, PT, R249.reuse, R115, PT ;  /* 0x00000073f900720c */ /* 0x040fe40003f24070 */
[C---:B------:R-:W-:Y:S01]  /*9f50*/  ISETP.GT.U32.AND P6, PT, R249.reuse, R114, PT ;  /* 0x00000072f900720c */ /* 0x040fe20003fc4070 */
[----:B------:R-:W-:Y:S02]  /*9f60*/  IMAD R138, R249, R234, R233 ;  /* 0x000000eaf98a7224 */ /* 0x000fe400078e02e9 */
[----:B------:R-:W-:-:S04]  /*9f70*/  IMAD.MOV.U32 R233, RZ, RZ, R120 ;  /* 0x000000ffffe97224 */ /* 0x000fc800078e0078 */
[----:B------:R-:W-:Y:S01]  /*9f80*/  @!P3 IMAD.MOV R233, RZ, RZ, -R233 ;  /* 0x000000ffffe9b224 */ /* 0x000fe200078e0ae9 */
[----:B------:R-:W-:-:S03]  /*9f90*/  ISETP.GT.U32.AND P3, PT, R249, R113, PT ;  /* 0x00000071f900720c */ /* 0x000fc60003f64070 */
[--C-:B------:R-:W-:Y:S01]  /*9fa0*/  @!P1 IMAD.IADD R115, R115, 0x1, -R249.reuse ;  /* 0x0000000173739824 */ /* 0x100fe200078e0af9 */
[----:B------:R-:W-:Y:S01]  /*9fb0*/  ISETP.GT.U32.AND P1, PT, R249, R108, PT ;  /* 0x0000006cf900720c */ /* 0x000fe20003f24070 */
[--C-:B------:R-:W-:Y:S01]  /*9fc0*/  @!P6 IMAD.IADD R114, R114, 0x1, -R249.reuse ;  /* 0x000000017272e824 */ /* 0x100fe200078e0af9 */
[----:B------:R-:W-:Y:S02]  /*9fd0*/  ISETP.GE.AND P6, PT, R250, RZ, PT ;  /* 0x000000fffa00720c */ /* 0x000fe40003fc6270 */
[----:B------:R-:W2:Y:S05]  /*9fe0*/  LDL R250, [R1+0x2b80] ;  /* 0x002b800001fa7983 */ /* 0x000eaa0000100800 */
[----:B------:R-:W-:Y:S01]  /*9ff0*/  @!P3 IMAD.IADD R113, R113, 0x1, -R249 ;  /* 0x000000017171b824 */ /* 0x000fe200078e0af9 */
[----:B------:R-:W-:-:S03]  /*a000*/  ISETP.GE.AND P3, PT, R251, RZ, PT ;  /* 0x000000fffb00720c */ /* 0x000fc60003f66270 */
[----:B------:R-:W-:Y:S01]  /*a010*/  @!P1 IMAD.IADD R108, R108, 0x1, -R249 ;  /* 0x000000016c6c9824 */ /* 0x000fe200078e0af9 */
[C---:B------:R-:W-:Y:S01]  /*a020*/  ISETP.GT.U32.AND P1, PT, R249.reuse, R113, PT ;  /* 0x00000071f900720c */ /* 0x040fe20003f24070 */
[----:B------:R-:W-:Y:S01]  /*a030*/  @!P4 IMAD.MOV R117, RZ, RZ, -R117 ;  /* 0x000000ffff75c224 */ /* 0x000fe200078e0a75 */
[----:B------:R-:W-:-:S07]  /*a040*/  ISETP.GT.U32.AND P4, PT, R249, R111, PT ;  /* 0x0000006ff900720c */ /* 0x000fce0003f84070 */
[----:B------:R-:W-:Y:S02]  /*a050*/  @!P3 IADD3 R118, -R118, RZ, RZ ;  /* 0x000000ff7676b210 */ /* 0x000fe40007ffe1ff */
[----:B------:R-:W-:Y:S02]  /*a060*/  ISETP.GT.U32.AND P3, PT, R249, R112, PT ;  /* 0x00000070f900720c */ /* 0x000fe40003f64070 */
[----:B------:R-:W-:Y:S01]  /*a070*/  @!P1 IMAD.IADD R113, R113, 0x1, -R249 ;  /* 0x0000000171719824 */ /* 0x000fe200078e0af9 */
[----:B------:R-:W-:Y:S01]  /*a080*/  ISETP.GT.U32.AND P1, PT, R249, R106, PT ;  /* 0x0000006af900720c */ /* 0x000fe20003f24070 */
[----:B------:R-:W-:Y:S01]  /*a090*/  @!P6 IMAD.MOV R119, RZ, RZ, -R119 ;  /* 0x000000ffff77e224 */ /* 0x000fe200078e0a77 */
[----:B------:R-:W-:Y:S01]  /*a0a0*/  IADD3 R251, R13, 0xf9, RZ ;  /* 0x000000f90dfb7810 */ /* 0x000fe20007ffe0ff */
[----:B------:R-:W-:Y:S01]  /*a0b0*/  @!P4 IMAD.IADD R111, R111, 0x1, -R249 ;  /* 0x000000016f6fc824 */ /* 0x000fe200078e0af9 */
[C---:B------:R-:W-:Y:S01]  /*a0c0*/  ISETP.GT.U32.AND P6, PT, R249.reuse, R110, PT ;  /* 0x0000006ef900720c */ /* 0x040fe20003fc4070 */
[----:B------:R-:W-:Y:S01]  /*a0d0*/  @!P5 IMAD.MOV R116, RZ, RZ, -R116 ;  /* 0x000000ffff74d224 */ /* 0x000fe200078e0a74 */
[----:B------:R-:W-:-:S02]  /*a0e0*/  ISETP.GT.U32.AND P4, PT, R249, R104, PT ;  /* 0x00000068f900720c */ /* 0x000fc40003f84070 */
[C---:B------:R-:W-:Y:S02]  /*a0f0*/  ISETP.GT.U32.AND P5, PT, R249.reuse, R108, PT ;  /* 0x0000006cf900720c */ /* 0x040fe40003fa4070 */
[----:B------:R-:W-:Y:S02]  /*a100*/  @!P3 IADD3 R112, R112, -R249, RZ ;  /* 0x800000f97070b210 */ /* 0x000fe40007ffe0ff */
[----:B------:R-:W-:Y:S01]  /*a110*/  ISETP.GT.U32.AND P3, PT, R249, R105, PT ;  /* 0x00000069f900720c */ /* 0x000fe20003f64070 */
[----:B------:R-:W-:Y:S01]  /*a120*/  STL [R1+0x2b78], R251 ;  /* 0x002b78fb01007387 */ /* 0x000fe20000100800 */
[----:B------:R-:W-:-:S03]  /*a130*/  @!P1 IADD3 R106, R106, -R249, RZ ;  /* 0x800000f96a6a9210 */ /* 0x000fc60007ffe0ff */
[--C-:B------:R-:W-:Y:S01]  /*a140*/  @!P6 IMAD.IADD R110, R110, 0x1, -R249.reuse ;  /* 0x000000016e6ee824 */ /* 0x100fe200078e0af9 */
[----:B---3--:R-:W-:Y:S01]  /*a150*/  ISETP.GE.AND P1, PT, R236, RZ, PT ;  /* 0x000000ffec00720c */ /* 0x008fe20003f26270 */
[--C-:B------:R-:W-:Y:S01]  /*a160*/  @!P4 IMAD.IADD R104, R104, 0x1, -R249.reuse ;  /* 0x000000016868c824 */ /* 0x100fe200078e0af9 */
[----:B------:R-:W3:Y:S01]  /*a170*/  LDL R236, [R1+0x2b88] ;  /* 0x002b880001ec7983 */ /* 0x000ee20000100800 */
[----:B------:R-:W-:Y:S01]  /*a180*/  ISETP.GT.U32.AND P6, PT, R249, R103, PT ;  /* 0x00000067f900720c */ /* 0x000fe20003fc4070 */
[--C-:B------:R-:W-:Y:S01]  /*a190*/  @!P5 IMAD.IADD R108, R108, 0x1, -R249.reuse ;  /* 0x000000016c6cd824 */ /* 0x100fe200078e0af9 */
[----:B------:R-:W-:Y:S01]  /*a1a0*/  ISETP.GE.AND P5, PT, R226, RZ, PT ;  /* 0x000000ffe200720c */ /* 0x000fe20003fa6270 */
[----:B------:R-:W-:Y:S01]  /*a1b0*/  @!P2 IMAD.MOV R114, RZ, RZ, -R114 ;  /* 0x000000ffff72a224 */ /* 0x000fe200078e0a72 */
[----:B------:R-:W3:Y:S01]  /*a1c0*/  LDL R226, [R1+0x2b98] ;  /* 0x002b980001e27983 */ /* 0x000ee20000100800 */
[----:B------:R-:W-:Y:S02]  /*a1d0*/  @!P3 IMAD.IADD R105, R105, 0x1, -R249 ;  /* 0x000000016969b824 */ /* 0x000fe400078e0af9 */
[----:B------:R-:W-:Y:S01]  /*a1e0*/  @!P0 IMAD.MOV R115, RZ, RZ, -R115 ;  /* 0x000000ffff738224 */ /* 0x000fe200078e0a73 */
[----:B-1----:R-:W3:Y:S01]  /*a1f0*/  LDL R225, [R1+0x2bc0] ;  /* 0x002bc00001e17983 */ /* 0x002ee20000100800 */
[----:B----4-:R-:W-:-:S03]  /*a200*/  ISETP.GE.AND P3, PT, R237, RZ, PT ;  /* 0x000000ffed00720c */ /* 0x010fc60003f66270 */
[----:B------:R-:W4:Y:S01]  /*a210*/  LDL R237, [R1+0x2b9c] ;  /* 0x002b9c0001ed7983 */ /* 0x000f220000100800 */
[----:B------:R-:W-:Y:S01]  /*a220*/  @!P6 IMAD.IADD R103, R103, 0x1, -R249 ;  /* 0x000000016767e824 */ /* 0x000fe200078e0af9 */
[----:B------:R-:W-:Y:S02]  /*a230*/  ISETP.GE.AND P4, PT, R240, RZ, PT ;  /* 0x000000fff000720c */ /* 0x000fe40003f86270 */
[----:B------:R-:W4:Y:S01]  /*a240*/  LDL R240, [R1+0x2ba0] ;  /* 0x002ba00001f07983 */ /* 0x000f220000100800 */
[----:B--2---:R-:W-:-:S03]  /*a250*/  ISETP.GE.AND P6, PT, R239, RZ, PT ;  /* 0x000000ffef00720c */ /* 0x004fc60003fc6270 */
[----:B------:R-:W2:Y:S01]  /*a260*/  LDL R239, [R1+0x2ba4] ;  /* 0x002ba40001ef7983 */ /* 0x000ea20000100800 */
[----:B------:R-:W-:-:S13]  /*a270*/  ISETP.GT.U32.AND P2, PT, R249, R107, PT ;  /* 0x0000006bf900720c */ /* 0x000fda0003f44070 */
[----:B------:R-:W-:Y:S01]  /*a280*/  @!P2 IMAD.IADD R107, R107, 0x1, -R249 ;  /* 0x000000016b6ba824 */ /* 0x000fe200078e0af9 */
[----:B------:R-:W-:Y:S02]  /*a290*/  ISETP.GT.U32.AND P0, PT, R249, R109, PT ;  /* 0x0000006df900720c */ /* 0x000fe40003f04070 */
[----:B------:R-:W-:Y:S02]  /*a2a0*/  ISETP.GE.AND P2, PT, R250, RZ, PT ;  /* 0x000000fffa00720c */ /* 0x000fe40003f46270 */
[----:B------:R-:W2:Y:S01]  /*a2b0*/  LDL R250, [R1+0x2b90] ;  /* 0x002b900001fa7983 */ /* 0x000ea20000100800 */
[----:B------:R-:W-:-:S10]  /*a2c0*/  @!P1 IMAD.MOV R111, RZ, RZ, -R111 ;  /* 0x000000ffff6f9224 */ /* 0x000fd400078e0a6f */
[----:B------:R-:W-:Y:S02]  /*a2d0*/  @!P2 IADD3 R112, -R112, RZ, RZ ;  /* 0x000000ff7070a210 */ /* 0x000fe40007ffe1ff */
[C---:B------:R-:W-:Y:S01]  /*a2e0*/  ISETP.GT.U32.AND P2, PT, R249.reuse, R106, PT ;  /* 0x0000006af900720c */ /* 0x040fe20003f44070 */
[----:B------:R-:W-:Y:S01]  /*a2f0*/  @!P3 IMAD.MOV R110, RZ, RZ, -R110 ;  /* 0x000000ffff6eb224 */ /* 0x000fe200078e0a6e */
[----:B------:R-:W-:Y:S01]  /*a300*/  ISETP.GT.U32.AND P1, PT, R249, R105, PT ;  /* 0x00000069f900720c */ /* 0x000fe20003f24070 */
[----:B------:R-:W-:Y:S01]  /*a310*/  @!P0 IMAD.IADD R109, R109, 0x1, -R249 ;  /* 0x000000016d6d8824 */ /* 0x000fe200078e0af9 */
[C---:B------:R-:W-:Y:S02]  /*a320*/  ISETP.GT.U32.AND P3, PT, R249.reuse, R104, PT ;  /* 0x00000068f900720c */ /* 0x040fe40003f64070 */
[----:B------:R-:W-:-:S07]  /*a330*/  ISETP.GT.U32.AND P0, PT, R249, R102, PT ;  /* 0x00000066f900720c */ /* 0x000fce0003f04070 */
[----:B------:R-:W-:Y:S02]  /*a340*/  @!P2 IADD3 R106, R106, -R249, RZ ;  /* 0x800000f96a6aa210 */ /* 0x000fe40007ffe0ff */
[C---:B------:R-:W-:Y:S01]  /*a350*/  ISETP.GT.U32.AND P2, PT, R249.reuse, R100, PT ;  /* 0x00000064f900720c */ /* 0x040fe20003f44070 */
[----:B------:R-:W-:Y:S01]  /*a360*/  @!P4 IMAD.MOV R109, RZ, RZ, -R109 ;  /* 0x000000ffff6dc224 */ /* 0x000fe200078e0a6d */
[----:B------:R-:W-:Y:S01]  /*a370*/  ISETP.GT.U32.AND P4, PT, R249, R103, PT ;  /* 0x00000067f900720c */ /* 0x000fe20003f84070 */
[--C-:B------:R-:W-:Y:S01]  /*a380*/  @!P1 IMAD.IADD R105, R105, 0x1, -R249.reuse ;  /* 0x0000000169699824 */ /* 0x100fe200078e0af9 */
[C---:B------:R-:W-:Y:S01]  /*a390*/  ISETP.GT.U32.AND P1, PT, R249.reuse, R99, PT ;  /* 0x00000063f900720c */ /* 0x040fe20003f24070 */
[--C-:B------:R-:W-:Y:S01]  /*a3a0*/  @!P3 IMAD.IADD R104, R104, 0x1, -R249.reuse ;  /* 0x000000016868b824 */ /* 0x100fe200078e0af9 */
[C---:B------:R-:W-:Y:S01]  /*a3b0*/  ISETP.GT.U32.AND P3, PT, R249.reuse, R98, PT ;  /* 0x00000062f900720c */ /* 0x040fe20003f64070 */
[----:B------:R-:W-:Y:S01]  /*a3c0*/  @!P0 IMAD.IADD R102, R102, 0x1, -R249 ;  /* 0x0000000166668824 */ /* 0x000fe200078e0af9 */
[----:B------:R-:W-:-:S05]  /*a3d0*/  ISETP.GT.U32.AND P0, PT, R249, R107, PT ;  /* 0x0000006bf900720c */ /* 0x000fca0003f04070 */
[----:B------:R-:W-:Y:S02]  /*a3e0*/  @!P2 IADD3 R100, R100, -R249, RZ ;  /* 0x800000f96464a210 */ /* 0x000fe40007ffe0ff */
[----:B---3--:R-:W-:Y:S02]  /*a3f0*/  ISETP.GE.AND P2, PT, R236, RZ, PT ;  /* 0x000000ffec00720c */ /* 0x008fe40003f46270 */
[----:B------:R-:W3:Y:S01]  /*a400*/  LDL R236, [R1+0x2bb4] ;  /* 0x002bb40001ec7983 */ /* 0x000ee20000100800 */
[--C-:B------:R-:W-:Y:S01]  /*a410*/  @!P4 IMAD.IADD R103, R103, 0x1, -R249.reuse ;  /* 0x000000016767c824 */ /* 0x100fe200078e0af9 */
[----:B------:R-:W-:Y:S01]  /*a420*/  ISETP.GT.U32.AND P4, PT, R249, R97, PT ;  /* 0x00000061f900720c */ /* 0x000fe20003f84070 */
[--C-:B------:R-:W-:Y:S02]  /*a430*/  @!P1 IMAD.IADD R99, R99, 0x1, -R249.reuse ;  /* 0x0000000163639824 */ /* 0x100fe400078e0af9 */
[--C-:B------:R-:W-:Y:S02]  /*a440*/  @!P3 IMAD.IADD R98, R98, 0x1, -R249.reuse ;  /* 0x000000016262b824 */ /* 0x100fe400078e0af9 */
[----:B------:R-:W-:Y:S01]  /*a450*/  @!P0 IMAD.IADD R107, R107, 0x1, -R249 ;  /* 0x000000016b6b8824 */ /* 0x000fe200078e0af9 */
[----:B------:R-:W-:-:S02]  /*a460*/  ISETP.GE.AND P0, PT, R226, RZ, PT ;  /* 0x000000ffe200720c */ /* 0x000fc40003f06270 */
        /* <DEDUP_REMOVED lines=8> */
[----:B------:R-:W-:Y:S01]  /*a4f0*/  @!P5 IMAD.MOV R113, RZ, RZ, -R113 ;  /* 0x000000ffff71d224 */ /* 0x000fe200078e0a71 */
[C---:B------:R-:W-:Y:S01]  /*a500*/  ISETP.GT.U32.AND P5, PT, R249.reuse, R102, PT ;  /* 0x00000066f900720c */ /* 0x040fe20003fa4070 */
[----:B------:R-:W-:Y:S01]  /*a510*/  @!P6 IMAD.MOV R108, RZ, RZ, -R108 ;  /* 0x000000ffff6ce224 */ /* 0x000fe200078e0a6c */
[----:B------:R-:W-:Y:S02]  /*a520*/  ISETP.GT.U32.AND P6, PT, R249, R101, PT ;  /* 0x00000065f900720c */ /* 0x000fe40003fc4070 */
[----:B------:R-:W-:-:S09]  /*a530*/  @!P0 IADD3 R107, -R107, RZ, RZ ;  /* 0x000000ff6b6b8210 */ /* 0x000fd20007ffe1ff */
[--C-:B------:R-:W-:Y:S02]  /*a540*/  @!P5 IMAD.IADD R102, R102, 0x1, -R249.reuse ;  /* 0x000000016666d824 */ /* 0x100fe400078e0af9 */
[----:B------:R-:W-:-:S05]  /*a550*/  @!P6 IMAD.IADD R101, R101, 0x1, -R249 ;  /* 0x000000016565e824 */ /* 0x000fca00078e0af9 */
[C---:B------:R-:W-:Y:S02]  /*a560*/  ISETP.GT.U32.AND P0, PT, R249.reuse, R101, PT ;  /* 0x00000065f900720c */ /* 0x040fe40003f04070 */
[----:B------:R-:W-:Y:S02]  /*a570*/  ISETP.GE.AND P5, PT, R250, RZ, PT ;  /* 0x000000fffa00720c */ /* 0x000fe40003fa6270 */
[----:B------:R-:W2:Y:S01]  /*a580*/  LDL R250, [R1+0x2bac] ;  /* 0x002bac0001fa7983 */ /* 0x000ea20000100800 */
[C---:B------:R-:W-:Y:S01]  /*a590*/  ISETP.GT.U32.AND P6, PT, R249.reuse, R96, PT ;  /* 0x00000060f900720c */ /* 0x040fe20003fc4070 */
[----:B------:R-:W-:Y:S01]  /*a5a0*/  @!P2 IMAD.MOV R105, RZ, RZ, -R105 ;  /* 0x000000ffff69a224 */ /* 0x000fe200078e0a69 */
[----:B------:R-:W-:-:S06]  /*a5b0*/  ISETP.GT.U32.AND P2, PT, R249, R99, PT ;  /* 0x00000063f900720c */ /* 0x000fcc0003f44070 */
[----:B------:R-:W-:Y:S02]  /*a5c0*/  @!P0 IADD3 R101, R101, -R249, RZ ;  /* 0x800000f965658210 */ /* 0x000fe40007ffe0ff */
[----:B------:R-:W-:Y:S01]  /*a5d0*/  @!P5 IMAD.MOV R106, RZ, RZ, -R106 ;  /* 0x000000ffff6ad224 */ /* 0x000fe200078e0a6a */
[C---:B------:R-:W-:Y:S02]  /*a5e0*/  ISETP.GT.U32.AND P5, PT, R249.reuse, R100, PT ;  /* 0x00000064f900720c */ /* 0x040fe40003fa4070 */
[C---:B------:R-:W-:Y:S01]  /*a5f0*/  ISETP.GT.U32.AND P0, PT, R249.reuse, R94, PT ;  /* 0x0000005ef900720c */ /* 0x040fe20003f04070 */
[--C-:B------:R-:W-:Y:S02]  /*a600*/  @!P6 IMAD.IADD R96, R96, 0x1, -R249.reuse ;  /* 0x000000016060e824 */ /* 0x100fe400078e0af9 */
[----:B------:R-:W-:Y:S01]  /*a610*/  @!P1 IMAD.MOV R104, RZ, RZ, -R104 ;  /* 0x000000ffff689224 */ /* 0x000fe200078e0a68 */
[----:B------:R-:W-:Y:S01]  /*a620*/  ISETP.GT.U32.AND P1, PT, R249, R98, PT ;  /* 0x00000062f900720c */ /* 0x000fe20003f24070 */
[----:B------:R-:W-:Y:S01]  /*a630*/  @!P2 IMAD.IADD R99, R99, 0x1, -R249 ;  /* 0x000000016363a824 */ /* 0x000fe200078e0af9 */
[----:B------:R-:W-:-:S02]  /*a640*/  ISETP.GT.U32.AND P2, PT, R249, R92, PT ;  /* 0x0000005cf900720c */ /* 0x000fc40003f44070 */
[----:B------:R-:W-:-:S03]  /*a650*/  ISETP.GT.U32.AND P6, PT, R249, R96, PT ;  /* 0x00000060f900720c */ /* 0x000fc60003fc4070 */
[--C-:B------:R-:W-:Y:S01]  /*a660*/  @!P5 IMAD.IADD R100, R100, 0x1, -R249.reuse ;  /* 0x000000016464d824 */ /* 0x100fe200078e0af9 */
[----:B------:R-:W-:Y:S01]  /*a670*/  ISETP.GT.U32.AND P5, PT, R249, R93, PT ;  /* 0x0000005df900720c */ /* 0x000fe20003fa4070 */
[----:B------:R-:W-:-:S04]  /*a680*/  @!P0 IMAD.IADD R94, R94, 0x1, -R249 ;  /* 0x000000015e5e8824 */ /* 0x000fc800078e0af9 */
[--C-:B------:R-:W-:Y:S01]  /*a690*/  @!P1 IMAD.IADD R98, R98, 0x1, -R249.reuse ;  /* 0x0000000162629824 */ /* 0x100fe200078e0af9 */
[----:B------:R-:W-:Y:S01]  /*a6a0*/  ISETP.GT.U32.AND P1, PT, R249, R91, PT ;  /* 0x0000005bf900720c */ /* 0x000fe20003f24070 */
[--C-:B------:R-:W-:Y:S01]  /*a6b0*/  @!P2 IMAD.IADD R92, R92, 0x1, -R249.reuse ;  /* 0x000000015c5ca824 */ /* 0x100fe200078e0af9 */
[----:B---3--:R-:W-:Y:S02]  /*a6c0*/  ISETP.GE.AND P0, PT, R236, RZ, PT ;  /* 0x000000ffec00720c */ /* 0x008fe40003f06270 */
[----:B------:R-:W3:Y:S03]  /*a6d0*/  LDL R236, [R1+0x2bcc] ;  /* 0x002bcc0001ec7983 */ /* 0x000ee60000100800 */
        /* <DEDUP_REMOVED lines=14> */
[----:B------:R-:W-:-:S11]  /*a7c0*/  ISETP.GT.U32.AND P4, PT, R249, R95, PT ;  /* 0x0000005ff900720c */ /* 0x000fd60003f84070 */
[----:B------:R-:W-:Y:S01]  /*a7d0*/  @!P3 IMAD.IADD R97, R97, 0x1, -R249 ;  /* 0x000000016161b824 */ /* 0x000fe200078e0af9 */
[----:B------:R-:W-:Y:S02]  /*a7e0*/  ISETP.GT.U32.AND P3, PT, R249, R90, PT ;  /* 0x0000005af900720c */ /* 0x000fe40003f64070 */
[----:B------:R-:W-:Y:S01]  /*a7f0*/  @!P4 IADD3 R95, R95, -R249, RZ ;  /* 0x800000f95f5fc210 */ /* 0x000fe20007ffe0ff */
[----:B------:R-:W-:-:S10]  /*a800*/  @!P0 IMAD.MOV R99, RZ, RZ, -R99 ;  /* 0x000000ffff638224 */ /* 0x000fd400078e0a63 */
[----:B------:R-:W-:Y:S01]  /*a810*/  @!P3 IMAD.IADD R90, R90, 0x1, -R249 ;  /* 0x000000015a5ab824 */ /* 0x000fe200078e0af9 */
[----:B------:R-:W-:Y:S02]  /*a820*/  ISETP.GE.AND P4, PT, R250, RZ, PT ;  /* 0x000000fffa00720c */ /* 0x000fe40003f86270 */
[C---:B------:R-:W-:Y:S02]  /*a830*/  ISETP.GT.U32.AND P3, PT, R249.reuse, R95, PT ;  /* 0x0000005ff900720c */ /* 0x040fe40003f64070 */
[----:B------:R-:W-:-:S09]  /*a840*/  ISETP.GT.U32.AND P0, PT, R249, R93, PT ;  /* 0x0000005df900720c */ /* 0x000fd20003f04070 */
[----:B------:R-:W-:Y:S01]  /*a850*/  @!P4 IMAD.MOV R100, RZ, RZ, -R100 ;  /* 0x000000ffff64c224 */ /* 0x000fe200078e0a64 */
[----:B------:R-:W-:Y:S02]  /*a860*/  ISETP.GT.U32.AND P4, PT, R249, R94, PT ;  /* 0x0000005ef900720c */ /* 0x000fe40003f84070 */
[----:B------:R-:W-:Y:S02]  /*a870*/  @!P3 IADD3 R95, R95, -R249, RZ ;  /* 0x800000f95f5fb210 */ /* 0x000fe40007ffe0ff */
[----:B------:R-:W-:Y:S01]  /*a880*/  ISETP.GT.U32.AND P3, PT, R249, R88, PT ;  /* 0x00000058f900720c */ /* 0x000fe20003f64070 */
[----:B------:R-:W-:Y:S01]  /*a890*/  @!P5 IMAD.MOV R98, RZ, RZ, -R98 ;  /* 0x000000ffff62d224 */ /* 0x000fe200078e0a62 */
[----:B------:R-:W-:Y:S01]  /*a8a0*/  @!P6 IADD3 R101, -R101, RZ, RZ ;  /* 0x000000ff6565e210 */ /* 0x000fe20007ffe1ff */
[----:B------:R-:W-:Y:S01]  /*a8b0*/  @!P0 IMAD.IADD R93, R93, 0x1, -R249 ;  /* 0x000000015d5d8824 */ /* 0x000fe200078e0af9 */
[----:B------:R-:W-:Y:S01]  /*a8c0*/  IADD3 R250, R13, 0xfa, RZ ;  /* 0x000000fa0dfa7810 */ /* 0x000fe20007ffe0ff */
[----:B------:R-:W-:Y:S01]  /*a8d0*/  @!P1 IMAD.MOV R96, RZ, RZ, -R96 ;  /* 0x000000ffff609224 */ /* 0x000fe200078e0a60 */
[----:B------:R-:W-:-:S02]  /*a8e0*/  ISETP.GT.U32.AND P6, PT, R249, R92, PT ;  /* 0x0000005cf900720c */ /* 0x000fc40003fc4070 */
[C---:B------:R-:W-:Y:S01]  /*a8f0*/  ISETP.GT.U32.AND P5, PT, R249.reuse, R90, PT ;  /* 0x0000005af900720c */ /* 0x040fe20003fa4070 */
[--C-:B------:R-:W-:Y:S01]  /*a900*/  @!P4 IMAD.IADD R94, R94, 0x1, -R249.reuse ;  /* 0x000000015e5ec824 */ /* 0x100fe200078e0af9 */
[C---:B------:R-:W-:Y:S02]  /*a910*/  ISETP.GT.U32.AND P4, PT, R249.reuse, R87, PT ;  /* 0x00000057f900720c */ /* 0x040fe40003f84070 */
[C---:B------:R-:W-:Y:S02]  /*a920*/  ISETP.GT.U32.AND P0, PT, R249.reuse, R86, PT ;  /* 0x00000056f900720c */ /* 0x040fe40003f04070 */
[----:B------:R-:W-:Y:S01]  /*a930*/  ISETP.GT.U32.AND P1, PT, R249, R89, PT ;  /* 0x00000059f900720c */ /* 0x000fe20003f24070 */
[----:B------:R-:W-:Y:S01]  /*a940*/  @!P3 IMAD.IADD R88, R88, 0x1, -R249 ;  /* 0x000000015858b824 */ /* 0x000fe200078e0af9 */
[----:B------:R-:W-:Y:S01]  /*a950*/  STL [R1+0x2b60], R250 ;  /* 0x002b60fa01007387 */ /* 0x000fe20000100800 */
[----:B---3--:R-:W-:-:S03]  /*a960*/  ISETP.GE.AND P3, PT, R236, RZ, PT ;  /* 0x000000ffec00720c */ /* 0x008fc60003f66270 */
[----:B------:R-:W3:Y:S01]  /*a970*/  LDL R236, [R1+0x2bf0] ;  /* 0x002bf00001ec7983 */ /* 0x000ee20000100800 */
[--C-:B------:R-:W-:Y:S01]  /*a980*/  @!P6 IMAD.IADD R92, R92, 0x1, -R249.reuse ;  /* 0x000000015c5ce824 */ /* 0x100fe200078e0af9 */
[----:B------:R-:W-:Y:S01]  /*a990*/  ISETP.GT.U32.AND P6, PT, R249, R85, PT ;  /* 0x00000055f900720c */ /* 0x000fe20003fc4070 */
[--C-:B------:R-:W-:Y:S01]  /*a9a0*/  @!P5 IMAD.IADD R90, R90, 0x1, -R249.reuse ;  /* 0x000000015a5ad824 */ /* 0x100fe200078e0af9 */
[----:B------:R-:W-:Y:S01]  /*a9b0*/  ISETP.GE.AND P5, PT, R225, RZ, PT ;  /* 0x000000ffe100720c */ /* 0x000fe20003fa6270 */
[--C-:B------:R-:W-:Y:S02]  /*a9c0*/  @!P4 IMAD.IADD R87, R87, 0x1, -R249.reuse ;  /* 0x000000015757c824 */ /* 0x100fe400078e0af9 */
[----:B------:R-:W-:Y:S01]  /*a9d0*/  @!P1 IADD3 R89, R89, -R249, RZ ;  /* 0x800000f959599210 */ /* 0x000fe20007ffe0ff */
[----:B------:R-:W-:Y:S01]  /*a9e0*/  @!P0 IMAD.IADD R86, R86, 0x1, -R249 ;  /* 0x0000000156568824 */ /* 0x000fe200078e0af9 */
[----:B------:R-:W-:Y:S01]  /*a9f0*/  ISETP.GE.AND P1, PT, R226, RZ, PT ;  /* 0x000000ffe200720c */ /* 0x000fe20003f26270 */
[----:B------:R-:W3:Y:S01]  /*aa00*/  LDL R225, [R1+0x2bd8] ;  /* 0x002bd80001e17983 */ /* 0x000ee20000100800 */
[----:B----4-:R-:W-:-:S03]  /*aa10*/  ISETP.GE.AND P4, PT, R237, RZ, PT ;  /* 0x000000ffed00720c */ /* 0x010fc60003f86270 */
[----:B------:R-:W4:Y:S04]  /*aa20*/  LDL R226, [R1+0x2bec] ;  /* 0x002bec0001e27983 */ /* 0x000f280000100800 */
[----:B------:R-:W4:Y:S01]  /*aa30*/  LDL R237, [R1+0x2bf8] ;  /* 0x002bf80001ed7983 */ /* 0x000f220000100800 */
[----:B------:R-:W-:Y:S01]  /*aa40*/  @!P6 IMAD.IADD R85, R85, 0x1, -R249 ;  /* 0x000000015555e824 */ /* 0x000fe200078e0af9 */
[----:B------:R-:W-:Y:S02]  /*aa50*/  ISETP.GE.AND P0, PT, R240, RZ, PT ;  /* 0x000000fff000720c */ /* 0x000fe40003f06270 */
[----:B------:R-:W4:Y:S01]  /*aa60*/  LDL R240, [R1+0x2be8] ;  /* 0x002be80001f07983 */ /* 0x000f220000100800 */
[----:B--2---:R-:W-:-:S03]  /*aa70*/  ISETP.GE.AND P6, PT, R239, RZ, PT ;  /* 0x000000ffef00720c */ /* 0x004fc60003fc6270 */
[----:B------:R-:W2:Y:S01]  /*aa80*/  LDL R239, [R1+0x2bfc] ;  /* 0x002bfc0001ef7983 */ /* 0x000ea20000100800 */
[----:B------:R-:W-:Y:S01]  /*aa90*/  @!P2 IMAD.MOV R97, RZ, RZ, -R97 ;  /* 0x000000ffff61a224 */ /* 0x000fe200078e0a61 */
[C---:B------:R-:W-:Y:S02]  /*aaa0*/  ISETP.GT.U32.AND P2, PT, R249.reuse, R91, PT ;  /* 0x0000005bf900720c */ /* 0x040fe40003f44070 */
[----:B------:R-:W-:Y:S01]  /*aab0*/  IABS R234, R241 ;  /* 0x000000f100ea7213 */ /* 0x000fe20000000000 */
[----:B------:R-:W-:Y:S01]  /*aac0*/  @!P1 IMAD.MOV R94, RZ, RZ, -R94 ;  /* 0x000000ffff5e9224 */ /* 0x000fe200078e0a5e */
[----:B------:R-:W-:-:S03]  /*aad0*/  ISETP.GT.U32.AND P1, PT, R249, R88, PT ;  /* 0x00000058f900720c */ /* 0x000fc60003f24070 */
[----:B------:R-:W-:-:S04]  /*aae0*/  IMAD.HI.U32 R235, R248, R234, RZ ;  /* 0x000000eaf8eb7227 */ /* 0x000fc800078e00ff */
[----:B------:R-:W-:Y:S02]  /*aaf0*/  IMAD.MOV R235, RZ, RZ, -R235 ;  /* 0x000000ffffeb7224 */ /* 0x000fe400078e0aeb */
[----:B------:R-:W-:Y:S01]  /*ab00*/  @!P2 IMAD.IADD R91, R91, 0x1, -R249 ;  /* 0x000000015b5ba824 */ /* 0x000fe200078e0af9 */
[C---:B------:R-:W-:Y:S01]  /*ab10*/  ISETP.GT.U32.AND P2, PT, R249.reuse, R84, PT ;  /* 0x00000054f900720c */ /* 0x040fe20003f44070 */
[C---:B------:R-:W-:Y:S01]  /*ab20*/  IMAD R120, R249.reuse, R235, R234 ;  /* 0x000000ebf9787224 */ /* 0x040fe200078e02ea */
[----:B------:R-:W-:Y:S01]  /*ab30*/  IABS R234, R251 ;  /* 0x000000fb00ea7213 */ /* 0x000fe20000000000 */
[----:B------:R-:W-:Y:S01]  /*ab40*/  @!P3 IMAD.MOV R93, RZ, RZ, -R93 ;  /* 0x000000ffff5db224 */ /* 0x000fe200078e0a5d */
[C---:B------:R-:W-:Y:S01]  /*ab50*/  ISETP.GT.U32.AND P3, PT, R249.reuse, R87, PT ;  /* 0x00000057f900720c */ /* 0x040fe20003f64070 */
[----:B------:R-:W-:Y:S01]  /*ab60*/  @!P4 IMAD.MOV R92, RZ, RZ, -R92 ;  /* 0x000000ffff5cc224 */ /* 0x000fe200078e0a5c */
[C---:B------:R-:W-:Y:S01]  /*ab70*/  ISETP.GT.U32.AND P4, PT, R249.reuse, R86, PT ;  /* 0x00000056f900720c */ /* 0x040fe20003f84070 */
[----:B------:R-:W-:Y:S01]  /*ab80*/  @!P1 IMAD.IADD R88, R88, 0x1, -R249 ;  /* 0x0000000158589824 */ /* 0x000fe200078e0af9 */
[----:B------:R-:W-:Y:S01]  /*ab90*/  ISETP.GT.U32.AND P1, PT, R249, R82, PT ;  /* 0x00000052f900720c */ /* 0x000fe20003f24070 */
[----:B------:R-:W-:-:S04]  /*aba0*/  IMAD.HI.U32 R235, R248, R234, RZ ;  /* 0x000000eaf8eb7227 */ /* 0x000fc800078e00ff */
[----:B------:R-:W-:Y:S02]  /*abb0*/  IMAD.MOV R235, RZ, RZ, -R235 ;  /* 0x000000ffffeb7224 */ /* 0x000fe400078e0aeb */
[--C-:B------:R-:W-:Y:S01]  /*abc0*/  @!P2 IMAD.IADD R84, R84, 0x1, -R249.reuse ;  /* 0x000000015454a824 */ /* 0x100fe200078e0af9 */
[----:B------:R-:W-:Y:S01]  /*abd0*/  @!P5 IADD3 R95, -R95, RZ, RZ ;  /* 0x000000ff5f5fd210 */ /* 0x000fe20007ffe1ff */
[C---:B------:R-:W-:Y:S01]  /*abe0*/  IMAD R234, R249.reuse, R235, R234 ;  /* 0x000000ebf9ea7224 */ /* 0x040fe200078e02ea */
[----:B------:R-:W-:Y:S01]  /*abf0*/  ISETP.GT.U32.AND P2, PT, R249, R89, PT ;  /* 0x00000059f900720c */ /* 0x000fe20003f44070 */
[--C-:B------:R-:W-:Y:S01]  /*ac00*/  @!P3 IMAD.IADD R87, R87, 0x1, -R249.reuse ;  /* 0x000000015757b824 */ /* 0x100fe200078e0af9 */
[C---:B------:R-:W-:Y:S01]  /*ac10*/  ISETP.GT.U32.AND P5, PT, R249.reuse, R85, PT ;  /* 0x00000055f900720c */ /* 0x040fe20003fa4070 */
[----:B------:R-:W-:Y:S01]  /*ac20*/  @!P4 IMAD.IADD R86, R86, 0x1, -R249 ;  /* 0x000000015656c824 */ /* 0x000fe200078e0af9 */
[----:B------:R-:W-:Y:S01]  /*ac30*/  ISETP.GT.U32.AND P3, PT, R249, R81, PT ;  /* 0x00000051f900720c */ /* 0x000fe20003f64070 */
[----:B------:R-:W-:Y:S01]  /*ac40*/  @!P0 IMAD.MOV R91, RZ, RZ, -R91 ;  /* 0x000000ffff5b8224 */ /* 0x000fe200078e0a5b */
[----:B------:R-:W-:-:S02]  /*ac50*/  IABS R235, R250 ;  /* 0x000000fa00eb7213 */ /* 0x000fc40000000000 */
[C---:B------:R-:W-:Y:S02]  /*ac60*/  ISETP.GT.U32.AND P4, PT, R249.reuse, R80, PT ;  /* 0x00000050f900720c */ /* 0x040fe40003f84070 */
[----:B------:R-:W-:Y:S01]  /*ac70*/  ISETP.GT.U32.AND P0, PT, R249, R84, PT ;  /* 0x00000054f900720c */ /* 0x000fe20003f04070 */
[--C-:B------:R-:W-:Y:S02]  /*ac80*/  @!P1 IMAD.IADD R82, R82, 0x1, -R249.reuse ;  /* 0x0000000152529824 */ /* 0x100fe400078e0af9 */
[----:B------:R-:W-:Y:S02]  /*ac90*/  @!P2 IADD3 R89, R89, -R249, RZ ;  /* 0x800000f95959a210 */ /* 0x000fe40007ffe0ff */
[--C-:B------:R-:W-:Y:S01]  /*aca0*/  @!P5 IMAD.IADD R85, R85, 0x1, -R249.reuse ;  /* 0x000000015555d824 */ /* 0x100fe200078e0af9 */
[----:B------:R-:W-:Y:S01]  /*acb0*/  ISETP.GT.U32.AND P5, PT, R249, R79, PT ;  /* 0x0000004ff900720c */ /* 0x000fe20003fa4070 */
[----:B------:R-:W-:-:S04]  /*acc0*/  @!P3 IMAD.IADD R81, R81, 0x1, -R249 ;  /* 0x000000015151b824 */ /* 0x000fc800078e0af9 */
[--C-:B------:R-:W-:Y:S02]  /*acd0*/  @!P4 IMAD.IADD R80, R80, 0x1, -R249.reuse ;  /* 0x000000015050c824 */ /* 0x100fe400078e0af9 */
[----:B------:R-:W-:Y:S01]  /*ace0*/  @!P0 IMAD.IADD R84, R84, 0x1, -R249 ;  /* 0x0000000154548824 */ /* 0x000fe200078e0af9 */
[----:B---3--:R-:W-:Y:S01]  /*acf0*/  ISETP.GE.AND P1, PT, R236, RZ, PT ;  /* 0x000000ffec00720c */ /* 0x008fe20003f26270 */
[----:B------:R-:W-:-:S04]  /*ad00*/  IMAD.HI.U32 R236, R248, R235, RZ ;  /* 0x000000ebf8ec7227 */ /* 0x000fc800078e00ff */
[----:B------:R-:W-:Y:S01]  /*ad10*/  IMAD.MOV R236, RZ, RZ, -R236 ;  /* 0x000000ffffec7224 */ /* 0x000fe200078e0aec */
[----:B------:R-:W-:-:S03]  /*ad20*/  ISETP.GE.AND P2, PT, R225, RZ, PT ;  /* 0x000000ffe100720c */ /* 0x000fc60003f46270 */
[----:B------:R-:W-:Y:S01]  /*ad30*/  IMAD R235, R249, R236, R235 ;  /* 0x000000ecf9eb7224 */ /* 0x000fe200078e02eb */
[----:B------:R-:W3:Y:S01]  /*ad40*/  LDL R225, [R1+0x2c04] ;  /* 0x002c040001e17983 */ /* 0x000ee20000100800 */
[----:B----4-:R-:W-:-:S03]  /*ad50*/  ISETP.GE.AND P0, PT, R226, RZ, PT ;  /* 0x000000ffe200720c */ /* 0x010fc60003f06270 */
[----:B------:R-:W4:Y:S01]  /*ad60*/  LDL R236, [R1+0x2c00] ;  /* 0x002c000001ec7983 */ /* 0x000f220000100800 */
[----:B------:R-:W-:-:S03]  /*ad70*/  ISETP.GE.AND P3, PT, R237, RZ, PT ;  /* 0x000000ffed00720c */ /* 0x000fc60003f66270 */
        /* <DEDUP_REMOVED lines=10> */
[C---:B------:R-:W-:Y:S01]  /*ae20*/  ISETP.GT.U32.AND P0, PT, R249.reuse, R82, PT ;  /* 0x00000052f900720c */ /* 0x040fe20003f04070 */
[----:B------:R-:W-:Y:S01]  /*ae30*/  @!P1 IMAD.MOV R87, RZ, RZ, -R87 ;  /* 0x000000ffff579224 */ /* 0x000fe200078e0a57 */
[----:B------:R-:W-:Y:S01]  /*ae40*/  ISETP.GT.U32.AND P1, PT, R249, R81, PT ;  /* 0x00000051f900720c */ /* 0x000fe20003f24070 */
[----:B------:R-:W-:-:S08]  /*ae50*/  @!P2 IMAD.MOV R89, RZ, RZ, -R89 ;  /* 0x000000ffff59a224 */ /* 0x000fd000078e0a59 */
[----:B------:R-:W-:Y:S02]  /*ae60*/  @!P6 IADD3 R83, R83, -R249, RZ ;  /* 0x800000f95353e210 */ /* 0x000fe40007ffe0ff */
[C---:B------:R-:W-:Y:S02]  /*ae70*/  ISETP.GT.U32.AND P6, PT, R249.reuse, R78, PT ;  /* 0x0000004ef900720c */ /* 0x040fe40003fc4070 */
[C---:B------:R-:W-:Y:S01]  /*ae80*/  ISETP.GT.U32.AND P2, PT, R249.reuse, R83, PT ;  /* 0x00000053f900720c */ /* 0x040fe20003f44070 */
[----:B------:R-:W-:Y:S01]  /*ae90*/  @!P3 IMAD.MOV R86, RZ, RZ, -R86 ;  /* 0x000000ffff56b224 */ /* 0x000fe200078e0a56 */
[C---:B------:R-:W-:Y:S01]  /*aea0*/  ISETP.GT.U32.AND P3, PT, R249.reuse, R80, PT ;  /* 0x00000050f900720c */ /* 0x040fe20003f64070 */
[----:B------:R-:W-:Y:S01]  /*aeb0*/  @!P4 IMAD.MOV R85, RZ, RZ, -R85 ;  /* 0x000000ffff55c224 */ /* 0x000fe200078e0a55 */
[----:B------:R-:W-:Y:S01]  /*aec0*/  ISETP.GT.U32.AND P4, PT, R249, R79, PT ;  /* 0x0000004ff900720c */ /* 0x000fe20003f84070 */
[--C-:B------:R-:W-:Y:S01]  /*aed0*/  @!P0 IMAD.IADD R82, R82, 0x1, -R249.reuse ;  /* 0x0000000152528824 */ /* 0x100fe200078e0af9 */
[----:B------:R-:W-:Y:S01]  /*aee0*/  @!P5 IADD3 R84, -R84, RZ, RZ ;  /* 0x000000ff5454d210 */ /* 0x000fe20007ffe1ff */
[----:B------:R-:W-:-:S04]  /*aef0*/  @!P1 IMAD.IADD R81, R81, 0x1, -R249 ;  /* 0x0000000151519824 */ /* 0x000fc800078e0af9 */
[----:B------:R-:W-:Y:S02]  /*af00*/  @!P6 IADD3 R78, R78, -R249, RZ ;  /* 0x800000f94e4ee210 */ /* 0x000fe40007ffe0ff */
[----:B------:R-:W-:Y:S01]  /*af10*/  ISETP.GT.U32.AND P5, PT, R249, R77, PT ;  /* 0x0000004df900720c */ /* 0x000fe20003fa4070 */
[--C-:B------:R-:W-:Y:S01]  /*af20*/  @!P2 IMAD.IADD R83, R83, 0x1, -R249.reuse ;  /* 0x000000015353a824 */ /* 0x100fe200078e0af9 */
[C---:B------:R-:W-:Y:S02]  /*af30*/  ISETP.GT.U32.AND P6, PT, R249.reuse, R78, PT ;  /* 0x0000004ef900720c */ /* 0x040fe40003fc4070 */
[C---:B------:R-:W-:Y:S02]  /*af40*/  ISETP.GT.U32.AND P0, PT, R249.reuse, R75, PT ;  /* 0x0000004bf900720c */ /* 0x040fe40003f04070 */
[C---:B------:R-:W-:Y:S02]  /*af50*/  ISETP.GT.U32.AND P1, PT, R249.reuse, R74, PT ;  /* 0x0000004af900720c */ /* 0x040fe40003f24070 */
[C---:B------:R-:W-:Y:S01]  /*af60*/  ISETP.GT.U32.AND P2, PT, R249.reuse, R76, PT ;  /* 0x0000004cf900720c */ /* 0x040fe20003f44070 */
[--C-:B------:R-:W-:Y:S01]  /*af70*/  @!P3 IMAD.IADD R80, R80, 0x1, -R249.reuse ;  /* 0x000000015050b824 */ /* 0x100fe200078e0af9 */
[----:B------:R-:W-:Y:S01]  /*af80*/  ISETP.GT.U32.AND P3, PT, R249, R73, PT ;  /* 0x00000049f900720c */ /* 0x000fe20003f64070 */
[--C-:B------:R-:W-:Y:S01]  /*af90*/  @!P4 IMAD.IADD R79, R79, 0x1, -R249.reuse ;  /* 0x000000014f4fc824 */ /* 0x100fe200078e0af9 */
[----:B------:R-:W-:Y:S01]  /*afa0*/  ISETP.GT.U32.AND P4, PT, R249, R72, PT ;  /* 0x00000048f900720c */ /* 0x000fe20003f84070 */
[----:B------:R-:W-:-:S02]  /*afb0*/  @!P5 IMAD.IADD R77, R77, 0x1, -R249 ;  /* 0x000000014d4dd824 */ /* 0x000fc400078e0af9 */
[-C--:B------:R-:W-:Y:S02]  /*afc0*/  @!P6 IADD3 R78, R78, -R249.reuse, RZ ;  /* 0x800000f94e4ee210 */ /* 0x080fe40007ffe0ff */
[--C-:B------:R-:W-:Y:S02]  /*afd0*/  @!P0 IMAD.IADD R75, R75, 0x1, -R249.reuse ;  /* 0x000000014b4b8824 */ /* 0x100fe400078e0af9 */
[--C-:B------:R-:W-:Y:S02]  /*afe0*/  @!P1 IMAD.IADD R74, R74, 0x1, -R249.reuse ;  /* 0x000000014a4a9824 */ /* 0x100fe400078e0af9 */
[--C-:B------:R-:W-:Y:S02]  /*aff0*/  @!P2 IMAD.IADD R76, R76, 0x1, -R249.reuse ;  /* 0x000000014c4ca824 */ /* 0x100fe400078e0af9 */
[----:B------:R-:W-:Y:S02]  /*b000*/  @!P3 IMAD.IADD R73, R73, 0x1, -R249 ;  /* 0x000000014949b824 */ /* 0x000fe400078e0af9 */
[----:B------:R-:W-:-:S02]  /*b010*/  @!P4 IADD3 R72, R72, -R249, RZ ;  /* 0x800000f94848c210 */ /* 0x000fc40007ffe0ff */
[----:B------:R-:W-:Y:S02]  /*b020*/  ISETP.GT.U32.AND P4, PT, R249, R77, PT ;  /* 0x0000004df900720c */ /* 0x000fe40003f84070 */
[----:B---3--:R-:W-:Y:S02]  /*b030*/  ISETP.GE.AND P5, PT, R225, RZ, PT ;  /* 0x000000ffe100720c */ /* 0x008fe40003fa6270 */
[----:B----4-:R-:W-:Y:S01]  /*b040*/  ISETP.GE.AND P6, PT, R236, RZ, PT ;  /* 0x000000ffec00720c */ /* 0x010fe20003fc6270 */
[----:B------:R-:W3:Y:S01]  /*b050*/  LDL R225, [R1+0x2c20] ;  /* 0x002c200001e17983 */ /* 0x000ee20000100800 */
[----:B------:R-:W-:-:S03]  /*b060*/  ISETP.GE.AND P0, PT, R237, RZ, PT ;  /* 0x000000ffed00720c */ /* 0x000fc60003f06270 */
[----:B------:R-:W4:Y:S01]  /*b070*/  LDL R236, [R1+0x2c30] ;  /* 0x002c300001ec7983 */ /* 0x000f220000100800 */
[----:B------:R-:W-:-:S05]  /*b080*/  ISETP.GE.AND P2, PT, R226, RZ, PT ;  /* 0x000000ffe200720c */ /* 0x000fca0003f46270 */
[----:B------:R-:W-:Y:S01]  /*b090*/  @!P5 IMAD.MOV R82, RZ, RZ, -R82 ;  /* 0x000000ffff52d224 */ /* 0x000fe200078e0a52 */
[C---:B------:R-:W-:Y:S01]  /*b0a0*/  ISETP.GT.U32.AND P5, PT, R249.reuse, R76, PT ;  /* 0x0000004cf900720c */ /* 0x040fe20003fa4070 */
[----:B------:R-:W3:Y:S01]  /*b0b0*/  LDL R237, [R1+0x2c28] ;  /* 0x002c280001ed7983 */ /* 0x000ee20000100800 */
[----:B------:R-:W-:Y:S01]  /*b0c0*/  ISETP.GE.AND P1, PT, R240, RZ, PT ;  /* 0x000000fff000720c */ /* 0x000fe20003f26270 */
[----:B------:R-:W-:Y:S01]  /*b0d0*/  @!P6 IMAD.MOV R83, RZ, RZ, -R83 ;  /* 0x000000ffff53e224 */ /* 0x000fe200078e0a53 */
[C---:B------:R-:W-:Y:S01]  /*b0e0*/  ISETP.GT.U32.AND P6, PT, R249.reuse, R75, PT ;  /* 0x0000004bf900720c */ /* 0x040fe20003fc4070 */
[----:B------:R-:W-:Y:S01]  /*b0f0*/  @!P0 IMAD.MOV R80, RZ, RZ, -R80 ;  /* 0x000000ffff508224 */ /* 0x000fe200078e0a50 */
[C---:B------:R-:W-:Y:S01]  /*b100*/  ISETP.GT.U32.AND P0, PT, R249.reuse, R74, PT ;  /* 0x0000004af900720c */ /* 0x040fe20003f04070 */
[----:B------:R-:W-:Y:S01]  /*b110*/  @!P2 IMAD.MOV R81, RZ, RZ, -R81 ;  /* 0x000000ffff51a224 */ /* 0x000fe200078e0a51 */
[C---:B------:R-:W-:Y:S01]  /*b120*/  ISETP.GT.U32.AND P2, PT, R249.reuse, R72, PT ;  /* 0x00000048f900720c */ /* 0x040fe20003f44070 */
[----:B------:R-:W3:Y:S06]  /*b130*/  LDL R240, [R1+0x2c2c] ;  /* 0x002c2c0001f07983 */ /* 0x000eec0000100800 */
[----:B------:R-:W-:Y:S01]  /*b140*/  @!P1 IMAD.MOV R79, RZ, RZ, -R79 ;  /* 0x000000ffff4f9224 */ /* 0x000fe200078e0a4f */
[----:B------:R-:W-:-:S02]  /*b150*/  ISETP.GT.U32.AND P1, PT, R249, R73, PT ;  /* 0x00000049f900720c */ /* 0x000fc40003f24070 */
[----:B------:R-:W-:Y:S01]  /*b160*/  IADD3 R226, R13, 0xfb, RZ ;  /* 0x000000fb0de27810 */ /* 0x000fe20007ffe0ff */
[--C-:B------:R-:W-:Y:S01]  /*b170*/  @!P4 IMAD.IADD R77, R77, 0x1, -R249.reuse ;  /* 0x000000014d4dc824 */ /* 0x100fe200078e0af9 */
[C---:B------:R-:W-:Y:S01]  /*b180*/  ISETP.GT.U32.AND P4, PT, R249.reuse, R70, PT ;  /* 0x00000046f900720c */ /* 0x040fe20003f84070 */
[--C-:B------:R-:W-:Y:S01]  /*b190*/  @!P5 IMAD.IADD R76, R76, 0x1, -R249.reuse ;  /* 0x000000014c4cd824 */ /* 0x100fe200078e0af9 */
[----:B------:R-:W-:Y:S01]  /*b1a0*/  ISETP.GT.U32.AND P5, PT, R249, R69, PT ;  /* 0x00000045f900720c */ /* 0x000fe20003fa4070 */
[--C-:B------:R-:W-:Y:S01]  /*b1b0*/  @!P6 IMAD.IADD R75, R75, 0x1, -R249.reuse ;  /* 0x000000014b4be824 */ /* 0x100fe200078e0af9 */
[C---:B------:R-:W-:Y:S01]  /*b1c0*/  ISETP.GT.U32.AND P6, PT, R249.reuse, R68, PT ;  /* 0x00000044f900720c */ /* 0x040fe20003fc4070 */
[--C-:B------:R-:W-:Y:S01]  /*b1d0*/  @!P0 IMAD.IADD R74, R74, 0x1, -R249.reuse ;  /* 0x000000014a4a8824 */ /* 0x100fe200078e0af9 */
[----:B------:R-:W-:Y:S02]  /*b1e0*/  ISETP.GT.U32.AND P0, PT, R249, R67, PT ;  /* 0x00000043f900720c */ /* 0x000fe40003f04070 */
[----:B------:R-:W-:Y:S01]  /*b1f0*/  @!P2 IADD3 R72, R72, -R249, RZ ;  /* 0x800000f94848a210 */ /* 0x000fe20007ffe0ff */
[----:B------:R-:W-:Y:S01]  /*b200*/  @!P1 IMAD.IADD R73, R73, 0x1, -R249 ;  /* 0x0000000149499824 */ /* 0x000fe200078e0af9 */
[----:B------:R-:W-:-:S02]  /*b210*/  ISETP.GT.U32.AND P1, PT, R249, R66, PT ;  /* 0x00000042f900720c */ /* 0x000fc40003f24070 */
[----:B--2---:R-:W-:Y:S02]  /*b220*/  ISETP.GE.AND P3, PT, R239, RZ, PT ;  /* 0x000000ffef00720c */ /* 0x004fe40003f66270 */
[----:B------:R-:W2:Y:S04]  /*b230*/  LDL R239, [R1+0x2c3c] ;  /* 0x002c3c0001ef7983 */ /* 0x000ea80000100800 */
[----:B------:R-:W-:Y:S07]  /*b240*/  STL [R1+0x2b58], R226 ;  /* 0x002b58e201007387 */ /* 0x000fee0000100800 */
[----:B------:R-:W-:-:S02]  /*b250*/  @!P3 IADD3 R78, -R78, RZ, RZ ;  /* 0x000000ff4e4eb210 */ /* 0x000fc40007ffe1ff */
[----:B------:R-:W-:Y:S02]  /*b260*/  ISETP.GT.U32.AND P3, PT, R249, R71, PT ;  /* 0x00000047f900720c */ /* 0x000fe40003f64070 */
[----:B------:R-:W2:Y:S02]  /*b270*/  LDL R249, [R1+0x2c1c] ;  /* 0x002c1c0001f97983 */ /* 0x000ea40000100800 */
[----:B--2---:R-:W-:Y:S02]  /*b280*/  ISETP.GE.AND P2, PT, R249, RZ, PT ;  /* 0x000000fff900720c */ /* 0x004fe40003f46270 */
[----:B------:R-:W-:-:S07]  /*b290*/  IABS R249, c[0x0][0x17c] ;  /* 0x00005f0000f97a13 */ /* 0x000fce0000000000 */
[--C-:B------:R-:W-:Y:S01]  /*b2a0*/  @!P3 IMAD.IADD R71, R71, 0x1, -R249.reuse ;  /* 0x000000014747b824 */ /* 0x100fe200078e0af9 */
[----:B----4-:R-:W-:Y:S01]  /*b2b0*/  ISETP.GE.AND P3, PT, R236, RZ, PT ;  /* 0x000000ffec00720c */ /* 0x010fe20003f66270 */
[--C-:B------:R-:W-:Y:S01]  /*b2c0*/  @!P4 IMAD.IADD R70, R70, 0x1, -R249.reuse ;  /* 0x000000014646c824 */ /* 0x100fe200078e0af9 */
[----:B---3--:R-:W-:Y:S01]  /*b2d0*/  ISETP.GE.AND P4, PT, R225, RZ, PT ;  /* 0x000000ffe100720c */ /* 0x008fe20003f86270 */
[--C-:B------:R-:W-:Y:S01]  /*b2e0*/  @!P5 IMAD.IADD R69, R69, 0x1, -R249.reuse ;  /* 0x000000014545d824 */ /* 0x100fe200078e0af9 */
[----:B------:R-:W-:Y:S01]  /*b2f0*/  ISETP.GE.AND P5, PT, R237, RZ, PT ;  /* 0x000000ffed00720c */ /* 0x000fe20003fa6270 */
[--C-:B------:R-:W-:Y:S01]  /*b300*/  @!P6 IMAD.IADD R68, R68, 0x1, -R249.reuse ;  /* 0x000000014444e824 */ /* 0x100fe200078e0af9 */
[----:B------:R-:W-:Y:S01]  /*b310*/  ISETP.GE.AND P6, PT, R240, RZ, PT ;  /* 0x000000fff000720c */ /* 0x000fe20003fc6270 */
[----:B------:R-:W-:Y:S01]  /*b320*/  @!P0 IMAD.IADD R67, R67, 0x1, -R249 ;  /* 0x0000000143438824 */ /* 0x000fe200078e0af9 */
[----:B------:R-:W-:Y:S01]  /*b330*/  @!P1 IADD3 R66, R66, -R249, RZ ;  /* 0x800000f942429210 */ /* 0x000fe20007ffe0ff */
[----:B------:R-:W-:Y:S01]  /*b340*/  @!P2 IMAD.MOV R77, RZ, RZ, -R77 ;  /* 0x000000ffff4da224 */ /* 0x000fe200078e0a4d */
[----:B------:R-:W-:Y:S01]  /*b350*/  ISETP.GE.AND P0, PT, R239, RZ, PT ;  /* 0x000000ffef00720c */ /* 0x000fe20003f06270 */
[----:B------:R-:W2:Y:S01]  /*b360*/  LDL R236, [R1+0x2c40] ;  /* 0x002c400001ec7983 */ /* 0x000ea20000100800 */
[C---:B------:R-:W-:Y:S01]  /*b370*/  ISETP.GT.U32.AND P2, PT, R249.reuse, R70, PT ;  /* 0x00000046f900720c */ /* 0x040fe20003f44070 */
[----:B------:R-:W-:Y:S01]  /*b380*/  @!P3 IMAD.MOV R76, RZ, RZ, -R76 ;  /* 0x000000ffff4cb224 */ /* 0x000fe200078e0a4c */
[C---:B------:R-:W-:Y:S01]  /*b390*/  ISETP.GT.U32.AND P3, PT, R249.reuse, R69, PT ;  /* 0x00000045f900720c */ /* 0x040fe20003f64070 */
[----:B------:R-:W-:Y:S01]  /*b3a0*/  @!P4 IMAD.MOV R75, RZ, RZ, -R75 ;  /* 0x000000ffff4bc224 */ /* 0x000fe200078e0a4b */
[C---:B------:R-:W-:Y:S01]  /*b3b0*/  ISETP.GT.U32.AND P4, PT, R249.reuse, R68, PT ;  /* 0x00000044f900720c */ /* 0x040fe20003f84070 */
[----:B------:R-:W-:Y:S01]  /*b3c0*/  @!P5 IMAD.MOV R74, RZ, RZ, -R74 ;  /* 0x000000ffff4ad224 */ /* 0x000fe200078e0a4a */
[C---:B------:R-:W-:Y:S01]  /*b3d0*/  ISETP.GT.U32.AND P5, PT, R249.reuse, R67, PT ;  /* 0x00000043f900720c */ /* 0x040fe20003fa4070 */
[----:B------:R-:W-:Y:S01]  /*b3e0*/  @!P6 IMAD.MOV R73, RZ, RZ, -R73 ;  /* 0x000000ffff49e224 */ /* 0x000fe200078e0a49 */
[C---:B------:R-:W-:Y:S01]  /*b3f0*/  ISETP.GT.U32.AND P1, PT, R249.reuse, R71, PT ;  /* 0x00000047f900720c */ /* 0x040fe20003f24070 */
[----:B------:R-:W3:Y:S01]  /*b400*/  LDL R225, [R1+0x2c38] ;  /* 0x002c380001e17983 */ /* 0x000ee20000100800 */
[----:B------:R-:W-:-:S02]  /*b410*/  ISETP.GT.U32.AND P6, PT, R249, R66, PT ;  /* 0x00000042f900720c */ /* 0x000fc40003fc4070 */
[----:B------:R-:W-:Y:S01]  /*b420*/  @!P0 IADD3 R72, -R72, RZ, RZ ;  /* 0x000000ff48488210 */ /* 0x000fe20007ffe1ff */
[--C-:B------:R-:W-:Y:S01]  /*b430*/  @!P2 IMAD.IADD R70, R70, 0x1, -R249.reuse ;  /* 0x000000014646a824 */ /* 0x100fe200078e0af9 */
[----:B------:R-:W-:Y:S01]  /*b440*/  ISETP.GT.U32.AND P0, PT, R249, R65, PT ;  /* 0x00000041f900720c */ /* 0x000fe20003f04070 */
[--C-:B------:R-:W-:Y:S01]  /*b450*/  @!P3 IMAD.IADD R69, R69, 0x1, -R249.reuse ;  /* 0x000000014545b824 */ /* 0x100fe200078e0af9 */
[C---:B------:R-:W-:Y:S01]  /*b460*/  ISETP.GT.U32.AND P2, PT, R249.reuse, R64, PT ;  /* 0x00000040f900720c */ /* 0x040fe20003f44070 */
[--C-:B------:R-:W-:Y:S01]  /*b470*/  @!P4 IMAD.IADD R68, R68, 0x1, -R249.reuse ;  /* 0x000000014444c824 */ /* 0x100fe200078e0af9 */
[----:B------:R-:W-:Y:S01]  /*b480*/  ISETP.GT.U32.AND P3, PT, R249, R63, PT ;  /* 0x0000003ff900720c */ /* 0x000fe20003f64070 */
[--C-:B------:R-:W-:Y:S01]  /*b490*/  @!P5 IMAD.IADD R67, R67, 0x1, -R249.reuse ;  /* 0x000000014343d824 */ /* 0x100fe200078e0af9 */
[----:B------:R-:W-:Y:S01]  /*b4a0*/  ISETP.GT.U32.AND P4, PT, R249, R62, PT ;  /* 0x0000003ef900720c */ /* 0x000fe20003f84070 */
[----:B------:R-:W-:Y:S01]  /*b4b0*/  @!P1 IMAD.IADD R71, R71, 0x1, -R249 ;  /* 0x0000000147479824 */ /* 0x000fe200078e0af9 */
[----:B------:R-:W-:Y:S01]  /*b4c0*/  ISETP.GT.U32.AND P5, PT, R249, R61, PT ;  /* 0x0000003df900720c */ /* 0x000fe20003fa4070 */
[----:B------:R-:W4:Y:S01]  /*b4d0*/  LDL R237, [R1+0x2c50] ;  /* 0x002c500001ed7983 */ /* 0x000f220000100800 */
[----:B------:R-:W-:-:S03]  /*b4e0*/  @!P6 IADD3 R66, R66, -R249, RZ ;  /* 0x800000f94242e210 */ /* 0x000fc60007ffe0ff */
[----:B------:R-:W3:Y:S04]  /*b4f0*/  LDL R249, [R1+0x2c34] ;  /* 0x002c340001f97983 */ /* 0x000ee80000100800 */
[----:B------:R-:W4:Y:S04]  /*b500*/  LDL R240, [R1+0x2c5c] ;  /* 0x002c5c0001f07983 */ /* 0x000f280000100800 */
[----:B------:R-:W4:Y:S01]  /*b510*/  LDL R239, [R1+0x2c64] ;  /* 0x002c640001ef7983 */ /* 0x000f220000100800 */
[----:B--2---:R-:W-:Y:S02]  /*b520*/  ISETP.GE.AND P1, PT, R236, RZ, PT ;  /* 0x000000ffec00720c */ /* 0x004fe40003f26270 */
[----:B------:R-:W-:-:S02]  /*b530*/  IABS R236, R226 ;  /* 0x000000e200ec7213 */ /* 0x000fc40000000000 */
[----:B---3--:R-:W-:Y:S02]  /*b540*/  ISETP.GE.AND P6, PT, R249, RZ, PT ;  /* 0x000000fff900720c */ /* 0x008fe40003fc6270 */
[----:B------:R-:W-:-:S05]  /*b550*/  IABS R249, c[0x0][0x17c] ;  /* 0x00005f0000f97a13 */ /* 0x000fca0000000000 */
[--C-:B------:R-:W-:Y:S01]  /*b560*/  @!P0 IMAD.IADD R65, R65, 0x1, -R249.reuse ;  /* 0x0000000141418824 */ /* 0x100fe200078e0af9 */
[----:B------:R-:W-:Y:S01]  /*b570*/  ISETP.GT.U32.AND P0, PT, R249, R60, PT ;  /* 0x0000003cf900720c */ /* 0x000fe20003f04070 */
[--C-:B------:R-:W-:Y:S01]  /*b580*/  @!P2 IMAD.IADD R64, R64, 0x1, -R249.reuse ;  /* 0x000000014040a824 */ /* 0x100fe200078e0af9 */
[----:B------:R-:W-:Y:S01]  /*b590*/  ISETP.GE.AND P2, PT, R225, RZ, PT ;  /* 0x000000ffe100720c */ /* 0x000fe20003f46270 */
[--C-:B------:R-:W-:Y:S01]  /*b5a0*/  @!P3 IMAD.IADD R63, R63, 0x1, -R249.reuse ;  /* 0x000000013f3fb824 */ /* 0x100fe200078e0af9 */
[----:B----4-:R-:W-:Y:S01]  /*b5b0*/  ISETP.GE.AND P3, PT, R237, RZ, PT ;  /* 0x000000ffed00720c */ /* 0x010fe20003f66270 */
[--C-:B------:R-:W-:Y:S01]  /*b5c0*/  @!P4 IMAD.IADD R62, R62, 0x1, -R249.reuse ;  /* 0x000000013e3ec824 */ /* 0x100fe200078e0af9 */
[----:B------:R-:W-:Y:S01]  /*b5d0*/  ISETP.GE.AND P4, PT, R240, RZ, PT ;  /* 0x000000fff000720c */ /* 0x000fe20003f86270 */
[----:B------:R-:W-:Y:S01]  /*b5e0*/  @!P5 IMAD.IADD R61, R61, 0x1, -R249 ;  /* 0x000000013d3dd824 */ /* 0x000fe200078e0af9 */
[----:B------:R-:W-:Y:S01]  /*b5f0*/  ISETP.GE.AND P5, PT, R239, RZ, PT ;  /* 0x000000ffef00720c */ /* 0x000fe20003fa6270 */
[----:B------:R-:W-:-:S04]  /*b600*/  @!P1 IMAD.MOV R71, RZ, RZ, -R71 ;  /* 0x000000ffff479224 */ /* 0x000fc800078e0a47 */
[----:B------:R-:W-:Y:S01]  /*b610*/  @!P0 IMAD.IADD R60, R60, 0x1, -R249 ;  /* 0x000000013c3c8824 */ /* 0x000fe200078e0af9 */
[C---:B------:R-:W-:Y:S01]  /*b620*/  ISETP.GT.U32.AND P0, PT, R249.reuse, R65, PT ;  /* 0x00000041f900720c */ /* 0x040fe20003f04070 */
[----:B------:R-:W-:Y:S01]  /*b630*/  @!P2 IMAD.MOV R69, RZ, RZ, -R69 ;  /* 0x000000ffff45a224 */ /* 0x000fe200078e0a45 */
[C---:B------:R-:W-:Y:S01]  /*b640*/  ISETP.GT.U32.AND P1, PT, R249.reuse, R64, PT ;  /* 0x00000040f900720c */ /* 0x040fe20003f24070 */
[----:B------:R-:W-:Y:S01]  /*b650*/  @!P3 IMAD.MOV R68, RZ, RZ, -R68 ;  /* 0x000000ffff44b224 */ /* 0x000fe200078e0a44 */
[----:B------:R-:W-:Y:S01]  /*b660*/  ISETP.GT.U32.AND P2, PT, R249, R63, PT ;  /* 0x0000003ff900720c */ /* 0x000fe20003f44070 */
[----:B------:R-:W-:Y:S01]  /*b670*/  @!P6 IMAD.MOV R70, RZ, RZ, -R70 ;  /* 0x000000ffff46e224 */ /* 0x000fe200078e0a46 */
[----:B------:R-:W-:Y:S01]  /*b680*/  @!P4 IADD3 R67, -R67, RZ, RZ ;  /* 0x000000ff4343c210 */ /* 0x000fe20007ffe1ff */
[----:B------:R-:W-:Y:S01]  /*b690*/  IMAD.HI.U32 R237, R248, R236, RZ ;  /* 0x000000ecf8ed7227 */ /* 0x000fe200078e00ff */
[C---:B------:R-:W-:Y:S01]  /*b6a0*/  ISETP.GT.U32.AND P3, PT, R249.reuse, R62, PT ;  /* 0x0000003ef900720c */ /* 0x040fe20003f64070 */
[----:B------:R-:W2:Y:S01]  /*b6b0*/  LDL R225, [R1+0x2c70] ;  /* 0x002c700001e17983 */ /* 0x000ea20000100800 */
[----:B------:R-:W-:-:S02]  /*b6c0*/  ISETP.GT.U32.AND P4, PT, R249, R61, PT ;  /* 0x0000003df900720c */ /* 0x000fc40003f84070 */
[----:B------:R-:W-:Y:S01]  /*b6d0*/  ISETP.GT.U32.AND P6, PT, R249, R60, PT ;  /* 0x0000003cf900720c */ /* 0x000fe20003fc4070 */
[----:B------:R-:W3:Y:S01]  /*b6e0*/  LDL R240, [R1+0x2c78] ;  /* 0x002c780001f07983 */ /* 0x000ee20000100800 */
[----:B------:R-:W-:Y:S01]  /*b6f0*/  IADD3 R237, -R237, RZ, RZ ;  /* 0x000000ffeded7210 */ /* 0x000fe20007ffe1ff */
[----:B------:R-:W-:Y:S01]  /*b700*/  @!P5 IMAD.MOV R66, RZ, RZ, -R66 ;  /* 0x000000ffff42d224 */ /* 0x000fe200078e0a42 */
[----:B------:R-:W-:Y:S01]  /*b710*/  ISETP.GT.U32.AND P5, PT, R249, R59, PT ;  /* 0x0000003bf900720c */ /* 0x000fe20003fa4070 */
[--C-:B------:R-:W-:Y:S01]  /*b720*/  @!P0 IMAD.IADD R65, R65, 0x1, -R249.reuse ;  /* 0x0000000141418824 */ /* 0x100fe200078e0af9 */
[C---:B------:R-:W-:Y:S01]  /*b730*/  ISETP.GT.U32.AND P0, PT, R249.reuse, R58, PT ;  /* 0x0000003af900720c */ /* 0x040fe20003f04070 */
[--C-:B------:R-:W-:Y:S01]  /*b740*/  @!P1 IMAD.IADD R64, R64, 0x1, -R249.reuse ;  /* 0x0000000140409824 */ /* 0x100fe200078e0af9 */
[----:B------:R-:W-:Y:S01]  /*b750*/  ISETP.GT.U32.AND P1, PT, R249, R57, PT ;  /* 0x00000039f900720c */ /* 0x000fe20003f24070 */
[--C-:B------:R-:W-:Y:S01]  /*b760*/  @!P2 IMAD.IADD R63, R63, 0x1, -R249.reuse ;  /* 0x000000013f3fa824 */ /* 0x100fe200078e0af9 */
[----:B------:R-:W-:Y:S01]  /*b770*/  ISETP.GT.U32.AND P2, PT, R249, R56, PT ;  /* 0x00000038f900720c */ /* 0x000fe20003f44070 */
[--C-:B------:R-:W-:Y:S01]  /*b780*/  @!P3 IMAD.IADD R62, R62, 0x1, -R249.reuse ;  /* 0x000000013e3eb824 */ /* 0x100fe200078e0af9 */
[----:B------:R-:W-:Y:S01]  /*b790*/  @!P4 IADD3 R61, R61, -R249, RZ ;  /* 0x800000f93d3dc210 */ /* 0x000fe20007ffe0ff */
[C---:B------:R-:W-:Y:S01]  /*b7a0*/  IMAD R236, R249.reuse, R237, R236 ;  /* 0x000000edf9ec7224 */ /* 0x040fe200078e02ec */
[C---:B------:R-:W-:Y:S01]  /*b7b0*/  ISETP.GT.U32.AND P3, PT, R249.reuse, R55, PT ;  /* 0x00000037f900720c */ /* 0x040fe20003f64070 */
[----:B------:R-:W-:Y:S01]  /*b7c0*/  @!P6 IMAD.IADD R60, R60, 0x1, -R249 ;  /* 0x000000013c3ce824 */ /* 0x000fe200078e0af9 */
[----:B------:R-:W-:Y:S01]  /*b7d0*/  ISETP.GT.U32.AND P4, PT, R249, R54, PT ;  /* 0x00000036f900720c */ /* 0x000fe20003f84070 */
[----:B------:R-:W4:Y:S04]  /*b7e0*/  LDL R237, [R1+0x2c6c] ;  /* 0x002c6c0001ed7983 */ /* 0x000f280000100800 */
[----:B------:R-:W2:Y:S04]  /*b7f0*/  LDL R249, [R1+0x2c48] ;  /* 0x002c480001f97983 */ /* 0x000ea80000100800 */
[----:B------:R-:W3:Y:S01]  /*b800*/  LDL R239, [R1+0x2c74] ;  /* 0x002c740001ef7983 */ /* 0x000ee20000100800 */
[----:B--2---:R-:W-:-:S02]  /*b810*/  ISETP.GE.AND P6, PT, R249, RZ, PT ;  /* 0x000000fff900720c */ /* 0x004fc40003fc6270 */
[----:B------:R-:W-:-:S05]  /*b820*/  IABS R249, c[0x0][0x17c] ;  /* 0x00005f0000f97a13 */ /* 0x000fca0000000000 */
[----:B------:R-:W-:Y:S02]  /*b830*/  @!P5 IMAD.IADD R59, R59, 0x1, -R249 ;  /* 0x000000013b3bd824 */ /* 0x000fe400078e0af9 */
[----:B------:R-:W2:Y:S04]  /*b840*/  LDL R249, [R1+0x2c68] ;  /* 0x002c680001f97983 */ /* 0x000ea80000100800 */
[----:B------:R-:W-:Y:S01]  /*b850*/  @!P6 IMAD.MOV R65, RZ, RZ, -R65 ;  /* 0x000000ffff41e224 */ /* 0x000fe200078e0a41 */
[----:B--2---:R-:W-:Y:S02]  /*b860*/  ISETP.GE.AND P5, PT, R249, RZ, PT ;  /* 0x000000fff900720c */ /* 0x004fe40003fa6270 */
[----:B------:R-:W-:-:S05]  /*b870*/  IABS R249, c[0x0][0x17c] ;  /* 0x00005f0000f97a13 */ /* 0x000fca0000000000 */
[--C-:B------:R-:W-:Y:S01]  /*b880*/  @!P0 IMAD.IADD R58, R58, 0x1, -R249.reuse ;  /* 0x000000013a3a8824 */ /* 0x100fe200078e0af9 */
[----:B----4-:R-:W-:Y:S01]  /*b890*/  ISETP.GE.AND P0, PT, R237, RZ, PT ;  /* 0x000000ffed00720c */ /* 0x010fe20003f06270 */
[--C-:B------:R-:W-:Y:S01]  /*b8a0*/  @!P1 IMAD.IADD R57, R57, 0x1, -R249.reuse ;  /* 0x0000000139399824 */ /* 0x100fe200078e0af9 */
[----:B------:R-:W-:Y:S01]  /*b8b0*/  ISETP.GE.AND P1, PT, R225, RZ, PT ;  /* 0x000000ffe100720c */ /* 0x000fe20003f26270 */
[--C-:B------:R-:W-:Y:S01]  /*b8c0*/  @!P2 IMAD.IADD R56, R56, 0x1, -R249.reuse ;  /* 0x000000013838a824 */ /* 0x100fe200078e0af9 */
[----:B---3--:R-:W-:Y:S01]  /*b8d0*/  ISETP.GE.AND P2, PT, R240, RZ, PT ;  /* 0x000000fff000720c */ /* 0x008fe20003f46270 */
[----:B------:R-:W-:Y:S01]  /*b8e0*/  @!P4 IMAD.IADD R54, R54, 0x1, -R249 ;  /* 0x000000013636c824 */ /* 0x000fe200078e0af9 */
[----:B------:R-:W-:Y:S01]  /*b8f0*/  @!P3 IADD3 R55, R55, -R249, RZ ;  /* 0x800000f93737b210 */ /* 0x000fe20007ffe0ff */
[----:B------:R-:W-:Y:S01]  /*b900*/  @!P5 IMAD.MOV R64, RZ, RZ, -R64 ;  /* 0x000000ffff40d224 */ /* 0x000fe200078e0a40 */
[----:B------:R-:W-:Y:S01]  /*b910*/  ISETP.GE.AND P3, PT, R239, RZ, PT ;  /* 0x000000ffef00720c */ /* 0x000fe20003f66270 */
[----:B------:R-:W2:Y:S01]  /*b920*/  LDL R237, [R1+0x2c80] ;  /* 0x002c800001ed7983 */ /* 0x000ea20000100800 */
[----:B------:R-:W-:-:S02]  /*b930*/  ISETP.GT.U32.AND P4, PT, R249, R59, PT ;  /* 0x0000003bf900720c */ /* 0x000fc40003f84070 */
[C---:B------:R-:W-:Y:S01]  /*b940*/  ISETP.GT.U32.AND P5, PT, R249.reuse, R58, PT ;  /* 0x0000003af900720c */ /* 0x040fe20003fa4070 */
[----:B------:R-:W-:Y:S01]  /*b950*/  @!P0 IMAD.MOV R63, RZ, RZ, -R63 ;  /* 0x000000ffff3f8224 */ /* 0x000fe200078e0a3f */
[C---:B------:R-:W-:Y:S01]  /*b960*/  ISETP.GT.U32.AND P0, PT, R249.reuse, R57, PT ;  /* 0x00000039f900720c */ /* 0x040fe20003f04070 */
[----:B------:R-:W-:Y:S01]  /*b970*/  @!P1 IMAD.MOV R62, RZ, RZ, -R62 ;  /* 0x000000ffff3e9224 */ /* 0x000fe200078e0a3e */
[----:B------:R-:W-:Y:S01]  /*b980*/  ISETP.GT.U32.AND P1, PT, R249, R56, PT ;  /* 0x00000038f900720c */ /* 0x000fe20003f24070 */
[----:B------:R-:W3:Y:S01]  /*b990*/  LDL R240, [R1+0x2c8c] ;  /* 0x002c8c0001f07983 */ /* 0x000ee20000100800 */
[----:B------:R-:W-:Y:S02]  /*b9a0*/  @!P2 IADD3 R61, -R61, RZ, RZ ;  /* 0x000000ff3d3da210 */ /* 0x000fe40007ffe1ff */
[C---:B------:R-:W-:Y:S01]  /*b9b0*/  ISETP.GT.U32.AND P6, PT, R249.reuse, R55, PT ;  /* 0x00000037f900720c */ /* 0x040fe20003fc4070 */
[----:B------:R-:W4:Y:S01]  /*b9c0*/  LDL R239, [R1+0x2c94] ;  /* 0x002c940001ef7983 */ /* 0x000f220000100800 */
[----:B------:R-:W-:-:S02]  /*b9d0*/  ISETP.GT.U32.AND P2, PT, R249, R54, PT ;  /* 0x00000036f900720c */ /* 0x000fc40003f44070 */
[----:B------:R-:W-:Y:S01]  /*b9e0*/  IADD3 R225, R13, 0xfc, RZ ;  /* 0x000000fc0de17810 */ /* 0x000fe20007ffe0ff */
[----:B------:R-:W-:Y:S01]  /*b9f0*/  @!P3 IMAD.MOV R60, RZ, RZ, -R60 ;  /* 0x000000ffff3cb224 */ /* 0x000fe200078e0a3c */
[----:B------:R-:W-:Y:S01]  /*ba00*/  ISETP.GT.U32.AND P3, PT, R249, R53, PT ;  /* 0x00000035f900720c */ /* 0x000fe20003f64070 */
[--C-:B------:R-:W-:Y:S01]  /*ba10*/  @!P4 IMAD.IADD R59, R59, 0x1, -R249.reuse ;  /* 0x000000013b3bc824 */ /* 0x100fe200078e0af9 */
[----:B------:R-:W-:Y:S01]  /*ba20*/  ISETP.GT.U32.AND P4, PT, R249, R52, PT ;  /* 0x00000034f900720c */ /* 0x000fe20003f84070 */
[--C-:B------:R-:W-:Y:S01]  /*ba30*/  @!P5 IMAD.IADD R58, R58, 0x1, -R249.reuse ;  /* 0x000000013a3ad824 */ /* 0x100fe200078e0af9 */
[----:B------:R-:W-:Y:S01]  /*ba40*/  STL [R1+0x2b48], R225 ;  /* 0x002b48e101007387 */ /* 0x000fe20000100800 */
[--C-:B------:R-:W-:Y:S01]  /*ba50*/  @!P0 IMAD.IADD R57, R57, 0x1, -R249.reuse ;  /* 0x0000000139398824 */ /* 0x100fe200078e0af9 */
[----:B------:R-:W-:Y:S01]  /*ba60*/  ISETP.GT.U32.AND P5, PT, R249, R51, PT ;  /* 0x00000033f900720c */ /* 0x000fe20003fa4070 */
[--C-:B------:R-:W-:Y:S01]  /*ba70*/  @!P1 IMAD.IADD R56, R56, 0x1, -R249.reuse ;  /* 0x0000000138389824 */ /* 0x100fe200078e0af9 */
[----:B------:R-:W-:Y:S01]  /*ba80*/  @!P6 IADD3 R55, R55, -R249, RZ ;  /* 0x800000f93737e210 */ /* 0x000fe20007ffe0ff */
[----:B------:R-:W-:Y:S01]  /*ba90*/  @!P2 IMAD.IADD R54, R54, 0x1, -R249 ;  /* 0x000000013636a824 */ /* 0x000fe200078e0af9 */
[----:B------:R-:W-:-:S02]  /*baa0*/  ISETP.GT.U32.AND P0, PT, R249, R50, PT ;  /* 0x00000032f900720c */ /* 0x000fc40003f04070 */
[C---:B------:R-:W-:Y:S02]  /*bab0*/  ISETP.GT.U32.AND P1, PT, R249.reuse, R49, PT ;  /* 0x00000031f900720c */ /* 0x040fe40003f24070 */
[----:B------:R-:W-:Y:S02]  /*bac0*/  ISETP.GT.U32.AND P6, PT, R249, R48, PT ;  /* 0x00000030f900720c */ /* 0x000fe40003fc4070 */
[----:B------:R-:W2:Y:S02]  /*bad0*/  LDL R249, [R1+0x2c7c] ;  /* 0x002c7c0001f97983 */ /* 0x000ea40000100800 */
[----:B--2---:R-:W-:Y:S02]  /*bae0*/  ISETP.GE.AND P2, PT, R249, RZ, PT ;  /* 0x000000fff900720c */ /* 0x004fe40003f46270 */
[----:B------:R-:W-:-:S05]  /*baf0*/  IABS R249, c[0x0][0x17c] ;  /* 0x00005f0000f97a13 */ /* 0x000fca0000000000 */
[--C-:B------:R-:W-:Y:S02]  /*bb00*/  @!P3 IMAD.IADD R53, R53, 0x1, -R249.reuse ;  /* 0x000000013535b824 */ /* 0x100fe400078e0af9 */
[----:B------:R-:W-:Y:S02]  /*bb10*/  @!P4 IMAD.IADD R52, R52, 0x1, -R249 ;  /* 0x000000013434c824 */ /* 0x000fe400078e0af9 */
[----:B------:R-:W2:Y:S02]  /*bb20*/  LDL R249, [R1+0x2c88] ;  /* 0x002c880001f97983 */ /* 0x000ea40000100800 */
[----:B--2---:R-:W-:Y:S02]  /*bb30*/  ISETP.GE.AND P4, PT, R249, RZ, PT ;  /* 0x000000fff900720c */ /* 0x004fe40003f86270 */
[----:B------:R-:W-:-:S05]  /*bb40*/  IABS R249, c[0x0][0x17c] ;  /* 0x00005f0000f97a13 */ /* 0x000fca0000000000 */
[----:B------:R-:W-:Y:S02]  /*bb50*/  @!P5 IMAD.IADD R51, R51, 0x1, -R249 ;  /* 0x000000013333d824 */ /* 0x000fe400078e0af9 */
[----:B------:R-:W2:Y:S01]  /*bb60*/  LDL R249, [R1+0x2ca0] ;  /* 0x002ca00001f97983 */ /* 0x000ea20000100800 */
[----:B------:R-:W-:Y:S01]  /*bb70*/  ISETP.GE.AND P3, PT, R237, RZ, PT ;  /* 0x000000ffed00720c */ /* 0x000fe20003f66270 */
[----:B------:R-:W-:Y:S02]  /*bb80*/  @!P2 IMAD.MOV R59, RZ, RZ, -R59 ;  /* 0x000000ffff3ba224 */ /* 0x000fe400078e0a3b */
[----:B------:R-:W-:Y:S01]  /*bb90*/  @!P4 IMAD.MOV R57, RZ, RZ, -R57 ;  /* 0x000000ffff39c224 */ /* 0x000fe200078e0a39 */
[----:B------:R-:W3:Y:S09]  /*bba0*/  LDL R237, [R1+0x2c9c] ;  /* 0x002c9c0001ed7983 */ /* 0x000ef20000100800 */
[----:B------:R-:W-:Y:S01]  /*bbb0*/  @!P3 IMAD.MOV R58, RZ, RZ, -R58 ;  /* 0x000000ffff3ab224 */ /* 0x000fe200078e0a3a */
[----:B--2---:R-:W-:-:S02]  /*bbc0*/  ISETP.GE.AND P5, PT, R249, RZ, PT ;  /* 0x000000fff900720c */ /* 0x004fc40003fa6270 */
[----:B------:R-:W-:-:S05]  /*bbd0*/  IABS R249, c[0x0][0x17c] ;  /* 0x00005f0000f97a13 */ /* 0x000fca0000000000 */
[--C-:B------:R-:W-:Y:S01]  /*bbe0*/  @!P0 IMAD.IADD R50, R50, 0x1, -R249.reuse ;  /* 0x0000000132328824 */ /* 0x100fe200078e0af9 */
[----:B---3--:R-:W-:Y:S01]  /*bbf0*/  ISETP.GE.AND P0, PT, R240, RZ, PT ;  /* 0x000000fff000720c */ /* 0x008fe20003f06270 */
[----:B------:R-:W-:Y:S01]  /*bc00*/  @!P6 IMAD.IADD R48, R48, 0x1, -R249 ;  /* 0x000000013030e824 */ /* 0x000fe200078e0af9 */
[----:B------:R-:W-:Y:S01]  /*bc10*/  @!P1 IADD3 R49, R49, -R249, RZ ;  /* 0x800000f931319210 */ /* 0x000fe20007ffe0ff */
[----:B------:R-:W2:Y:S01]  /*bc20*/  LDL R240, [R1+0x2cc0] ;  /* 0x002cc00001f07983 */ /* 0x000ea20000100800 */
[----:B----4-:R-:W-:Y:S01]  /*bc30*/  ISETP.GE.AND P1, PT, R239, RZ, PT ;  /* 0x000000ffef00720c */ /* 0x010fe20003f26270 */
[----:B------:R-:W-:Y:S01]  /*bc40*/  @!P5 IMAD.MOV R56, RZ, RZ, -R56 ;  /* 0x000000ffff38d224 */ /* 0x000fe200078e0a38 */
[C---:B------:R-:W-:Y:S01]  /*bc50*/  ISETP.GT.U32.AND P3, PT, R249.reuse, R52, PT ;  /* 0x00000034f900720c */ /* 0x040fe20003f64070 */
[----:B------:R-:W3:Y:S01]  /*bc60*/  LDL R239, [R1+0x2ca8] ;  /* 0x002ca80001ef7983 */ /* 0x000ee20000100800 */
[C---:B------:R-:W-:Y:S02]  /*bc70*/  ISETP.GT.U32.AND P4, PT, R249.reuse, R51, PT ;  /* 0x00000033f900720c */ /* 0x040fe40003f84070 */
[----:B------:R-:W-:-:S02]  /*bc80*/  ISETP.GT.U32.AND P5, PT, R249, R50, PT ;  /* 0x00000032f900720c */ /* 0x000fc40003fa4070 */
[----:B------:R-:W-:Y:S02]  /*bc90*/  ISETP.GT.U32.AND P6, PT, R249, R49, PT ;  /* 0x00000031f900720c */ /* 0x000fe40003fc4070 */
[----:B------:R-:W-:Y:S02]  /*bca0*/  @!P0 IADD3 R55, -R55, RZ, RZ ;  /* 0x000000ff37378210 */ /* 0x000fe40007ffe1ff */
[C---:B------:R-:W-:Y:S02]  /*bcb0*/  ISETP.GT.U32.AND P2, PT, R249.reuse, R53, PT ;  /* 0x00000035f900720c */ /* 0x040fe40003f44070 */
[C---:B------:R-:W-:Y:S01]  /*bcc0*/  ISETP.GT.U32.AND P0, PT, R249.reuse, R48, PT ;  /* 0x00000030f900720c */ /* 0x040fe20003f04070 */
[----:B------:R-:W-:Y:S01]  /*bcd0*/  @!P1 IMAD.MOV R54, RZ, RZ, -R54 ;  /* 0x000000ffff369224 */ /* 0x000fe200078e0a36 */
[C---:B------:R-:W-:Y:S01]  /*bce0*/  ISETP.GT.U32.AND P1, PT, R249.reuse, R47, PT ;  /* 0x0000002ff900720c */ /* 0x040fe20003f24070 */
[--C-:B------:R-:W-:Y:S01]  /*bcf0*/  @!P3 IMAD.IADD R52, R52, 0x1, -R249.reuse ;  /* 0x000000013434b824 */ /* 0x100fe200078e0af9 */
[----:B------:R-:W-:Y:S01]  /*bd00*/  ISETP.GT.U32.AND P3, PT, R249, R46, PT ;  /* 0x0000002ef900720c */ /* 0x000fe20003f64070 */
[--C-:B------:R-:W-:Y:S01]  /*bd10*/  @!P4 IMAD.IADD R51, R51, 0x1, -R249.reuse ;  /* 0x000000013333c824 */ /* 0x100fe200078e0af9 */
[----:B------:R-:W-:Y:S01]  /*bd20*/  ISETP.GT.U32.AND P4, PT, R249, R45, PT ;  /* 0x0000002df900720c */ /* 0x000fe20003f84070 */
[----:B------:R-:W-:Y:S01]  /*bd30*/  @!P5 IMAD.IADD R50, R50, 0x1, -R249 ;  /* 0x000000013232d824 */ /* 0x000fe200078e0af9 */
[----:B------:R-:W-:-:S02]  /*bd40*/  @!P6 IADD3 R49, R49, -R249, RZ ;  /* 0x800000f93131e210 */ /* 0x000fc40007ffe0ff */
[----:B------:R-:W-:Y:S01]  /*bd50*/  ISETP.GT.U32.AND P5, PT, R249, R44, PT ;  /* 0x0000002cf900720c */ /* 0x000fe20003fa4070 */
[--C-:B------:R-:W-:Y:S01]  /*bd60*/  @!P2 IMAD.IADD R53, R53, 0x1, -R249.reuse ;  /* 0x000000013535a824 */ /* 0x100fe200078e0af9 */
[----:B------:R-:W-:Y:S01]  /*bd70*/  ISETP.GT.U32.AND P6, PT, R249, R43, PT ;  /* 0x0000002bf900720c */ /* 0x000fe20003fc4070 */
[----:B------:R-:W-:Y:S02]  /*bd80*/  @!P0 IMAD.IADD R48, R48, 0x1, -R249 ;  /* 0x0000000130308824 */ /* 0x000fe400078e0af9 */
[----:B------:R-:W4:Y:S02]  /*bd90*/  LDL R249, [R1+0x2cb0] ;  /* 0x002cb00001f97983 */ /* 0x000f240000100800 */
[----:B----4-:R-:W-:Y:S02]  /*bda0*/  ISETP.GE.AND P0, PT, R249, RZ, PT ;  /* 0x000000fff900720c */ /* 0x010fe40003f06270 */
[----:B------:R-:W-:-:S05]  /*bdb0*/  IABS R249, c[0x0][0x17c] ;  /* 0x00005f0000f97a13 */ /* 0x000fca0000000000 */
[--C-:B------:R-:W-:Y:S01]  /*bdc0*/  @!P1 IMAD.IADD R47, R47, 0x1, -R249.reuse ;  /* 0x000000012f2f9824 */ /* 0x100fe200078e0af9 */
[----:B------:R-:W-:Y:S01]  /*bdd0*/  ISETP.GT.U32.AND P1, PT, R249, R42, PT ;  /* 0x0000002af900720c */ /* 0x000fe20003f24070 */
[----:B------:R-:W-:Y:S02]  /*bde0*/  @!P3 IMAD.IADD R46, R46, 0x1, -R249 ;  /* 0x000000012e2eb824 */ /* 0x000fe400078e0af9 */
[----:B------:R-:W4:Y:S02]  /*bdf0*/  LDL R249, [R1+0x2cb4] ;  /* 0x002cb40001f97983 */ /* 0x000f240000100800 */
[----:B----4-:R-:W-:Y:S02]  /*be00*/  ISETP.GE.AND P3, PT, R249, RZ, PT ;  /* 0x000000fff900720c */ /* 0x010fe40003f66270 */
[----:B------:R-:W-:-:S05]  /*be10*/  IABS R249, c[0x0][0x17c] ;  /* 0x00005f0000f97a13 */ /* 0x000fca0000000000 */
[--C-:B------:R-:W-:Y:S02]  /*be20*/  @!P4 IMAD.IADD R45, R45, 0x1, -R249.reuse ;  /* 0x000000012d2dc824 */ /* 0x100fe400078e0af9 */
[----:B------:R-:W-:Y:S02]  /*be30*/  @!P5 IMAD.IADD R44, R44, 0x1, -R249 ;  /* 0x000000012c2cd824 */ /* 0x000fe400078e0af9 */
[----:B------:R-:W4:Y:S01]  /*be40*/  LDL R249, [R1+0x2cac] ;  /* 0x002cac0001f97983 */ /* 0x000f220000100800 */
[----:B------:R-:W-:Y:S02]  /*be50*/  ISETP.GE.AND P2, PT, R237, RZ, PT ;  /* 0x000000ffed00720c */ /* 0x000fe40003f46270 */
[----:B---3--:R-:W-:Y:S01]  /*be60*/  ISETP.GE.AND P4, PT, R239, RZ, PT ;  /* 0x000000ffef00720c */ /* 0x008fe20003f86270 */
[----:B------:R-:W-:Y:S02]  /*be70*/  @!P0 IMAD.MOV R52, RZ, RZ, -R52 ;  /* 0x000000ffff348224 */ /* 0x000fe400078e0a34 */
[----:B------:R-:W-:Y:S01]  /*be80*/  @!P3 IMAD.MOV R51, RZ, RZ, -R51 ;  /* 0x000000ffff33b224 */ /* 0x000fe200078e0a33 */
[----:B------:R-:W-:-:S07]  /*be90*/  IABS R237, R225 ;  /* 0x000000e100ed7213 */ /* 0x000fce0000000000 */
[----:B------:R-:W-:Y:S02]  /*bea0*/  @!P2 IMAD.MOV R53, RZ, RZ, -R53 ;  /* 0x000000ffff35a224 */ /* 0x000fe400078e0a35 */
[----:B------:R-:W-:Y:S01]  /*beb0*/  @!P4 IADD3 R50, -R50, RZ, RZ ;  /* 0x000000ff3232c210 */ /* 0x000fe20007ffe1ff */
[----:B------:R-:W-:-:S04]  /*bec0*/  IMAD.HI.U32 R239, R248, R237, RZ ;  /* 0x000000edf8ef7227 */ /* 0x000fc800078e00ff */
[----:B------:R-:W-:Y:S01]  /*bed0*/  IMAD.MOV R239, RZ, RZ, -R239 ;  /* 0x000000ffffef7224 */ /* 0x000fe200078e0aef */
[----:B----4-:R-:W-:Y:S02]  /*bee0*/  ISETP.GE.AND P5, PT, R249, RZ, PT ;  /* 0x000000fff900720c */ /* 0x010fe40003fa6270 */
[----:B------:R-:W-:-:S04]  /*bef0*/  IABS R249, c[0x0][0x17c] ;  /* 0x00005f0000f97a13 */ /* 0x000fc80000000000 */
[----:B------:R-:W-:Y:S01]  /*bf00*/  @!P6 IADD3 R43, R43, -R249, RZ ;  /* 0x800000f92b2be210 */ /* 0x000fe20007ffe0ff */
[----:B------:R-:W-:Y:S01]  /*bf10*/  @!P1 IMAD.IADD R42, R42, 0x1, -R249 ;  /* 0x000000012a2a9824 */ /* 0x000fe200078e0af9 */
[----:B--2---:R-:W-:Y:S02]  /*bf20*/  ISETP.GE.AND P6, PT, R240, RZ, PT ;  /* 0x000000fff000720c */ /* 0x004fe40003fc6270 */
[----:B------:R-:W-:-:S03]  /*bf30*/  ISETP.GT.U32.AND P1, PT, R249, R47, PT ;  /* 0x0000002ff900720c */ /* 0x000fc60003f24070 */
[----:B------:R-:W-:Y:S01]  /*bf40*/  @!P5 IMAD.MOV R49, RZ, RZ, -R49 ;  /* 0x000000ffff31d224 */ /* 0x000fe200078e0a31 */
[C---:B------:R-:W-:Y:S01]  /*bf50*/  ISETP.GT.U32.AND P0, PT, R249.reuse, R46, PT ;  /* 0x0000002ef900720c */ /* 0x040fe20003f04070 */
[C---:B------:R-:W-:Y:S01]  /*bf60*/  IMAD R237, R249.reuse, R239, R237 ;  /* 0x000000eff9ed7224 */ /* 0x040fe200078e02ed */
[C---:B------:R-:W-:Y:S01]  /*bf70*/  ISETP.GT.U32.AND P2, PT, R249.reuse, R45, PT ;  /* 0x0000002df900720c */ /* 0x040fe20003f44070 */
[----:B------:R-:W2:Y:S01]  /*bf80*/  LDL R239, [R1+0x2cdc] ;  /* 0x002cdc0001ef7983 */ /* 0x000ea20000100800 */
[C---:B------:R-:W-:Y:S02]  /*bf90*/  ISETP.GT.U32.AND P3, PT, R249.reuse, R44, PT ;  /* 0x0000002cf900720c */ /* 0x040fe40003f64070 */
[C---:B------:R-:W-:Y:S02]  /*bfa0*/  ISETP.GT.U32.AND P5, PT, R249.reuse, R43, PT ;  /* 0x0000002bf900720c */ /* 0x040fe40003fa4070 */
[C---:B------:R-:W-:Y:S01]  /*bfb0*/  ISETP.GT.U32.AND P4, PT, R249.reuse, R42, PT ;  /* 0x0000002af900720c */ /* 0x040fe20003f84070 */
        /* <DEDUP_REMOVED lines=8> */
[----:B------:R-:W3:Y:S01]  /*c040*/  LDL R240, [R1+0x2ce8] ;  /* 0x002ce80001f07983 */ /* 0x000ee20000100800 */
[----:B------:R-:W-:Y:S01]  /*c050*/  @!P3 IADD3 R44, R44, -R249, RZ ;  /* 0x800000f92c2cb210 */ /* 0x000fe20007ffe0ff */
[--C-:B------:R-:W-:Y:S01]  /*c060*/  @!P5 IMAD.IADD R43, R43, 0x1, -R249.reuse ;  /* 0x000000012b2bd824 */ /* 0x100fe200078e0af9 */
[C---:B------:R-:W-:Y:S01]  /*c070*/  ISETP.GT.U32.AND P3, PT, R249.reuse, R37, PT ;  /* 0x00000025f900720c */ /* 0x040fe20003f64070 */
[----:B------:R-:W-:Y:S01]  /*c080*/  @!P4 IMAD.IADD R42, R42, 0x1, -R249 ;  /* 0x000000012a2ac824 */ /* 0x000fe200078e0af9 */
[----:B------:R-:W-:-:S02]  /*c090*/  ISETP.GT.U32.AND P5, PT, R249, R36, PT ;  /* 0x00000024f900720c */ /* 0x000fc40003fa4070 */
[----:B------:R-:W4:Y:S02]  /*c0a0*/  LDL R249, [R1+0x2cc8] ;  /* 0x002cc80001f97983 */ /* 0x000f240000100800 */
[----:B----4-:R-:W-:Y:S02]  /*c0b0*/  ISETP.GE.AND P4, PT, R249, RZ, PT ;  /* 0x000000fff900720c */ /* 0x010fe40003f86270 */
[----:B------:R-:W-:-:S05]  /*c0c0*/  IABS R249, c[0x0][0x17c] ;  /* 0x00005f0000f97a13 */ /* 0x000fca0000000000 */
[----:B------:R-:W-:Y:S02]  /*c0d0*/  @!P6 IMAD.IADD R41, R41, 0x1, -R249 ;  /* 0x000000012929e824 */ /* 0x000fe400078e0af9 */
        /* <DEDUP_REMOVED lines=8> */
[----:B------:R-:W4:Y:S01]  /*c160*/  LDL R249, [R1+0x2cd4] ;  /* 0x002cd40001f97983 */ /* 0x000f220000100800 */
[----:B------:R-:W-:Y:S02]  /*c170*/  @!P4 IMAD.MOV R47, RZ, RZ, -R47 ;  /* 0x000000ffff2fc224 */ /* 0x000fe400078e0a2f */
[----:B------:R-:W-:Y:S02]  /*c180*/  @!P6 IMAD.MOV R46, RZ, RZ, -R46 ;  /* 0x000000ffff2ee224 */ /* 0x000fe400078e0a2e */
[----:B------:R-:W-:Y:S01]  /*c190*/  @!P1 IMAD.MOV R45, RZ, RZ, -R45 ;  /* 0x000000ffff2d9224 */ /* 0x000fe200078e0a2d */
[----:B----4-:R-:W-:Y:S02]  /*c1a0*/  ISETP.GE.AND P0, PT, R249, RZ, PT ;  /* 0x000000fff900720c */ /* 0x010fe40003f06270 */
[----:B------:R-:W-:-:S04]  /*c1b0*/  IABS R249, c[0x0][0x17c] ;  /* 0x00005f0000f97a13 */ /* 0x000fc80000000000 */
[----:B------:R-:W-:Y:S02]  /*c1c0*/  @!P2 IADD3 R38, R38, -R249, RZ ;  /* 0x800000f92626a210 */ /* 0x000fe40007ffe0ff */
[----:B--2---:R-:W-:Y:S01]  /*c1d0*/  ISETP.GE.AND P2, PT, R239, RZ, PT ;  /* 0x000000ffef00720c */ /* 0x004fe20003f46270 */
[--C-:B------:R-:W-:Y:S02]  /*c1e0*/  @!P3 IMAD.IADD R37, R37, 0x1, -R249.reuse ;  /* 0x000000012525b824 */ /* 0x100fe400078e0af9 */
[----:B------:R-:W-:Y:S01]  /*c1f0*/  @!P5 IMAD.IADD R36, R36, 0x1, -R249 ;  /* 0x000000012424d824 */ /* 0x000fe200078e0af9 */
[----:B---3--:R-:W-:Y:S02]  /*c200*/  ISETP.GE.AND P3, PT, R240, RZ, PT ;  /* 0x000000fff000720c */ /* 0x008fe40003f66270 */
[----:B------:R-:W-:Y:S01]  /*c210*/  @!P0 IADD3 R44, -R44, RZ, RZ ;  /* 0x000000ff2c2c8210 */ /* 0x000fe20007ffe1ff */
[----:B------:R-:W2:Y:S01]  /*c220*/  LDL R240, [R1+0x2d24] ;  /* 0x002d240001f07983 */ /* 0x000ea20000100800 */
[----:B------:R-:W-:-:S02]  /*c230*/  ISETP.GT.U32.AND P4, PT, R249, R41, PT ;  /* 0x00000029f900720c */ /* 0x000fc40003f84070 */
[C---:B------:R-:W-:Y:S02]  /*c240*/  ISETP.GT.U32.AND P5, PT, R249.reuse, R40, PT ;  /* 0x00000028f900720c */ /* 0x040fe40003fa4070 */
[C---:B------:R-:W-:Y:S01]  /*c250*/  ISETP.GT.U32.AND P1, PT, R249.reuse, R39, PT ;  /* 0x00000027f900720c */ /* 0x040fe20003f24070 */
[----:B------:R-:W-:Y:S01]  /*c260*/  @!P2 IMAD.MOV R43, RZ, RZ, -R43 ;  /* 0x000000ffff2ba224 */ /* 0x000fe200078e0a2b */
[C---:B------:R-:W-:Y:S02]  /*c270*/  ISETP.GT.U32.AND P0, PT, R249.reuse, R38, PT ;  /* 0x00000026f900720c */ /* 0x040fe40003f04070 */
[C---:B------:R-:W-:Y:S02]  /*c280*/  ISETP.GT.U32.AND P6, PT, R249.reuse, R37, PT ;  /* 0x00000025f900720c */ /* 0x040fe40003fc4070 */
[----:B------:R-:W-:Y:S02]  /*c290*/  ISETP.GT.U32.AND P2, PT, R249, R36, PT ;  /* 0x00000024f900720c */ /* 0x000fe40003f44070 */
[----:B------:R-:W-:Y:S01]  /*c2a0*/  IADD3 R239, R13, 0xfd, RZ ;  /* 0x000000fd0def7810 */ /* 0x000fe20007ffe0ff */
[----:B------:R-:W-:Y:S01]  /*c2b0*/  @!P3 IMAD.MOV R42, RZ, RZ, -R42 ;  /* 0x000000ffff2ab224 */ /* 0x000fe200078e0a2a */
[----:B------:R-:W-:Y:S01]  /*c2c0*/  ISETP.GT.U32.AND P3, PT, R249, R35, PT ;  /* 0x00000023f900720c */ /* 0x000fe20003f64070 */
[--C-:B------:R-:W-:Y:S01]  /*c2d0*/  @!P4 IMAD.IADD R41, R41, 0x1, -R249.reuse ;  /* 0x000000012929c824 */ /* 0x100fe200078e0af9 */
[----:B------:R-:W-:Y:S01]  /*c2e0*/  ISETP.GT.U32.AND P4, PT, R249, R34, PT ;  /* 0x00000022f900720c */ /* 0x000fe20003f84070 */
[--C-:B------:R-:W-:Y:S01]  /*c2f0*/  @!P5 IMAD.IADD R40, R40, 0x1, -R249.reuse ;  /* 0x000000012828d824 */ /* 0x100fe200078e0af9 */
[----:B------:R1:W-:Y:S01]  /*c300*/  STL [R1+0x2b40], R239 ;  /* 0x002b40ef01007387 */ /* 0x0003e20000100800 */
[--C-:B------:R-:W-:Y:S01]  /*c310*/  @!P1 IMAD.IADD R39, R39, 0x1, -R249.reuse ;  /* 0x0000000127279824 */ /* 0x100fe200078e0af9 */
[----:B------:R-:W-:Y:S01]  /*c320*/  @!P0 IADD3 R38, R38, -R249, RZ ;  /* 0x800000f926268210 */ /* 0x000fe20007ffe0ff */
[--C-:B------:R-:W-:Y:S01]  /*c330*/  @!P6 IMAD.IADD R37, R37, 0x1, -R249.reuse ;  /* 0x000000012525e824 */ /* 0x100fe200078e0af9 */
[C---:B------:R-:W-:Y:S01]  /*c340*/  ISETP.GT.U32.AND P5, PT, R249.reuse, R33, PT ;  /* 0x00000021f900720c */ /* 0x040fe20003fa4070 */
[----:B------:R-:W-:Y:S01]  /*c350*/  @!P2 IMAD.IADD R36, R36, 0x1, -R249 ;  /* 0x000000012424a824 */ /* 0x000fe200078e0af9 */
[----:B------:R-:W-:-:S02]  /*c360*/  ISETP.GT.U32.AND P1, PT, R249, R32, PT ;  /* 0x00000020f900720c */ /* 0x000fc40003f24070 */
[C---:B------:R-:W-:Y:S02]  /*c370*/  ISETP.GT.U32.AND P0, PT, R249.reuse, R31, PT ;  /* 0x0000001ff900720c */ /* 0x040fe40003f04070 */
[----:B------:R-:W-:Y:S02]  /*c380*/  ISETP.GT.U32.AND P6, PT, R249, R30, PT ;  /* 0x0000001ef900720c */ /* 0x000fe40003fc4070 */
[----:B------:R-:W3:Y:S02]  /*c390*/  LDL R249, [R1+0x2cf4] ;  /* 0x002cf40001f97983 */ /* 0x000ee40000100800 */
[----:B---3--:R-:W-:Y:S02]  /*c3a0*/  ISETP.GE.AND P2, PT, R249, RZ, PT ;  /* 0x000000fff900720c */ /* 0x008fe40003f46270 */
[----:B------:R-:W-:-:S05]  /*c3b0*/  IABS R249, c[0x0][0x17c] ;  /* 0x00005f0000f97a13 */ /* 0x000fca0000000000 */
[----:B------:R-:W-:Y:S02]  /*c3c0*/  @!P3 IMAD.IADD R35, R35, 0x1, -R249 ;  /* 0x000000012323b824 */ /* 0x000fe400078e0af9 */
        /* <DEDUP_REMOVED lines=10> */
[----:B------:R-:W-:-:S04]  /*c470*/  IABS R249, c[0x0][0x17c] ;  /* 0x00005f0000f97a13 */ /* 0x000fc80000000000 */
[----:B------:R-:W-:Y:S02]  /*c480*/  @!P1 IADD3 R32, R32, -R249, RZ ;  /* 0x800000f920209210 */ /* 0x000fe40007ffe0ff */
[----:B------:R-:W3:Y:S01]  /*c490*/  LDL R249, [R1+0x2d04] ;  /* 0x002d040001f97983 */ /* 0x000ee20000100800 */
[----:B------:R-:W-:Y:S02]  /*c4a0*/  @!P2 IMAD.MOV R41, RZ, RZ, -R41 ;  /* 0x000000ffff29a224 */ /* 0x000fe400078e0a29 */
[----:B------:R-:W-:Y:S02]  /*c4b0*/  @!P3 IMAD.MOV R40, RZ, RZ, -R40 ;  /* 0x000000ffff28b224 */ /* 0x000fe400078e0a28 */
[----:B------:R-:W-:Y:S01]  /*c4c0*/  @!P4 IMAD.MOV R39, RZ, RZ, -R39 ;  /* 0x000000ffff27c224 */ /* 0x000fe200078e0a27 */
[----:B------:R-:W-:Y:S02]  /*c4d0*/  @!P5 IADD3 R38, -R38, RZ, RZ ;  /* 0x000000ff2626d210 */ /* 0x000fe40007ffe1ff */
[----:B---3--:R-:W-:-:S02]  /*c4e0*/  ISETP.GE.AND P1, PT, R249, RZ, PT ;  /* 0x000000fff900720c */ /* 0x008fc40003f26270 */
[----:B------:R-:W-:-:S05]  /*c4f0*/  IABS R249, c[0x0][0x17c] ;  /* 0x00005f0000f97a13 */ /* 0x000fca0000000000 */
[--C-:B------:R-:W-:Y:S01]  /*c500*/  @!P0 IMAD.IADD R31, R31, 0x1, -R249.reuse ;  /* 0x000000011f1f8824 */ /* 0x100fe200078e0af9 */
[----:B--2---:R-:W-:Y:S02]  /*c510*/  ISETP.GE.AND P0, PT, R240, RZ, PT ;  /* 0x000000fff000720c */ /* 0x004fe40003f06270 */
[C---:B------:R-:W-:Y:S01]  /*c520*/  ISETP.GT.U32.AND P2, PT, R249.reuse, R35, PT ;  /* 0x00000023f900720c */ /* 0x040fe20003f44070 */
[----:B------:R-:W-:Y:S01]  /*c530*/  @!P6 IMAD.IADD R30, R30, 0x1, -R249 ;  /* 0x000000011e1ee824 */ /* 0x000fe200078e0af9 */
[C---:B------:R-:W-:Y:S01]  /*c540*/  ISETP.GT.U32.AND P3, PT, R249.reuse, R34, PT ;  /* 0x00000022f900720c */ /* 0x040fe20003f64070 */
[----:B------:R-:W-:Y:S01]  /*c550*/  @!P1 IMAD.MOV R37, RZ, RZ, -R37 ;  /* 0x000000ffff259224 */ /* 0x000fe200078e0a25 */
[C---:B------:R-:W-:Y:S01]  /*c560*/  ISETP.GT.U32.AND P4, PT, R249.reuse, R33, PT ;  /* 0x00000021f900720c */ /* 0x040fe20003f84070 */
[----:B------:R-:W2:Y:S01]  /*c570*/  LDL R240, [R1+0x2d30] ;  /* 0x002d300001f07983 */ /* 0x000ea20000100800 */
[C---:B------:R-:W-:Y:S02]  /*c580*/  ISETP.GT.U32.AND P5, PT, R249.reuse, R32, PT ;  /* 0x00000020f900720c */ /* 0x040fe40003fa4070 */
[----:B------:R-:W-:-:S02]  /*c590*/  ISETP.GT.U32.AND P6, PT, R249, R31, PT ;  /* 0x0000001ff900720c */ /* 0x000fc40003fc4070 */
[C---:B------:R-:W-:Y:S01]  /*c5a0*/  ISETP.GT.U32.AND P1, PT, R249.reuse, R30, PT ;  /* 0x0000001ef900720c */ /* 0x040fe20003f24070 */
[----:B------:R-:W-:Y:S01]  /*c5b0*/  @!P0 IMAD.MOV R36, RZ, RZ, -R36 ;  /* 0x000000ffff248224 */ /* 0x000fe200078e0a24 */
[----:B------:R-:W-:Y:S01]  /*c5c0*/  ISETP.GT.U32.AND P0, PT, R249, R29, PT ;  /* 0x0000001df900720c */ /* 0x000fe20003f04070 */
[----:B------:R-:W-:Y:S02]  /*c5d0*/  @!P2 IMAD.IADD R35, R35, 0x1, -R249 ;  /* 0x000000012323a824 */ /* 0x000fe400078e0af9 */
[----:B------:R-:W3:Y:S02]  /*c5e0*/  LDL R249, [R1+0x2d0c] ;  /* 0x002d0c0001f97983 */ /* 0x000ee40000100800 */
[----:B---3--:R-:W-:Y:S02]  /*c5f0*/  ISETP.GE.AND P2, PT, R249, RZ, PT ;  /* 0x000000fff900720c */ /* 0x008fe40003f46270 */
[----:B------:R-:W-:-:S04]  /*c600*/  IABS R249, c[0x0][0x17c] ;  /* 0x00005f0000f97a13 */ /* 0x000fc80000000000 */
[----:B------:R-:W-:Y:S01]  /*c610*/  @!P5 IADD3 R32, R32, -R249, RZ ;  /* 0x800000f92020d210 */ /* 0x000fe20007ffe0ff */
[--C-:B------:R-:W-:Y:S01]  /*c620*/  @!P3 IMAD.IADD R34, R34, 0x1, -R249.reuse ;  /* 0x000000012222b824 */ /* 0x100fe200078e0af9 */
[----:B------:R-:W-:Y:S01]  /*c630*/  ISETP.GT.U32.AND P3, PT, R249, R28, PT ;  /* 0x0000001cf900720c */ /* 0x000fe20003f64070 */
[--C-:B------:R-:W-:Y:S01]  /*c640*/  @!P4 IMAD.IADD R33, R33, 0x1, -R249.reuse ;  /* 0x000000012121c824 */ /* 0x100fe200078e0af9 */
[----:B------:R-:W-:Y:S01]  /*c650*/  ISETP.GT.U32.AND P4, PT, R249, R27, PT ;  /* 0x0000001bf900720c */ /* 0x000fe20003f84070 */
[--C-:B------:R-:W-:Y:S01]  /*c660*/  @!P6 IMAD.IADD R31, R31, 0x1, -R249.reuse ;  /* 0x000000011f1fe824 */ /* 0x100fe200078e0af9 */
[C---:B------:R-:W-:Y:S01]  /*c670*/  ISETP.GT.U32.AND P5, PT, R249.reuse, R26, PT ;  /* 0x0000001af900720c */ /* 0x040fe20003fa4070 */
[----:B------:R-:W-:Y:S01]  /*c680*/  @!P1 IMAD.IADD R30, R30, 0x1, -R249 ;  /* 0x000000011e1e9824 */ /* 0x000fe200078e0af9 */
[----:B------:R-:W-:Y:S02]  /*c690*/  ISETP.GT.U32.AND P6, PT, R249, R25, PT ;  /* 0x00000019f900720c */ /* 0x000fe40003fc4070 */
[----:B------:R-:W3:Y:S02]  /*c6a0*/  LDL R249, [R1+0x2d18] ;  /* 0x002d180001f97983 */ /* 0x000ee40000100800 */
[----:B---3--:R-:W-:-:S02]  /*c6b0*/  ISETP.GE.AND P1, PT, R249, RZ, PT ;  /* 0x000000fff900720c */ /* 0x008fc40003f26270 */
[----:B------:R-:W-:-:S05]  /*c6c0*/  IABS R249, c[0x0][0x17c] ;  /* 0x00005f0000f97a13 */ /* 0x000fca0000000000 */
[--C-:B------:R-:W-:Y:S01]  /*c6d0*/  @!P0 IMAD.IADD R29, R29, 0x1, -R249.reuse ;  /* 0x000000011d1d8824 */ /* 0x100fe200078e0af9 */
[----:B------:R-:W-:Y:S01]  /*c6e0*/  ISETP.GT.U32.AND P0, PT, R249, R24, PT ;  /* 0x00000018f900720c */ /* 0x000fe20003f04070 */
[----:B------:R-:W-:Y:S02]  /*c6f0*/  @!P3 IMAD.IADD R28, R28, 0x1, -R249 ;  /* 0x000000011c1cb824 */ /* 0x000fe400078e0af9 */
[----:B------:R-:W3:Y:S02]  /*c700*/  LDL R249, [R1+0x2d20] ;  /* 0x002d200001f97983 */ /* 0x000ee40000100800 */
[----:B---3--:R-:W-:Y:S02]  /*c710*/  ISETP.GE.AND P3, PT, R249, RZ, PT ;  /* 0x000000fff900720c */ /* 0x008fe40003f66270 */
[----:B------:R-:W-:-:S04]  /*c720*/  IABS R249, c[0x0][0x17c] ;  /* 0x00005f0000f97a13 */ /* 0x000fc80000000000 */
[----:B------:R-:W-:Y:S01]  /*c730*/  @!P5 IADD3 R26, R26, -R249, RZ ;  /* 0x800000f91a1ad210 */ /* 0x000fe20007ffe0ff */
[----:B------:R-:W-:Y:S02]  /*c740*/  @!P4 IMAD.IADD R27, R27, 0x1, -R249 ;  /* 0x000000011b1bc824 */ /* 0x000fe400078e0af9 */
[----:B------:R-:W3:Y:S02]  /*c750*/  LDL R249, [R1+0x2d3c] ;  /* 0x002d3c0001f97983 */ /* 0x000ee40000100800 */
[----:B---3--:R-:W-:Y:S02]  /*c760*/  ISETP.GE.AND P5, PT, R249, RZ, PT ;  /* 0x000000fff900720c */ /* 0x008fe40003fa6270 */
[----:B------:R-:W-:-:S05]  /*c770*/  IABS R249, c[0x0][0x17c] ;  /* 0x00005f0000f97a13 */ /* 0x000fca0000000000 */
[----:B------:R-:W-:Y:S02]  /*c780*/  @!P6 IMAD.IADD R25, R25, 0x1, -R249 ;  /* 0x000000011919e824 */ /* 0x000fe400078e0af9 */
[----:B------:R-:W3:Y:S01]  /*c790*/  LDL R249, [R1+0x2d28] ;  /* 0x002d280001f97983 */ /* 0x000ee20000100800 */
[----:B--2---:R-:W-:Y:S01]  /*c7a0*/  ISETP.GE.AND P4, PT, R240, RZ, PT ;  /* 0x000000fff000720c */ /* 0x004fe20003f86270 */
[----:B------:R-:W-:Y:S01]  /*c7b0*/  @!P2 IMAD.MOV R35, RZ, RZ, -R35 ;  /* 0x000000ffff23a224 */ /* 0x000fe200078e0a23 */
[----:B------:R-:W-:Y:S01]  /*c7c0*/  @!P3 IADD3 R33, -R33, RZ, RZ ;  /* 0x000000ff2121b210 */ /* 0x000fe20007ffe1ff */
[----:B------:R-:W-:Y:S02]  /*c7d0*/  @!P1 IMAD.MOV R34, RZ, RZ, -R34 ;  /* 0x000000ffff229224 */ /* 0x000fe400078e0a22 */
[----:B------:R-:W-:Y:S01]  /*c7e0*/  @!P5 IMAD.MOV R31, RZ, RZ, -R31 ;  /* 0x000000ffff1fd224 */ /* 0x000fe200078e0a1f */
[----:B-1----:R-:W-:-:S07]  /*c7f0*/  IABS R239, R239 ;  /* 0x000000ef00ef7213 */ /* 0x002fce0000000000 */
[----:B------:R-:W-:Y:S02]  /*c800*/  @!P4 IMAD.MOV R32, RZ, RZ, -R32 ;  /* 0x000000ffff20c224 */ /* 0x000fe400078e0a20 */
[----:B------:R-:W-:-:S04]  /*c810*/  IMAD.HI.U32 R240, R248, R239, RZ ;  /* 0x000000eff8f07227 */ /* 0x000fc800078e00ff */
[----:B------:R-:W-:Y:S01]  /*c820*/  IMAD.MOV R240, RZ, RZ, -R240 ;  /* 0x000000fffff07224 */ /* 0x000fe200078e0af0 */
[----:B---3--:R-:W-:Y:S02]  /*c830*/  ISETP.GE.AND P6, PT, R249, RZ, PT ;  /* 0x000000fff900720c */ /* 0x008fe40003fc6270 */
[----:B------:R-:W-:-:S05]  /*c840*/  IABS R249, c[0x0][0x17c] ;  /* 0x00005f0000f97a13 */ /* 0x000fca0000000000 */
[--C-:B------:R-:W-:Y:S01]  /*c850*/  @!P0 IMAD.IADD R24, R24, 0x1, -R249.reuse ;  /* 0x0000000118188824 */ /* 0x100fe200078e0af9 */
[C---:B------:R-:W-:Y:S02]  /*c860*/  ISETP.GT.U32.AND P0, PT, R249.reuse, R29, PT ;  /* 0x0000001df900720c */ /* 0x040fe40003f04070 */
[C---:B------:R-:W-:Y:S02]  /*c870*/  ISETP.GT.U32.AND P1, PT, R249.reuse, R28, PT ;  /* 0x0000001cf900720c */ /* 0x040fe40003f24070 */
[C---:B------:R-:W-:Y:S02]  /*c880*/  ISETP.GT.U32.AND P2, PT, R249.reuse, R27, PT ;  /* 0x0000001bf900720c */ /* 0x040fe40003f44070 */
[C---:B------:R-:W-:Y:S02]  /*c890*/  ISETP.GT.U32.AND P3, PT, R249.reuse, R26, PT ;  /* 0x0000001af900720c */ /* 0x040fe40003f64070 */
[C---:B------:R-:W-:Y:S02]  /*c8a0*/  ISETP.GT.U32.AND P5, PT, R249.reuse, R25, PT ;  /* 0x00000019f900720c */ /* 0x040fe40003fa4070 */
[C---:B------:R-:W-:Y:S01]  /*c8b0*/  ISETP.GT.U32.AND P4, PT, R249.reuse, R24, PT ;  /* 0x00000018f900720c */ /* 0x040fe20003f84070 */
[----:B------:R-:W-:Y:S01]  /*c8c0*/  @!P6 IMAD.MOV R30, RZ, RZ, -R30 ;  /* 0x000000ffff1ee224 */ /* 0x000fe200078e0a1e */
[----:B------:R-:W-:Y:S01]  /*c8d0*/  ISETP.GT.U32.AND P6, PT, R249, R23, PT ;  /* 0x00000017f900720c */ /* 0x000fe20003fc4070 */
[--C-:B------:R-:W-:Y:S01]  /*c8e0*/  @!P0 IMAD.IADD R29, R29, 0x1, -R249.reuse ;  /* 0x000000011d1d8824 */ /* 0x100fe200078e0af9 */
[C---:B------:R-:W-:Y:S01]  /*c8f0*/  ISETP.GT.U32.AND P0, PT, R249.reuse, R22, PT ;  /* 0x00000016f900720c */ /* 0x040fe20003f04070 */
[----:B------:R-:W-:Y:S01]  /*c900*/  @!P1 IMAD.IADD R28, R28, 0x1, -R249 ;  /* 0x000000011c1c9824 */ /* 0x000fe200078e0af9 */
[C---:B------:R-:W-:Y:S01]  /*c910*/  ISETP.GT.U32.AND P1, PT, R249.reuse, R21, PT ;  /* 0x00000015f900720c */ /* 0x040fe20003f24070 */
[----:B------:R-:W-:Y:S01]  /*c920*/  IMAD R239, R249, R240, R239 ;  /* 0x000000f0f9ef7224 */ /* 0x000fe200078e02ef */
[----:B------:R-:W-:Y:S01]  /*c930*/  @!P2 IADD3 R27, R27, -R249, RZ ;  /* 0x800000f91b1ba210 */ /* 0x000fe20007ffe0ff */
[--C-:B------:R-:W-:Y:S01]  /*c940*/  @!P3 IMAD.IADD R26, R26, 0x1, -R249.reuse ;  /* 0x000000011a1ab824 */ /* 0x100fe200078e0af9 */
[----:B------:R-:W-:Y:S01]  /*c950*/  ISETP.GT.U32.AND P2, PT, R249, R20, PT ;  /* 0x00000014f900720c */ /* 0x000fe20003f44070 */
[--C-:B------:R-:W-:Y:S01]  /*c960*/  @!P5 IMAD.IADD R25, R25, 0x1, -R249.reuse ;  /* 0x000000011919d824 */ /* 0x100fe200078e0af9 */
[C---:B------:R-:W-:Y:S01]  /*c970*/  ISETP.GT.U32.AND P3, PT, R249.reuse, R19, PT ;  /* 0x00000013f900720c */ /* 0x040fe20003f64070 */
[----:B------:R-:W-:Y:S01]  /*c980*/  @!P4 IMAD.IADD R24, R24, 0x1, -R249 ;  /* 0x000000011818c824 */ /* 0x000fe200078e0af9 */
[----:B------:R-:W-:Y:S01]  /*c990*/  ISETP.GT.U32.AND P5, PT, R249, R18, PT ;  /* 0x00000012f900720c */ /* 0x000fe20003fa4070 */
[----:B------:R-:W2:Y:S04]  /*c9a0*/  LDL R240, [R1+0x2d5c] ;  /* 0x002d5c0001f07983 */ /* 0x000ea80000100800 */
[----:B------:R-:W3:Y:S02]  /*c9b0*/  LDL R249, [R1+0x2d2c] ;  /* 0x002d2c0001f97983 */ /* 0x000ee40000100800 */
[----:B---3--:R-:W-:-:S02]  /*c9c0*/  ISETP.GE.AND P4, PT, R249, RZ, PT ;  /* 0x000000fff900720c */ /* 0x008fc40003f86270 */
        /* <DEDUP_REMOVED lines=10> */
[----:B------:R-:W3:Y:S02]  /*ca70*/  LDL R249, [R1+0x2d58] ;  /* 0x002d580001f97983 */ /* 0x000ee40000100800 */
[----:B---3--:R-:W-:Y:S02]  /*ca80*/  ISETP.GE.AND P1, PT, R249, RZ, PT ;  /* 0x000000fff900720c */ /* 0x008fe40003f26270 */
[----:B------:R-:W-:-:S05]  /*ca90*/  IABS R249, c[0x0][0x17c] ;  /* 0x00005f0000f97a13 */ /* 0x000fca0000000000 */
[----:B------:R-:W-:Y:S02]  /*caa0*/  @!P2 IMAD.IADD R20, R20, 0x1, -R249 ;  /* 0x000000011414a824 */ /* 0x000fe400078e0af9 */
[----:B------:R-:W3:Y:S01]  /*cab0*/  LDL R249, [R1+0x2d40] ;  /* 0x002d400001f97983 */ /* 0x000ee20000100800 */
[----:B------:R-:W-:Y:S01]  /*cac0*/  @!P4 IMAD.MOV R29, RZ, RZ, -R29 ;  /* 0x000000ffff1dc224 */ /* 0x000fe200078e0a1d */
[----:B------:R-:W-:Y:S01]  /*cad0*/  @!P0 IADD3 R27, -R27, RZ, RZ ;  /* 0x000000ff1b1b8210 */ /* 0x000fe20007ffe1ff */
[----:B------:R-:W-:Y:S02]  /*cae0*/  @!P6 IMAD.MOV R28, RZ, RZ, -R28 ;  /* 0x000000ffff1ce224 */ /* 0x000fe400078e0a1c */
[----:B------:R-:W-:Y:S01]  /*caf0*/  @!P1 IMAD.MOV R26, RZ, RZ, -R26 ;  /* 0x000000ffff1a9224 */ /* 0x000fe200078e0a1a */
[----:B---3--:R-:W-:Y:S02]  /*cb00*/  ISETP.GE.AND P2, PT, R249, RZ, PT ;  /* 0x000000fff900720c */ /* 0x008fe40003f46270 */
[----:B------:R-:W-:-:S05]  /*cb10*/  IABS R249, c[0x0][0x17c] ;  /* 0x00005f0000f97a13 */ /* 0x000fca0000000000 */
[--C-:B------:R-:W-:Y:S01]  /*cb20*/  @!P3 IMAD.IADD R19, R19, 0x1, -R249.reuse ;  /* 0x000000011313b824 */ /* 0x100fe200078e0af9 */
[----:B--2---:R-:W-:Y:S02]  /*cb30*/  ISETP.GE.AND P3, PT, R240, RZ, PT ;  /* 0x000000fff000720c */ /* 0x004fe40003f66270 */
[----:B------:R-:W-:Y:S02]  /*cb40*/  IADD3 R240, R13, 0xfe, RZ ;  /* 0x000000fe0df07810 */ /* 0x000fe40007ffe0ff */
[----:B------:R-:W2:Y:S01]  /*cb50*/  LDL.LU R13, [R1+0x2e58] ;  /* 0x002e5800010d7983 */ /* 0x000ea20000300800 */
[----:B------:R-:W-:Y:S01]  /*cb60*/  @!P5 IMAD.IADD R18, R18, 0x1, -R249 ;  /* 0x000000011212d824 */ /* 0x000fe200078e0af9 */
[C---:B------:R-:W-:Y:S01]  /*cb70*/  ISETP.GT.U32.AND P4, PT, R249.reuse, R23, PT ;  /* 0x00000017f900720c */ /* 0x040fe20003f84070 */
[----:B------:R-:W-:Y:S01]  /*cb80*/  @!P2 IMAD.MOV R25, RZ, RZ, -R25 ;  /* 0x000000ffff19a224 */ /* 0x000fe200078e0a19 */
[C---:B------:R-:W-:Y:S02]  /*cb90*/  ISETP.GT.U32.AND P5, PT, R249.reuse, R22, PT ;  /* 0x00000016f900720c */ /* 0x040fe40003fa4070 */
[----:B------:R-:W-:-:S02]  /*cba0*/  ISETP.GT.U32.AND P0, PT, R249, R21, PT ;  /* 0x00000015f900720c */ /* 0x000fc40003f04070 */
[C---:B------:R-:W-:Y:S02]  /*cbb0*/  ISETP.GT.U32.AND P1, PT, R249.reuse, R20, PT ;  /* 0x00000014f900720c */ /* 0x040fe40003f24070 */
[C---:B------:R-:W-:Y:S02]  /*cbc0*/  ISETP.GT.U32.AND P6, PT, R249.reuse, R19, PT ;  /* 0x00000013f900720c */ /* 0x040fe40003fc4070 */
[C---:B------:R-:W-:Y:S01]  /*cbd0*/  ISETP.GT.U32.AND P2, PT, R249.reuse, R18, PT ;  /* 0x00000012f900720c */ /* 0x040fe20003f44070 */
[----:B------:R-:W-:Y:S01]  /*cbe0*/  @!P3 IMAD.MOV R24, RZ, RZ, -R24 ;  /* 0x000000ffff18b224 */ /* 0x000fe200078e0a18 */
[----:B------:R-:W-:Y:S01]  /*cbf0*/  ISETP.GT.U32.AND P3, PT, R249, R17, PT ;  /* 0x00000011f900720c */ /* 0x000fe20003f64070 */
[--C-:B------:R-:W-:Y:S01]  /*cc00*/  @!P4 IMAD.IADD R23, R23, 0x1, -R249.reuse ;  /* 0x000000011717c824 */ /* 0x100fe200078e0af9 */
[----:B------:R1:W-:Y:S01]  /*cc10*/  STL [R1+0x2b30], R240 ;  /* 0x002b30f001007387 */ /* 0x0003e20000100800 */
[----:B------:R-:W-:Y:S01]  /*cc20*/  @!P5 IMAD.IADD R22, R22, 0x1, -R249 ;  /* 0x000000011616d824 */ /* 0x000fe200078e0af9 */
[----:B------:R-:W-:-:S02]  /*cc30*/  ISETP.GT.U32.AND P4, PT, R249, R16, PT ;  /* 0x00000010f900720c */ /* 0x000fc40003f84070 */
[----:B------:R-:W-:Y:S01]  /*cc40*/  @!P0 IADD3 R21, R21, -R249, RZ ;  /* 0x800000f915158210 */ /* 0x000fe20007ffe0ff */
[--C-:B------:R-:W-:Y:S01]  /*cc50*/  @!P1 IMAD.IADD R20, R20, 0x1, -R249.reuse ;  /* 0x0000000114149824 */ /* 0x100fe200078e0af9 */
[----:B------:R-:W-:Y:S01]  /*cc60*/  ISETP.GT.U32.AND P5, PT, R249, R15, PT ;  /* 0x0000000ff900720c */ /* 0x000fe20003fa4070 */
[--C-:B------:R-:W-:Y:S01]  /*cc70*/  @!P6 IMAD.IADD R19, R19, 0x1, -R249.reuse ;  /* 0x000000011313e824 */ /* 0x100fe200078e0af9 */
[C---:B------:R-:W-:Y:S01]  /*cc80*/  ISETP.GT.U32.AND P0, PT, R249.reuse, R14, PT ;  /* 0x0000000ef900720c */ /* 0x040fe20003f04070 */
[----:B------:R-:W-:Y:S01]  /*cc90*/  @!P2 IMAD.IADD R18, R18, 0x1, -R249 ;  /* 0x000000011212a824 */ /* 0x000fe200078e0af9 */
[C---:B------:R-:W-:Y:S02]  /*cca0*/  ISETP.GT.U32.AND P6, PT, R249.reuse, R12, PT ;  /* 0x0000000cf900720c */ /* 0x040fe40003fc4070 */
[----:B--2---:R-:W-:Y:S02]  /*ccb0*/  ISETP.GT.U32.AND P1, PT, R249, R13, PT ;  /* 0x0000000df900720c */ /* 0x004fe40003f24070 */
[----:B------:R-:W2:Y:S02]  /*ccc0*/  LDL R249, [R1+0x2d60] ;  /* 0x002d600001f97983 */ /* 0x000ea40000100800 */
[----:B--2---:R-:W-:-:S02]  /*ccd0*/  ISETP.GE.AND P2, PT, R249, RZ, PT ;  /* 0x000000fff900720c */ /* 0x004fc40003f46270 */
[----:B------:R-:W-:-:S05]  /*cce0*/  IABS R249, c[0x0][0x17c] ;  /* 0x00005f0000f97a13 */ /* 0x000fca0000000000 */
[----:B------:R-:W-:Y:S02]  /*ccf0*/  @!P3 IMAD.IADD R17, R17, 0x1, -R249 ;  /* 0x000000011111b824 */ /* 0x000fe400078e0af9 */
[----:B------:R-:W2:Y:S02]  /*cd00*/  LDL R249, [R1+0x2d64] ;  /* 0x002d640001f97983 */ /* 0x000ea40000100800 */
[----:B--2---:R-:W-:Y:S02]  /*cd10*/  ISETP.GE.AND P3, PT, R249, RZ, PT ;  /* 0x000000fff900720c */ /* 0x004fe40003f66270 */
[----:B------:R-:W-:-:S05]  /*cd20*/  IABS R249, c[0x0][0x17c] ;  /* 0x00005f0000f97a13 */ /* 0x000fca0000000000 */
[----:B------:R-:W-:Y:S02]  /*cd30*/  @!P4 IMAD.IADD R16, R16, 0x1, -R249 ;  /* 0x000000011010c824 */ /* 0x000fe400078e0af9 */
[----:B------:R-:W2:Y:S02]  /*cd40*/  LDL R249, [R1+0x2d68] ;  /* 0x002d680001f97983 */ /* 0x000ea40000100800 */
[----:B--2---:R-:W-:Y:S02]  /*cd50*/  ISETP.GE.AND P4, PT, R249, RZ, PT ;  /* 0x000000fff900720c */ /* 0x004fe40003f86270 */
[----:B------:R-:W-:-:S04]  /*cd60*/  IABS R249, c[0x0][0x17c] ;  /* 0x00005f0000f97a13 */ /* 0x000fc80000000000 */
[----:B------:R-:W-:Y:S02]  /*cd70*/  @!P5 IADD3 R15, R15, -R249, RZ ;  /* 0x800000f90f0fd210 */ /* 0x000fe40007ffe0ff */
[----:B------:R-:W2:Y:S02]  /*cd80*/  LDL R249, [R1+0x2d54] ;  /* 0x002d540001f97983 */ /* 0x000ea40000100800 */
[----:B--2---:R-:W-:Y:S02]  /*cd90*/  ISETP.GE.AND P5, PT, R249, RZ, PT ;  /* 0x000000fff900720c */ /* 0x004fe40003fa6270 */
[----:B------:R-:W-:-:S05]  /*cda0*/  IABS R249, c[0x0][0x17c] ;  /* 0x00005f0000f97a13 */ /* 0x000fca0000000000 */
[----:B------:R-:W-:Y:S02]  /*cdb0*/  @!P0 IMAD.IADD R14, R14, 0x1, -R249 ;  /* 0x000000010e0e8824 */ /* 0x000fe400078e0af9 */
[----:B------:R-:W2:Y:S02]  /*cdc0*/  LDL R249, [R1+0x2d4c] ;  /* 0x002d4c0001f97983 */ /* 0x000ea40000100800 */
[----:B--2---:R-:W-:Y:S02]  /*cdd0*/  ISETP.GE.AND P0, PT, R249, RZ, PT ;  /* 0x000000fff900720c */ /* 0x004fe40003f06270 */
[----:B------:R-:W-:-:S05]  /*cde0*/  IABS R249, c[0x0][0x17c] ;  /* 0x00005f0000f97a13 */ /* 0x000fca0000000000 */
[----:B------:R-:W-:Y:S02]  /*cdf0*/  @!P1 IMAD.IADD R13, R13, 0x1, -R249 ;  /* 0x000000010d0d9824 */ /* 0x000fe400078e0af9 */
[----:B------:R-:W2:Y:S01]  /*ce00*/  LDL R249, [R1+0x2d44] ;  /* 0x002d440001f97983 */ /* 0x000ea20000100800 */
[----:B------:R-:W-:Y:S01]  /*ce10*/  @!P2 IMAD.MOV R23, RZ, RZ, -R23 ;  /* 0x000000ffff17a224 */ /* 0x000fe200078e0a17 */
[----:B------:R-:W-:Y:S01]  /*ce20*/  @!P4 IADD3 R21, -R21, RZ, RZ ;  /* 0x000000ff1515c210 */ /* 0x000fe20007ffe1ff */
[----:B------:R-:W-:Y:S02]  /*ce30*/  @!P3 IMAD.MOV R22, RZ, RZ, -R22 ;  /* 0x000000ffff16b224 */ /* 0x000fe400078e0a16 */
[----:B------:R-:W-:Y:S02]  /*ce40*/  @!P5 IMAD.MOV R20, RZ, RZ, -R20 ;  /* 0x000000ffff14d224 */ /* 0x000fe400078e0a14 */
[----:B------:R-:W-:Y:S01]  /*ce50*/  @!P0 IMAD.MOV R19, RZ, RZ, -R19 ;  /* 0x000000ffff138224 */ /* 0x000fe200078e0a13 */
[----:B--2---:R-:W-:-:S02]  /*ce60*/  ISETP.GE.AND P1, PT, R249, RZ, PT ;  /* 0x000000fff900720c */ /* 0x004fc40003f26270 */
[----:B------:R-:W-:-:S04]  /*ce70*/  IABS R249, c[0x0][0x17c] ;  /* 0x00005f0000f97a13 */ /* 0x000fc80000000000 */
[C---:B------:R-:W-:Y:S01]  /*ce80*/  ISETP.GT.U32.AND P2, PT, R249.reuse, R17, PT ;  /* 0x00000011f900720c */ /* 0x040fe20003f44070 */
[----:B------:R-:W-:Y:S01]  /*ce90*/  @!P6 IMAD.IADD R12, R12, 0x1, -R249 ;  /* 0x000000010c0ce824 */ /* 0x000fe200078e0af9 */
[C---:B------:R-:W-:Y:S02]  /*cea0*/  ISETP.GT.U32.AND P3, PT, R249.reuse, R16, PT ;  /* 0x00000010f900720c */ /* 0x040fe40003f64070 */
[C---:B------:R-:W-:Y:S02]  /*ceb0*/  ISETP.GT.U32.AND P4, PT, R249.reuse, R15, PT ;  /* 0x0000000ff900720c */ /* 0x040fe40003f84070 */
[C---:B------:R-:W-:Y:S01]  /*cec0*/  ISETP.GT.U32.AND P5, PT, R249.reuse, R14, PT ;  /* 0x0000000ef900720c */ /* 0x040fe20003fa4070 */
[----:B------:R-:W-:Y:S01]  /*ced0*/  @!P1 IMAD.MOV R18, RZ, RZ, -R18 ;  /* 0x000000ffff129224 */ /* 0x000fe200078e0a12 */
[C---:B------:R-:W-:Y:S02]  /*cee0*/  ISETP.GT.U32.AND P0, PT, R249.reuse, R13, PT ;  /* 0x0000000df900720c */ /* 0x040fe40003f04070 */
[----:B------:R-:W-:-:S02]  /*cef0*/  ISETP.GT.U32.AND P6, PT, R249, R12, PT ;  /* 0x0000000cf900720c */ /* 0x000fc40003fc4070 */
[----:B------:R-:W-:Y:S01]  /*cf00*/  ISETP.GT.U32.AND P1, PT, R249, R11, PT ;  /* 0x0000000bf900720c */ /* 0x000fe20003f24070 */
[----:B------:R-:W-:Y:S02]  /*cf10*/  @!P2 IMAD.IADD R17, R17, 0x1, -R249 ;  /* 0x000000011111a824 */ /* 0x000fe400078e0af9 */
[----:B------:R-:W2:Y:S02]  /*cf20*/  LDL R249, [R1+0x2d38] ;  /* 0x002d380001f97983 */ /* 0x000ea40000100800 */
[----:B--2---:R-:W-:Y:S02]  /*cf30*/  ISETP.GE.AND P2, PT, R249, RZ, PT ;  /* 0x000000fff900720c */ /* 0x004fe40003f46270 */
[----:B------:R-:W-:-:S04]  /*cf40*/  IABS R249, c[0x0][0x17c] ;  /* 0x00005f0000f97a13 */ /* 0x000fc80000000000 */
[----:B------:R-:W-:Y:S01]  /*cf50*/  @!P4 IADD3 R15, R15, -R249, RZ ;  /* 0x800000f90f0fc210 */ /* 0x000fe20007ffe0ff */
[--C-:B------:R-:W-:Y:S01]  /*cf60*/  @!P3 IMAD.IADD R16, R16, 0x1, -R249.reuse ;  /* 0x000000011010b824 */ /* 0x100fe200078e0af9 */
[C---:B------:R-:W-:Y:S01]  /*cf70*/  ISETP.GT.U32.AND P3, PT, R249.reuse, R10, PT ;  /* 0x0000000af900720c */ /* 0x040fe20003f64070 */
[--C-:B------:R-:W-:Y:S01]  /*cf80*/  @!P5 IMAD.IADD R14, R14, 0x1, -R249.reuse ;  /* 0x000000010e0ed824 */ /* 0x100fe200078e0af9 */
[----:B------:R-:W-:Y:S01]  /*cf90*/  ISETP.GT.U32.AND P4, PT, R249, R9, PT ;  /* 0x00000009f900720c */ /* 0x000fe20003f84070 */
[--C-:B------:R-:W-:Y:S01]  /*cfa0*/  @!P0 IMAD.IADD R13, R13, 0x1, -R249.reuse ;  /* 0x000000010d0d8824 */ /* 0x100fe200078e0af9 */
[C---:B------:R-:W-:Y:S01]  /*cfb0*/  ISETP.GT.U32.AND P5, PT, R249.reuse, R8, PT ;  /* 0x00000008f900720c */ /* 0x040fe20003fa4070 */
[----:B------:R-:W-:Y:S01]  /*cfc0*/  @!P6 IMAD.IADD R12, R12, 0x1, -R249 ;  /* 0x000000010c0ce824 */ /* 0x000fe200078e0af9 */
[----:B------:R-:W-:Y:S02]  /*cfd0*/  ISETP.GT.U32.AND P0, PT, R249, R7, PT ;  /* 0x00000007f900720c */ /* 0x000fe40003f04070 */
[----:B------:R-:W2:Y:S02]  /*cfe0*/  LDL R249, [R1+0x2d34] ;  /* 0x002d340001f97983 */ /* 0x000ea40000100800 */
[----:B--2---:R-:W-:-:S02]  /*cff0*/  ISETP.GE.AND P6, PT, R249, RZ, PT ;  /* 0x000000fff900720c */ /* 0x004fc40003fc6270 */
[----:B------:R-:W-:-:S05]  /*d000*/  IABS R249, c[0x0][0x17c] ;  /* 0x00005f0000f97a13 */ /* 0x000fca0000000000 */
[--C-:B------:R-:W-:Y:S01]  /*d010*/  @!P1 IMAD.IADD R11, R11, 0x1, -R249.reuse ;  /* 0x000000010b0b9824 */ /* 0x100fe200078e0af9 */
[----:B------:R-:W-:Y:S01]  /*d020*/  ISETP.GT.U32.AND P1, PT, R249, R6, PT ;  /* 0x00000006f900720c */ /* 0x000fe20003f24070 */
        /* <DEDUP_REMOVED lines=19> */
[----:B-1----:R-:W-:-:S05]  /*d160*/  IABS R240, R240 ;  /* 0x000000f000f07213 */ /* 0x002fca0000000000 */
[----:B------:R-:W-:-:S04]  /*d170*/  IMAD.HI.U32 R248, R248, R240, RZ ;  /* 0x000000f0f8f87227 */ /* 0x000fc800078e00ff */
[----:B------:R-:W-:Y:S01]  /*d180*/  IMAD.MOV R248, RZ, RZ, -R248 ;  /* 0x000000fffff87224 */ /* 0x000fe200078e0af8 */
[----:B--2---:R-:W-:Y:S02]  /*d190*/  ISETP.GE.AND P0, PT, R249, RZ, PT ;  /* 0x000000fff900720c */ /* 0x004fe40003f06270 */
        /* <DEDUP_REMOVED lines=12> */
[----:B------:R-:W-:Y:S01]  /*d260*/  IMAD R240, R249, R248, R240 ;  /* 0x000000f8f9f07224 */ /* 0x000fe200078e02f0 */
        /* <DEDUP_REMOVED lines=33> */
[--C-:B------:R-:W-:Y:S02]  /*d480*/  @!P4 IMAD.IADD R0, R0, 0x1, -R249.reuse ;  /* 0x000000010000c824 */ /* 0x100fe400078e0af9 */
[----:B------:R-:W-:Y:S01]  /*d490*/  @!P5 IMAD.IADD R238, R238, 0x1, -R249 ;  /* 0x00000001eeeed824 */ /* 0x000fe200078e0af9 */
[----:B--2---:R-:W-:Y:S02]  /*d4a0*/  ISETP.GE.AND P4, PT, R248, RZ, PT ;  /* 0x000000fff800720c */ /* 0x004fe40003f86270 */
[C---:B------:R-:W-:Y:S01]  /*d4b0*/  ISETP.GT.U32.AND P5, PT, R249.reuse, R5, PT ;  /* 0x00000005f900720c */ /* 0x040fe20003fa4070 */
[----:B------:R-:W-:Y:S01]  /*d4c0*/  @!P3 IMAD.MOV R7, RZ, RZ, -R7 ;  /* 0x000000ffff07b224 */ /* 0x000fe200078e0a07 */
[C---:B------:R-:W-:Y:S01]  /*d4d0*/  ISETP.GT.U32.AND P0, PT, R249.reuse, R4, PT ;  /* 0x00000004f900720c */ /* 0x040fe20003f04070 */
[----:B------:R-:W2:Y:S01]  /*d4e0*/  LDL R248, [R1+0x2c84] ;  /* 0x002c840001f87983 */ /* 0x000ea20000100800 */
[C---:B------:R-:W-:Y:S02]  /*d4f0*/  ISETP.GT.U32.AND P1, PT, R249.reuse, R3, PT ;  /* 0x00000003f900720c */ /* 0x040fe40003f24070 */
[----:B------:R-:W-:-:S02]  /*d500*/  ISETP.GT.U32.AND P2, PT, R249, R2, PT ;  /* 0x00000002f900720c */ /* 0x000fc40003f44070 */
[C---:B------:R-:W-:Y:S02]  /*d510*/  ISETP.GT.U32.AND P6, PT, R249.reuse, R0, PT ;  /* 0x00000000f900720c */ /* 0x040fe40003fc4070 */
[C---:B------:R-:W-:Y:S01]  /*d520*/  ISETP.GT.U32.AND P3, PT, R249.reuse, R238, PT ;  /* 0x000000eef900720c */ /* 0x040fe20003f64070 */
[----:B------:R-:W-:Y:S01]  /*d530*/  @!P4 IMAD.MOV R6, RZ, RZ, -R6 ;  /* 0x000000ffff06c224 */ /* 0x000fe200078e0a06 */
[----:B------:R-:W-:Y:S01]  /*d540*/  ISETP.GT.U32.AND P4, PT, R249, R243, PT ;  /* 0x000000f3f900720c */ /* 0x000fe20003f84070 */
[--C-:B------:R-:W-:Y:S01]  /*d550*/  @!P5 IMAD.IADD R5, R5, 0x1, -R249.reuse ;  /* 0x000000010505d824 */ /* 0x100fe200078e0af9 */
[----:B------:R-:W-:Y:S02]  /*d560*/  ISETP.GT.U32.AND P5, PT, R249, R244, PT ;  /* 0x000000f4f900720c */ /* 0x000fe40003fa4070 */
[----:B------:R-:W-:Y:S01]  /*d570*/  @!P0 IADD3 R4, R4, -R249, RZ ;  /* 0x800000f904048210 */ /* 0x000fe20007ffe0ff */
[--C-:B------:R-:W-:Y:S01]  /*d580*/  @!P1 IMAD.IADD R3, R3, 0x1, -R249.reuse ;  /* 0x0000000103039824 */ /* 0x100fe200078e0af9 */
[C---:B------:R-:W-:Y:S01]  /*d590*/  ISETP.GT.U32.AND P0, PT, R249.reuse, R245, PT ;  /* 0x000000f5f900720c */ /* 0x040fe20003f04070 */
[--C-:B------:R-:W-:Y:S01]  /*d5a0*/  @!P2 IMAD.IADD R2, R2, 0x1, -R249.reuse ;  /* 0x000000010202a824 */ /* 0x100fe200078e0af9 */
[C---:B------:R-:W-:Y:S01]  /*d5b0*/  ISETP.GT.U32.AND P1, PT, R249.reuse, R246, PT ;  /* 0x000000f6f900720c */ /* 0x040fe20003f24070 */
[--C-:B------:R-:W-:Y:S01]  /*d5c0*/  @!P6 IMAD.IADD R0, R0, 0x1, -R249.reuse ;  /* 0x000000010000e824 */ /* 0x100fe200078e0af9 */
[C---:B------:R-:W-:Y:S01]  /*d5d0*/  ISETP.GT.U32.AND P2, PT, R249.reuse, R247, PT ;  /* 0x000000f7f900720c */ /* 0x040fe20003f44070 */
[----:B------:R-:W-:Y:S01]  /*d5e0*/  @!P3 IMAD.IADD R238, R238, 0x1, -R249 ;  /* 0x00000001eeeeb824 */ /* 0x000fe200078e0af9 */
[----:B------:R-:W-:-:S02]  /*d5f0*/  ISETP.GT.U32.AND P6, PT, R249, R228, PT ;  /* 0x000000e4f900720c */ /* 0x000fc40003fc4070 */
        /* <DEDUP_REMOVED lines=64> */
[----:B------:R-:W-:Y:S01]  /*da00*/  @!P2 IADD3 R244, -R244, RZ, RZ ;  /* 0x000000fff4f4a210 */ /* 0x000fe20007ffe1ff */
[----:B------:R-:W-:Y:S02]  /*da10*/  @!P3 IMAD.MOV R245, RZ, RZ, -R245 ;  /* 0x000000fffff5b224 */ /* 0x000fe400078e0af5 */
[----:B------:R-:W-:Y:S02]  /*da20*/  @!P4 IMAD.MOV R246, RZ, RZ, -R246 ;  /* 0x000000fffff6c224 */ /* 0x000fe400078e0af6 */
[----:B------:R-:W-:Y:S01]  /*da30*/  @!P6 IMAD.MOV R243, RZ, RZ, -R243 ;  /* 0x000000fffff3e224 */ /* 0x000fe200078e0af3 */
[----:B---3--:R-:W-:Y:S02]  /*da40*/  ISETP.GE.AND P5, PT, R249, RZ, PT ;  /* 0x000000fff900720c */ /* 0x008fe40003fa6270 */
[----:B------:R-:W-:-:S04]  /*da50*/  IABS R249, c[0x0][0x17c] ;  /* 0x00005f0000f97a13 */ /* 0x000fc80000000000 */
[C---:B------:R-:W-:Y:S01]  /*da60*/  ISETP.GT.U32.AND P2, PT, R249.reuse, R192, PT ;  /* 0x000000c0f900720c */ /* 0x040fe20003f44070 */
[--C-:B------:R-:W-:Y:S01]  /*da70*/  @!P0 IMAD.IADD R138, R138, 0x1, -R249.reuse ;  /* 0x000000018a8a8824 */ /* 0x100fe200078e0af9 */
[----:B--2---:R-:W-:Y:S01]  /*da80*/  ISETP.GE.AND P0, PT, R248, RZ, PT ;  /* 0x000000fff800720c */ /* 0x004fe20003f06270 */
[----:B------:R-:W-:Y:S01]  /*da90*/  @!P1 IMAD.IADD R120, R120, 0x1, -R249 ;  /* 0x0000000178789824 */ /* 0x000fe200078e0af9 */
[C---:B------:R-:W-:Y:S01]  /*daa0*/  ISETP.GT.U32.AND P1, PT, R249.reuse, R210, PT ;  /* 0x000000d2f900720c */ /* 0x040fe20003f24070 */
[----:B------:R-:W2:Y:S01]  /*dab0*/  LDL R248, [R1+0x2bc4] ;  /* 0x002bc40001f87983 */ /* 0x000ea20000100800 */
[C---:B------:R-:W-:Y:S02]  /*dac0*/  ISETP.GT.U32.AND P3, PT, R249.reuse, R174, PT ;  /* 0x000000aef900720c */ /* 0x040fe40003f64070 */
[C---:B------:R-:W-:Y:S01]  /*dad0*/  ISETP.GT.U32.AND P4, PT, R249.reuse, R156, PT ;  /* 0x0000009cf900720c */ /* 0x040fe20003f84070 */
[----:B------:R-:W-:Y:S01]  /*dae0*/  @!P5 IMAD.MOV R247, RZ, RZ, -R247 ;  /* 0x000000fffff7d224 */ /* 0x000fe200078e0af7 */
[----:B------:R-:W-:-:S02]  /*daf0*/  ISETP.GT.U32.AND P6, PT, R249, R138, PT ;  /* 0x0000008af900720c */ /* 0x000fc40003fc4070 */
[C---:B------:R-:W-:Y:S02]  /*db00*/  ISETP.GT.U32.AND P5, PT, R249.reuse, R120, PT ;  /* 0x00000078f900720c */ /* 0x040fe40003fa4070 */
[----:B------:R-:W-:Y:S01]  /*db10*/  @!P2 IADD3 R192, R192, -R249, RZ ;  /* 0x800000f9c0c0a210 */ /* 0x000fe20007ffe0ff */
[----:B------:R-:W-:Y:S01]  /*db20*/  @!P0 IMAD.MOV R228, RZ, RZ, -R228 ;  /* 0x000000ffffe48224 */ /* 0x000fe200078e0ae4 */
        /* <DEDUP_REMOVED lines=11> */
[----:B------:R-:W3:Y:S04]  /*dbe0*/  LDL R249, [R1+0x2bf4] ;  /* 0x002bf40001f97983 */ /* 0x000ee80000100800 */
[----:B------:R-:W-:Y:S01]  /*dbf0*/  @!P4 IMAD.MOV R210, RZ, RZ, -R210 ;  /* 0x000000ffffd2c224 */ /* 0x000fe200078e0ad2 */
[----:B---3--:R-:W-:Y:S02]  /*dc00*/  ISETP.GE.AND P6, PT, R249, RZ, PT ;  /* 0x000000fff900720c */ /* 0x008fe40003fc6270 */
[----:B------:R-:W-:-:S04]  /*dc10*/  IABS R249, c[0x0][0x17c] ;  /* 0x00005f0000f97a13 */ /* 0x000fc80000000000 */
[----:B------:R-:W-:Y:S01]  /*dc20*/  @!P0 IADD3 R234, R234, -R249, RZ ;  /* 0x800000f9eaea8210 */ /* 0x000fe20007ffe0ff */
[--C-:B------:R-:W-:Y:S01]  /*dc30*/  @!P5 IMAD.IADD R120, R120, 0x1, -R249.reuse ;  /* 0x000000017878d824 */ /* 0x100fe200078e0af9 */
[----:B--2---:R-:W-:Y:S01]  /*dc40*/  ISETP.GE.AND P0, PT, R248, RZ, PT ;  /* 0x000000fff800720c */ /* 0x004fe20003f06270 */
[--C-:B------:R-:W-:Y:S01]  /*dc50*/  @!P1 IMAD.IADD R235, R235, 0x1, -R249.reuse ;  /* 0x00000001ebeb9824 */ /* 0x100fe200078e0af9 */
[----:B------:R-:W-:Y:S02]  /*dc60*/  ISETP.GE.AND P5, PT, R242, RZ, PT ;  /* 0x000000fff200720c */ /* 0x000fe40003fa6270 */
[----:B------:R-:W-:Y:S01]  /*dc70*/  ISETP.GE.AND P1, PT, R252, RZ, PT ;  /* 0x000000fffc00720c */ /* 0x000fe20003f26270 */
[--C-:B------:R-:W-:Y:S01]  /*dc80*/  @!P2 IMAD.IADD R236, R236, 0x1, -R249.reuse ;  /* 0x00000001ececa824 */ /* 0x100fe200078e0af9 */
[----:B------:R-:W-:Y:S01]  /*dc90*/  ISETP.GE.AND P2, PT, R241, RZ, PT ;  /* 0x000000fff100720c */ /* 0x000fe20003f46270 */
[----:B------:R-:W-:Y:S01]  /*dca0*/  @!P3 IMAD.IADD R237, R237, 0x1, -R249 ;  /* 0x00000001ededb824 */ /* 0x000fe200078e0af9 */
[----:B------:R-:W-:Y:S01]  /*dcb0*/  ISETP.GT.U32.AND P4, PT, R249, R235, PT ;  /* 0x000000ebf900720c */ /* 0x000fe20003f84070 */
[----:B------:R-:W-:Y:S01]  /*dcc0*/  IMAD.MOV.U32 R241, RZ, RZ, R120 ;  /* 0x000000fffff17224 */ /* 0x000fe200078e0078 */
[----:B------:R-:W-:-:S03]  /*dcd0*/  @!P6 IADD3 R192, -R192, RZ, RZ ;  /* 0x000000ffc0c0e210 */ /* 0x000fc60007ffe1ff */
[----:B------:R-:W-:Y:S01]  /*dce0*/  @!P0 IMAD.MOV R156, RZ, RZ, -R156 ;  /* 0x000000ffff9c8224 */ /* 0x000fe200078e0a9c */
[C---:B------:R-:W-:Y:S01]  /*dcf0*/  ISETP.GT.U32.AND P0, PT, R249.reuse, R239, PT ;  /* 0x000000eff900720c */ /* 0x040fe20003f04070 */
[----:B------:R-:W-:Y:S01]  /*dd00*/  @!P5 IMAD.MOV R174, RZ, RZ, -R174 ;  /* 0x000000ffffaed224 */ /* 0x000fe200078e0aae */
[C---:B------:R-:W-:Y:S01]  /*dd10*/  ISETP.GT.U32.AND P5, PT, R249.reuse, R237, PT ;  /* 0x000000edf900720c */ /* 0x040fe20003fa4070 */
[----:B------:R-:W-:Y:S01]  /*dd20*/  @!P1 IMAD.MOV R138, RZ, RZ, -R138 ;  /* 0x000000ffff8a9224 */ /* 0x000fe200078e0a8a */
[C---:B------:R-:W-:Y:S01]  /*dd30*/  ISETP.GT.U32.AND P3, PT, R249.reuse, R234, PT ;  /* 0x000000eaf900720c */ /* 0x040fe20003f64070 */
[----:B------:R-:W-:Y:S01]  /*dd40*/  IMAD.MOV.U32 R242, RZ, RZ, c[0x0][0x180] ;  /* 0x00006000fff27624 */ /* 0x000fe200078e00ff */
[C---:B------:R-:W-:Y:S02]  /*dd50*/  ISETP.GT.U32.AND P6, PT, R249.reuse, R236, PT ;  /* 0x000000ecf900720c */ /* 0x040fe40003fc4070 */
[----:B------:R-:W-:Y:S01]  /*dd60*/  ISETP.GT.U32.AND P1, PT, R249, R240, PT ;  /* 0x000000f0f900720c */ /* 0x000fe20003f24070 */
[----:B------:R-:W-:Y:S01]  /*dd70*/  @!P2 IMAD.MOV R241, RZ, RZ, -R241 ;  /* 0x000000fffff1a224 */ /* 0x000fe200078e0af1 */
[----:B------:R-:W-:Y:S01]  /*dd80*/  ISETP.GE.AND P2, PT, R251, RZ, PT ;  /* 0x000000fffb00720c */ /* 0x000fe20003f46270 */
[----:B------:R-:W-:Y:S01]  /*dd90*/  IMAD.MOV.U32 R248, RZ, RZ, c[0x0][0x180] ;  /* 0x00006000fff87624 */ /* 0x000fe200078e00ff */
[----:B------:R-:W-:Y:S01]  /*dda0*/  IADD3 R242, R242, -0x5, RZ ;  /* 0xfffffffbf2f27810 */ /* 0x000fe20007ffe0ff */
[----:B------:R-:W-:-:S02]  /*ddb0*/  @!P4 IMAD.IADD R235, R235, 0x1, -R249 ;  /* 0x00000001ebebc824 */ /* 0x000fc400078e0af9 */
[--C-:B------:R-:W-:Y:S01]  /*ddc0*/  @!P0 IMAD.IADD R239, R239, 0x1, -R249.reuse ;  /* 0x00000001efef8824 */ /* 0x100fe200078e0af9 */
[----:B------:R-:W-:Y:S01]  /*ddd0*/  ISETP.GE.U32.AND P4, PT, R242, 0x7fffffbc, PT ;  /* 0x7fffffbcf200780c */ /* 0x000fe20003f86070 */
[--C-:B------:R-:W-:Y:S01]  /*dde0*/  @!P5 IMAD.IADD R237, R237, 0x1, -R249.reuse ;  /* 0x00000001ededd824 */ /* 0x100fe200078e0af9 */
[----:B------:R-:W-:Y:S01]  /*ddf0*/  IADD3 R248, R248, -0x1, RZ ;  /* 0xfffffffff8f87810 */ /* 0x000fe20007ffe0ff */
[----:B------:R-:W2:Y:S01]  /*de00*/  LDL R242, [R1+0x2b30] ;  /* 0x002b300001f27983 */ /* 0x000ea20000100800 */
[----:B------:R-:W-:Y:S01]  /*de10*/  ISETP.GE.AND P0, PT, R225, RZ, PT ;  /* 0x000000ffe100720c */ /* 0x000fe20003f06270 */
[--C-:B------:R-:W-:Y:S01]  /*de20*/  @!P6 IMAD.IADD R236, R236, 0x1, -R249.reuse ;  /* 0x00000001ecece824 */ /* 0x100fe200078e0af9 */
[----:B------:R-:W-:Y:S01]  /*de30*/  @!P3 IADD3 R234, R234, -R249, RZ ;  /* 0x800000f9eaeab210 */ /* 0x000fe20007ffe0ff */
[----:B------:R-:W3:Y:S01]  /*de40*/  LDL.LU R225, [R1+0x1c] ;  /* 0x00001c0001e17983 */ /* 0x000ee20000300800 */
[----:B------:R-:W-:Y:S01]  /*de50*/  ISETP.GE.AND P5, PT, R226, RZ, PT ;  /* 0x000000ffe200720c */ /* 0x000fe20003fa6270 */
[----:B------:R-:W-:Y:S01]  /*de60*/  @!P1 IMAD.IADD R240, R240, 0x1, -R249 ;  /* 0x00000001f0f09824 */ /* 0x000fe200078e0af9 */
[----:B------:R-:W-:Y:S01]  /*de70*/  ISETP.GE.AND P6, PT, R250, RZ, PT ;  /* 0x000000fffa00720c */ /* 0x000fe20003fc6270 */
[----:B------:R-:W4:Y:S01]  /*de80*/  LDL.LU R226, [R1+0x18] ;  /* 0x0000180001e27983 */ /* 0x000f220000300800 */
[----:B------:R-:W-:-:S03]  /*de90*/  ISETP.GE.U32.AND P3, PT, R248, 0x7fffffc0, PT ;  /* 0x7fffffc0f800780c */ /* 0x000fc60003f66070 */
[----:B------:R-:W3:Y:S01]  /*dea0*/  LDL.LU R250, [R1+0x14] ;  /* 0x0000140001fa7983 */ /* 0x000ee20000300800 */
[----:B------:R-:W-:-:S03]  /*deb0*/  @!P2 IADD3 R234, -R234, RZ, RZ ;  /* 0x000000ffeaeaa210 */ /* 0x000fc60007ffe1ff */
[----:B------:R-:W3:Y:S01]  /*dec0*/  LDL.LU R251, [R1+0x10] ;  /* 0x0000100001fb7983 */ /* 0x000ee20000300800 */
[C---:B------:R-:W-:Y:S02]  /*ded0*/  ISETP.GT.U32.AND P2, PT, R249.reuse, R239, PT ;  /* 0x000000eff900720c */ /* 0x040fe40003f44070 */
[----:B------:R-:W-:Y:S01]  /*dee0*/  ISETP.GT.U32.AND P1, PT, R249, R240, PT ;  /* 0x000000f0f900720c */ /* 0x000fe20003f24070 */
[----:B------:R-:W3:Y:S04]  /*def0*/  LDL.LU R252, [R1+0xc] ;  /* 0x00000c0001fc7983 */ /* 0x000ee80000300800 */
[----:B------:R-:W3:Y:S04]  /*df00*/  LDL.LU R248, [R1] ;  /* 0x0000000001f87983 */ /* 0x000ee80000300800 */
[----:B------:R-:W3:Y:S01]  /*df10*/  LDL R249, [R1+0x2b40] ;  /* 0x002b400001f97983 */ /* 0x000ee20000100800 */
[----:B------:R-:W-:-:S02]  /*df20*/  @!P5 IMAD.MOV R236, RZ, RZ, -R236 ;  /* 0x000000ffffecd224 */ /* 0x000fc400078e0aec */
[----:B------:R-:W-:Y:S02]  /*df30*/  IMAD.MOV.U32 R120, RZ, RZ, c[0x0][0x180] ;  /* 0x00006000ff787624 */ /* 0x000fe400078e00ff */
[----:B------:R-:W-:Y:S02]  /*df40*/  @!P6 IMAD.MOV R235, RZ, RZ, -R235 ;  /* 0x000000ffffebe224 */ /* 0x000fe400078e0aeb */
[----:B------:R-:W-:Y:S01]  /*df50*/  @!P0 IMAD.MOV R237, RZ, RZ, -R237 ;  /* 0x000000ffffed8224 */ /* 0x000fe200078e0aed */
[----:B------:R-:W-:Y:S02]  /*df60*/  IADD3 R120, R120, -0xd, RZ ;  /* 0xfffffff378787810 */ /* 0x000fe40007ffe0ff */
[----:B--2---:R-:W-:Y:S01]  /*df70*/  ISETP.GE.AND P5, PT, R242, RZ, PT ;  /* 0x000000fff200720c */ /* 0x004fe20003fa6270 */
[----:B------:R-:W-:-:S05]  /*df80*/  IMAD.MOV.U32 R242, RZ, RZ, c[0x0][0x180] ;  /* 0x00006000fff27624 */ /* 0x000fca00078e00ff */
[----:B------:R-:W-:-:S04]  /*df90*/  IADD3 R242, R242, -0x9, RZ ;  /* 0xfffffff7f2f27810 */ /* 0x000fc80007ffe0ff */
[----:B------:R-:W-:Y:S01]  /*dfa0*/  ISETP.GE.U32.AND P0, PT, R242, 0x7fffffb8, PT ;  /* 0x7fffffb8f200780c */ /* 0x000fe20003f06070 */
[----:B------:R-:W-:Y:S01]  /*dfb0*/  IMAD.MOV.U32 R242, RZ, RZ, c[0x0][0x180] ;  /* 0x00006000fff27624 */ /* 0x000fe200078e00ff */
[----:B---3--:R-:W-:Y:S02]  /*dfc0*/  ISETP.GE.AND P6, PT, R249, RZ, PT ;  /* 0x000000fff900720c */ /* 0x008fe40003fc6270 */
[----:B------:R-:W-:-:S04]  /*dfd0*/  IABS R249, c[0x0][0x17c] ;  /* 0x00005f0000f97a13 */ /* 0x000fc80000000000 */
[----:B------:R-:W-:Y:S02]  /*dfe0*/  @!P2 IADD3 R239, R239, -R249, RZ ;  /* 0x800000f9efefa210 */ /* 0x000fe40007ffe0ff */
[----:B------:R-:W-:Y:S02]  /*dff0*/  ISETP.GE.U32.AND P2, PT, R120, 0x7fffffb4, PT ;  /* 0x7fffffb47800780c */ /* 0x000fe40003f46070 */
[----:B------:R-:W-:-:S03]  /*e000*/  IADD3 R120, R242, -0x11, RZ ;  /* 0xffffffeff2787810 */ /* 0x000fc60007ffe0ff */
[----:B------:R-:W-:Y:S01]  /*e010*/  @!P6 IMAD.MOV R239, RZ, RZ, -R239 ;  /* 0x000000ffffefe224 */ /* 0x000fe200078e0aef */
[----:B------:R-:W-:Y:S02]  /*e020*/  ISETP.GE.U32.AND P6, PT, R120, 0x7fffffb0, PT ;  /* 0x7fffffb07800780c */ /* 0x000fe40003fc6070 */
[----:B------:R-:W1:Y:S01]  /*e030*/  S2R R120, SR_TID.X ;  /* 0x0000000000787919 */ /* 0x000e620000002100 */
[----:B------:R-:W-:Y:S01]  /*e040*/  @!P1 IMAD.IADD R240, R240, 0x1, -R249 ;  /* 0x00000001f0f09824 */ /* 0x000fe200078e0af9 */
[----:B------:R-:W-:Y:S02]  /*e050*/  ISETP.NE.AND P1, PT, RZ, c[0x0][0x17c], PT ;  /* 0x00005f00ff007a0c */ /* 0x000fe40003f25270 */
[----:B------:R-:W-:Y:S01]  /*e060*/  LOP3.LUT R242, RZ, c[0x0][0x17c], RZ, 0x33, !PT ;  /* 0x00005f00fff27a12 */ /* 0x000fe200078e33ff */
[----:B------:R-:W-:Y:S01]  /*e070*/  @!P5 IMAD.MOV R240, RZ, RZ, -R240 ;  /* 0x000000fffff0d224 */ /* 0x000fe200078e0af0 */
[----:B------:R-:W2:Y:S02]  /*e080*/  LDL.LU R249, [R1+0x4] ;  /* 0x0000040001f97983 */ /* 0x000ea40000300800 */
[----:B------:R-:W-:-:S02]  /*e090*/  SEL R225, R242, R225, !P1 ;  /* 0x000000e1f2e17207 */ /* 0x000fc40004800000 */
[----:B----4-:R-:W-:Y:S02]  /*e0a0*/  SEL R226, R242, R226, !P1 ;  /* 0x000000e2f2e27207 */ /* 0x010fe40004800000 */
[----:B-1----:R-:W-:-:S05]  /*e0b0*/  LOP3.LUT R120, R120, 0x3f, RZ, 0xc0, !PT ;  /* 0x0000003f78787812 */ /* 0x002fca00078ec0ff */
[----:B------:R-:W-:-:S05]  /*e0c0*/  IMAD R120, R120, c[0x0][0x18c], RZ ;  /* 0x0000630078787a24 */ /* 0x000fca00078e02ff */
[----:B------:R-:W-:Y:S02]  /*e0d0*/  LEA R120, P5, R120, c[0x0][0x168], 0x2 ;  /* 0x00005a0078787a11 */ /* 0x000fe400078a10ff */
[----:B------:R-:W-:-:S03]  /*e0e0*/  SEL R250, R242, R250, !P1 ;  /* 0x000000faf2fa7207 */ /* 0x000fc60004800000 */
[----:B------:R1:W-:Y:S01]  /*e0f0*/  STL [R1+0x2e40], R120 ;  /* 0x002e407801007387 */ /* 0x0003e20000100800 */
[C---:B------:R-:W-:Y:S02]  /*e100*/  SEL R251, R242.reuse, R251, !P1 ;  /* 0x000000fbf2fb7207 */ /* 0x040fe40004800000 */
[C---:B------:R-:W-:Y:S01]  /*e110*/  SEL R252, R242.reuse, R252, !P1 ;  /* 0x000000fcf2fc7207 */ /* 0x040fe20004800000 */
[----:B-1----:R-:W3:Y:S04]  /*e120*/  LDL.LU R120, [R1+0x8] ;  /* 0x0000080001787983 */ /* 0x002ee80000300800 */
[----:B------:R1:W-:Y:S01]  /*e130*/  STL [R1+0x1c], R225 ;  /* 0x00001ce101007387 */ /* 0x0003e20000100800 */
[C---:B------:R-:W-:Y:S02]  /*e140*/  SEL R107, R242.reuse, R107, !P1 ;  /* 0x0000006bf26b7207 */ /* 0x040fe40004800000 */
[----:B------:R-:W-:-:S02]  /*e150*/  SEL R106, R242, R106, !P1 ;  /* 0x0000006af26a7207 */ /* 0x000fc40004800000 */
[C---:B------:R-:W-:Y:S01]  /*e160*/  SEL R105, R242.reuse, R105, !P1 ;  /* 0x00000069f2697207 */ /* 0x040fe20004800000 */
[----:B-1----:R-:W4:Y:S04]  /*e170*/  LDL.LU R225, [R1+0x2e54] ;  /* 0x002e540001e17983 */ /* 0x002f280000300800 */
[----:B------:R1:W-:Y:S01]  /*e180*/  STL [R1+0x18], R226 ;  /* 0x000018e201007387 */ /* 0x0003e20000100800 */
[C---:B------:R-:W-:Y:S02]  /*e190*/  SEL R104, R242.reuse, R104, !P1 ;  /* 0x00000068f2687207 */ /* 0x040fe40004800000 */
[C---:B------:R-:W-:Y:S02]  /*e1a0*/  SEL R103, R242.reuse, R103, !P1 ;  /* 0x00000067f2677207 */ /* 0x040fe40004800000 */
[C---:B------:R-:W-:Y:S01]  /*e1b0*/  SEL R102, R242.reuse, R102, !P1 ;  /* 0x00000066f2667207 */ /* 0x040fe20004800000 */
[----:B-1----:R-:W2:Y:S04]  /*e1c0*/  LDL.LU R226, [R1+0x2e50] ;  /* 0x002e500001e27983 */ /* 0x002ea80000300800 */
[----:B------:R1:W-:Y:S01]  /*e1d0*/  STL [R1+0x14], R250 ;  /* 0x000014fa01007387 */ /* 0x0003e20000100800 */
[----:B------:R-:W-:-:S02]  /*e1e0*/  SEL R101, R242, R101, !P1 ;  /* 0x00000065f2657207 */ /* 0x000fc40004800000 */
[C---:B------:R-:W-:Y:S02]  /*e1f0*/  SEL R100, R242.reuse, R100, !P1 ;  /* 0x00000064f2647207 */ /* 0x040fe40004800000 */
[C---:B------:R-:W-:Y:S01]  /*e200*/  SEL R99, R242.reuse, R99, !P1 ;  /* 0x00000063f2637207 */ /* 0x040fe20004800000 */
[----:B-1----:R-:W2:Y:S04]  /*e210*/  LDL.LU R250, [R1+0x2e4c] ;  /* 0x002e4c0001fa7983 */ /* 0x002ea80000300800 */
[----:B------:R1:W-:Y:S01]  /*e220*/  STL [R1+0x10], R251 ;  /* 0x000010fb01007387 */ /* 0x0003e20000100800 */
[C---:B------:R-:W-:Y:S02]  /*e230*/  SEL R98, R242.reuse, R98, !P1 ;  /* 0x00000062f2627207 */ /* 0x040fe40004800000 */
[----:B------:R-:W-:-:S02]  /*e240*/  SEL R97, R242, R97, !P1 ;  /* 0x00000061f2617207 */ /* 0x000fc40004800000 */
[C---:B------:R-:W-:Y:S01]  /*e250*/  SEL R96, R242.reuse, R96, !P1 ;  /* 0x00000060f2607207 */ /* 0x040fe20004800000 */
[----:B-1----:R-:W2:Y:S04]  /*e260*/  LDL.LU R251, [R1+0x2e48] ;  /* 0x002e480001fb7983 */ /* 0x002ea80000300800 */
[----:B------:R1:W-:Y:S01]  /*e270*/  STL [R1+0xc], R252 ;  /* 0x00000cfc01007387 */ /* 0x0003e20000100800 */
[C---:B------:R-:W-:Y:S02]  /*e280*/  SEL R95, R242.reuse, R95, !P1 ;  /* 0x0000005ff25f7207 */ /* 0x040fe40004800000 */
[C---:B------:R-:W-:Y:S02]  /*e290*/  SEL R94, R242.reuse, R94, !P1 ;  /* 0x0000005ef25e7207 */ /* 0x040fe40004800000 */
[C---:B------:R-:W-:Y:S01]  /*e2a0*/  SEL R93, R242.reuse, R93, !P1 ;  /* 0x0000005df25d7207 */ /* 0x040fe20004800000 */
[----:B-1----:R-:W2:Y:S01]  /*e2b0*/  LDL.LU R252, [R1+0x2e44] ;  /* 0x002e440001fc7983 */ /* 0x002ea20000300800 */
[----:B------:R-:W-:-:S03]  /*e2c0*/  SEL R92, R242, R92, !P1 ;  /* 0x0000005cf25c7207 */ /* 0x000fc60004800000 */
[----:B------:R-:W-:Y:S01]  /*e2d0*/  STL.64 [R1+0x2e38], R106 ;  /* 0x002e386a01007387 */ /* 0x000fe20000100a00 */
[----:B------:R-:W-:-:S03]  /*e2e0*/  SEL R91, R242, R91, !P1 ;  /* 0x0000005bf25b7207 */ /* 0x000fc60004800000 */
[----:B------:R1:W-:Y:S01]  /*e2f0*/  STL.64 [R1+0x2e28], R104 ;  /* 0x002e286801007387 */ /* 0x0003e20000100a00 */
[C---:B------:R-:W-:Y:S02]  /*e300*/  SEL R90, R242.reuse, R90, !P1 ;  /* 0x0000005af25a7207 */ /* 0x040fe40004800000 */
[C---:B------:R-:W-:Y:S02]  /*e310*/  SEL R89, R242.reuse, R89, !P1 ;  /* 0x00000059f2597207 */ /* 0x040fe40004800000 */
[C---:B------:R-:W-:Y:S02]  /*e320*/  SEL R88, R242.reuse, R88, !P1 ;  /* 0x00000058f2587207 */ /* 0x040fe40004800000 */
[C---:B------:R-:W-:Y:S01]  /*e330*/  SEL R87, R242.reuse, R87, !P1 ;  /* 0x00000057f2577207 */ /* 0x040fe20004800000 */
[----:B-1----:R-:W2:Y:S01]  /*e340*/  LDL.LU R104, [R1+0xc] ;  /* 0x00000c0001687983 */ /* 0x002ea20000300800 */
[----:B------:R-:W-:-:S03]  /*e350*/  SEL R86, R242, R86, !P1 ;  /* 0x00000056f2567207 */ /* 0x000fc60004800000 */
[----:B------:R1:W-:Y:S01]  /*e360*/  STL.64 [R1+0x2e18], R102 ;  /* 0x002e186601007387 */ /* 0x0003e20000100a00 */
[----:B------:R-:W-:-:S03]  /*e370*/  SEL R85, R242, R85, !P1 ;  /* 0x00000055f2557207 */ /* 0x000fc60004800000 */
[----:B------:R-:W-:Y:S01]  /*e380*/  STL.64 [R1+0x2e00], R100 ;  /* 0x002e006401007387 */ /* 0x000fe20000100a00 */
[----:B------:R-:W-:-:S03]  /*e390*/  SEL R84, R242, R84, !P1 ;  /* 0x00000054f2547207 */ /* 0x000fc60004800000 */
[----:B------:R-:W-:Y:S04]  /*e3a0*/  STL.64 [R1+0x2df0], R98 ;  /* 0x002df06201007387 */ /* 0x000fe80000100a00 */
[----:B------:R-:W-:Y:S04]  /*e3b0*/  STL.64 [R1+0x2de0], R96 ;  /* 0x002de06001007387 */ /* 0x000fe80000100a00 */
[----:B------:R-:W-:Y:S04]  /*e3c0*/  STL.64 [R1+0x2de8], R94 ;  /* 0x002de85e01007387 */ /* 0x000fe80000100a00 */
[----:B------:R-:W-:Y:S04]  /*e3d0*/  STL.64 [R1+0x2df8], R92 ;  /* 0x002df85c01007387 */ /* 0x000fe80000100a00 */
[----:B------:R-:W-:Y:S04]  /*e3e0*/  STL.64 [R1+0x2e08], R90 ;  /* 0x002e085a01007387 */ /* 0x000fe80000100a00 */
[----:B------:R-:W-:Y:S01]  /*e3f0*/  STL.64 [R1+0x2e10], R88 ;  /* 0x002e105801007387 */ /* 0x000fe20000100a00 */
[----:B-1----:R-:W-:-:S03]  /*e400*/  SEL R103, R242, R28, !P1 ;  /* 0x0000001cf2677207 */ /* 0x002fc60004800000 */
[----:B------:R-:W-:Y:S04]  /*e410*/  STL.64 [R1+0x2e20], R86 ;  /* 0x002e205601007387 */ /* 0x000fe80000100a00 */
[----:B------:R1:W-:Y:S04]  /*e420*/  STL.64 [R1+0x2e30], R84 ;  /* 0x002e305401007387 */ /* 0x0003e80000100a00 */
[----:B-1----:R-:W4:Y:S04]  /*e430*/  LDL.LU R84, [R1+0x14] ;  /* 0x0000140001547983 */ /* 0x002f280000300800 */
[----:B------:R-:W4:Y:S04]  /*e440*/  LDL.LU R85, [R1+0x10] ;  /* 0x0000100001557983 */ /* 0x000f280000300800 */
[----:B------:R-:W4:Y:S01]  /*e450*/  LDL.LU R28, [R1+0x1c] ;  /* 0x00001c00011c7983 */ /* 0x000f220000300800 */
[----:B------:R-:W-:-:S03]  /*e460*/  SEL R96, R242, R17, !P1 ;  /* 0x00000011f2607207 */ /* 0x000fc60004800000 */
[----:B------:R-:W1:Y:S01]  /*e470*/  S2R R17, SR_TID.X ;  /* 0x0000000000117919 */ /* 0x000e620000002100 */
[C---:B------:R-:W-:Y:S02]  /*e480*/  SEL R90, R242.reuse, R6, !P1 ;  /* 0x00000006f25a7207 */ /* 0x040fe40004800000 */
[C---:B------:R-:W-:Y:S02]  /*e490*/  SEL R102, R242.reuse, R0, !P1 ;  /* 0x00000000f2667207 */ /* 0x040fe40004800000 */
[----:B------:R-:W-:Y:S02]  /*e4a0*/  SEL R100, R242, R2, !P1 ;  /* 0x00000002f2647207 */ /* 0x000fe40004800000 */
[----:B-1----:R-:W-:-:S05]  /*e4b0*/  LOP3.LUT R17, R17, 0x3f, RZ, 0xc0, !PT ;  /* 0x0000003f11117812 */ /* 0x002fca00078ec0ff */
[----:B------:R-:W-:-:S05]  /*e4c0*/  IMAD R17, R17, c[0x0][0x18c], RZ ;  /* 0x0000630011117a24 */ /* 0x000fca00078e02ff */
[----:B------:R-:W-:Y:S02]  /*e4d0*/  LEA.HI.X.SX32 R0, R17, c[0x0][0x16c], 0x2, P5 ;  /* 0x00005b0011007a11 */ /* 0x000fe400028f16ff */
[C---:B------:R-:W-:Y:S02]  /*e4e0*/  SEL R99, R242.reuse, R35, !P1 ;  /* 0x00000023f2637207 */ /* 0x040fe40004800000 */
[C---:B------:R-:W-:Y:S02]  /*e4f0*/  SEL R35, R242.reuse, R3, !P1 ;  /* 0x00000003f2237207 */ /* 0x040fe40004800000 */
[C---:B------:R-:W-:Y:S02]  /*e500*/  SEL R92, R242.reuse, R32, !P1 ;  /* 0x00000020f25c7207 */ /* 0x040fe40004800000 */
[C---:B------:R-:W-:Y:S02]  /*e510*/  SEL R32, R242.reuse, R4, !P1 ;  /* 0x00000004f2207207 */ /* 0x040fe40004800000 */
[----:B------:R-:W-:-:S02]  /*e520*/  SEL R86, R242, R5, !P1 ;  /* 0x00000005f2567207 */ /* 0x000fc40004800000 */
[----:B---3--:R-:W-:-:S05]  /*e530*/  SEL R120, R242, R120, !P1 ;  /* 0x00000078f2787207 */ /* 0x008fca0004800000 */
[----:B------:R-:W-:Y:S02]  /*e540*/  IMAD R6, R120, c[0x0][0x190], RZ ;  /* 0x0000640078067a24 */ /* 0x000fe400078e02ff */
[----:B------:R-:W3:Y:S04]  /*e550*/  LDL.LU R120, [R1+0x2e40] ;  /* 0x002e400001787983 */ /* 0x000ee80000300800 */
[----:B------:R-:W3:Y:S01]  /*e560*/  LDL.LU R17, [R1+0x74] ;  /* 0x0000740001117983 */ /* 0x000ee20000300800 */
[----:B--2---:R-:W-:Y:S02]  /*e570*/  IMAD R5, R104, c[0x0][0x190], RZ ;  /* 0x0000640068057a24 */ /* 0x004fe400078e02ff */
[----:B----4-:R-:W-:Y:S02]  /*e580*/  IMAD R3, R84, c[0x0][0x190], RZ ;  /* 0x0000640054037a24 */ /* 0x010fe400078e02ff */
[----:B------:R-:W-:-:S02]  /*e590*/  IMAD R2, R28, c[0x0][0x190], RZ ;  /* 0x000064001c027a24 */ /* 0x000fc400078e02ff */
[----:B------:R-:W2:Y:S04]  /*e5a0*/  LDL.LU R28, [R1+0x78] ;  /* 0x00007800011c7983 */ /* 0x000ea80000300800 */
[----:B------:R-:W4:Y:S01]  /*e5b0*/  LDL.LU R84, [R1+0x80] ;  /* 0x0000800001547983 */ /* 0x000f220000300800 */
[----:B------:R-:W-:-:S03]  /*e5c0*/  IMAD R4, R85, c[0x0][0x190], RZ ;  /* 0x0000640055047a24 */ /* 0x000fc600078e02ff */
[----:B------:R-:W2:Y:S04]  /*e5d0*/  LDL.LU R85, [R1+0x88] ;  /* 0x0000880001557983 */ /* 0x000ea80000300800 */
[----:B------:R-:W2:Y:S01]  /*e5e0*/  LDL.LU R104, [R1+0x18] ;  /* 0x0000180001687983 */ /* 0x000ea20000300800 */
[C---:B------:R-:W-:Y:S02]  /*e5f0*/  SEL R91, R242.reuse, R18, !P1 ;  /* 0x00000012f25b7207 */ /* 0x040fe40004800000 */
[C---:B------:R-:W-:Y:S01]  /*e600*/  SEL R18, R242.reuse, R16, !P1 ;  /* 0x00000010f2127207 */ /* 0x040fe20004800000 */
[----:B------:R-:W-:Y:S01]  /*e610*/  IMAD.MOV.U32 R16, RZ, RZ, c[0x0][0x180] ;  /* 0x00006000ff107624 */ /* 0x000fe200078e00ff */
[C---:B------:R-:W-:Y:S02]  /*e620*/  SEL R106, R242.reuse, R34, !P1 ;  /* 0x00000022f26a7207 */ /* 0x040fe40004800000 */
[----:B------:R-:W-:-:S02]  /*e630*/  SEL R98, R242, R33, !P1 ;  /* 0x00000021f2627207 */ /* 0x000fc40004800000 */
[C---:B------:R-:W-:Y:S02]  /*e640*/  SEL R88, R242.reuse, R31, !P1 ;  /* 0x0000001ff2587207 */ /* 0x040fe40004800000 */
[C---:B------:R-:W-:Y:S02]  /*e650*/  SEL R87, R242.reuse, R30, !P1 ;  /* 0x0000001ef2577207 */ /* 0x040fe40004800000 */
[C---:B------:R-:W-:Y:S02]  /*e660*/  SEL R249, R242.reuse, R249, !P1 ;  /* 0x000000f9f2f97207 */ /* 0x040fe40004800000 */
[C---:B------:R-:W-:Y:S02]  /*e670*/  SEL R248, R242.reuse, R248, !P1 ;  /* 0x000000f8f2f87207 */ /* 0x040fe40004800000 */
        /* <DEDUP_REMOVED lines=207> */
[----:B------:R-:W-:Y:S02]  /*f370*/  SEL R240, R242, R240, !P1 ;  /* 0x000000f0f2f07207 */ /* 0x000fe40004800000 */
[----:B------:R-:W-:Y:S01]  /*f380*/  IADD3 R242, R16, -0x15, RZ ;  /* 0xffffffeb10f27810 */ /* 0x000fe20007ffe0ff */
[----:B---3--:R-:W-:Y:S02]  /*f390*/  IMAD R16, R17, c[0x0][0x184], RZ ;  /* 0x0000610011107a24 */ /* 0x008fe400078e02ff */
[----:B------:R-:W-:Y:S02]  /*f3a0*/  IMAD R8, R152, c[0x0][0x190], RZ ;  /* 0x0000640098087a24 */ /* 0x000fe400078e02ff */
[----:B--2---:R-:W-:Y:S01]  /*f3b0*/  IMAD R15, R28, c[0x0][0x184], RZ ;  /* 0x000061001c0f7a24 */ /* 0x004fe200078e02ff */
[----:B------:R-:W-:Y:S01]  /*f3c0*/  LEA R152, P1, R16, c[0x0][0x160], 0x2 ;  /* 0x0000580010987a11 */ /* 0x000fe200078210ff */
[----:B------:R-:W-:-:S02]  /*f3d0*/  IMAD R7, R153, c[0x0][0x190], RZ ;  /* 0x0000640099077a24 */ /* 0x000fc400078e02ff */
[----:B------:R-:W-:Y:S01]  /*f3e0*/  IMAD R10, R150, c[0x0][0x190], RZ ;  /* 0x00006400960a7a24 */ /* 0x000fe200078e02ff */
[----:B------:R-:W-:Y:S01]  /*f3f0*/  LEA.HI.X.SX32 R153, R16, c[0x0][0x164], 0x2, P1 ;  /* 0x0000590010997a11 */ /* 0x000fe200008f16ff */
[----:B----4-:R-:W-:Y:S01]  /*f400*/  IMAD R17, R84, c[0x0][0x184], RZ ;  /* 0x0000610054117a24 */ /* 0x010fe200078e02ff */
[----:B------:R-:W-:Y:S01]  /*f410*/  LEA R150, P1, R15, c[0x0][0x160], 0x2 ;  /* 0x000058000f967a11 */ /* 0x000fe200078210ff */
[----:B------:R-:W-:Y:S02]  /*f420*/  IMAD R9, R151, c[0x0][0x190], RZ ;  /* 0x0000640097097a24 */ /* 0x000fe400078e02ff */
[----:B------:R-:W-:Y:S01]  /*f430*/  IMAD R12, R148, c[0x0][0x190], RZ ;  /* 0x00006400940c7a24 */ /* 0x000fe200078e02ff */
[----:B------:R-:W-:Y:S01]  /*f440*/  LEA.HI.X.SX32 R151, R15, c[0x0][0x164], 0x2, P1 ;  /* 0x000059000f977a11 */ /* 0x000fe200008f16ff */
[----:B------:R-:W-:Y:S01]  /*f450*/  IMAD R16, R85, c[0x0][0x184], RZ ;  /* 0x0000610055107a24 */ /* 0x000fe200078e02ff */
[----:B------:R-:W-:Y:S01]  /*f460*/  LEA R148, P1, R17, c[0x0][0x160], 0x2 ;  /* 0x0000580011947a11 */ /* 0x000fe200078210ff */
[----:B------:R-:W-:-:S02]  /*f470*/  IMAD R11, R149, c[0x0][0x190], RZ ;  /* 0x00006400950b7a24 */ /* 0x000fc400078e02ff */
[----:B------:R-:W-:Y:S01]  /*f480*/  IMAD R14, R146, c[0x0][0x190], RZ ;  /* 0x00006400920e7a24 */ /* 0x000fe200078e02ff */
[----:B------:R-:W-:Y:S01]  /*f490*/  LEA.HI.X.SX32 R149, R17, c[0x0][0x164], 0x2, P1 ;  /* 0x0000590011957a11 */ /* 0x000fe200008f16ff */
[----:B------:R-:W-:Y:S01]  /*f4a0*/  IMAD R15, R104, c[0x0][0x190], RZ ;  /* 0x00006400680f7a24 */ /* 0x000fe200078e02ff */
[C---:B------:R-:W-:Y:S01]  /*f4b0*/  LEA R146, P1, R16.reuse, c[0x0][0x160], 0x2 ;  /* 0x0000580010927a11 */ /* 0x040fe200078210ff */
[----:B------:R-:W-:Y:S02]  /*f4c0*/  IMAD R13, R147, c[0x0][0x190], RZ ;  /* 0x00006400930d7a24 */ /* 0x000fe400078e02ff */
[----:B------:R-:W-:Y:S01]  /*f4d0*/  IMAD.MOV.U32 R17, RZ, RZ, R106 ;  /* 0x000000ffff117224 */ /* 0x000fe200078e006a */
[----:B------:R-:W-:Y:S02]  /*f4e0*/  LEA.HI.X.SX32 R147, R16, c[0x0][0x164], 0x2, P1 ;  /* 0x0000590010937a11 */ /* 0x000fe400008f16ff */
[-C--:B------:R-:W-:Y:S01]  /*f4f0*/  LEA R106, P1, R15, R120.reuse, 0x2 ;  /* 0x000000780f6a7211 */ /* 0x080fe200078210ff */
[----:B------:R-:W-:Y:S01]  /*f500*/  IMAD.MOV.U32 R16, RZ, RZ, R107 ;  /* 0x000000ffff107224 */ /* 0x000fe200078e006b */
[----:B------:R-:W-:-:S02]  /*f510*/  LEA R84, P5, R2, R120, 0x2 ;  /* 0x0000007802547211 */ /* 0x000fc400078a10ff */
[----:B------:R-:W-:Y:S02]  /*f520*/  LEA.HI.X.SX32 R107, R15, R0, 0x2, P1 ;  /* 0x000000000f6b7211 */ /* 0x000fe400008f16ff */
[----:B------:R-:W-:Y:S01]  /*f530*/  MOV R28, R29 ;  /* 0x0000001d001c7202 */ /* 0x000fe20000000f00 */
[----:B------:R-:W-:Y:S01]  /*f540*/  IMAD.MOV.U32 R29, RZ, RZ, R88 ;  /* 0x000000ffff1d7224 */ /* 0x000fe200078e0058 */
[C---:B------:R-:W-:Y:S02]  /*f550*/  LEA R104, P1, R3.reuse, R120, 0x2 ;  /* 0x0000007803687211 */ /* 0x040fe400078210ff */
[----:B------:R-:W-:Y:S01]  /*f560*/  LEA.HI.X.SX32 R85, R2, R0, 0x2, P5 ;  /* 0x0000000002557211 */ /* 0x000fe200028f16ff */
[----:B------:R-:W-:Y:S01]  /*f570*/  IMAD.MOV.U32 R15, RZ, RZ, R105 ;  /* 0x000000ffff0f7224 */ /* 0x000fe200078e0069 */
[C---:B------:R-:W-:Y:S01]  /*f580*/  LEA R88, P5, R4.reuse, R120, 0x2 ;  /* 0x0000007804587211 */ /* 0x040fe200078a10ff */
[----:B------:R1:W-:Y:S01]  /*f590*/  STL.64 [R1+0x1778], R106 ;  /* 0x0017786a01007387 */ /* 0x0003e20000100a00 */
[-C--:B------:R-:W-:Y:S01]  /*f5a0*/  LEA.HI.X.SX32 R105, R3, R0.reuse, 0x2, P1 ;  /* 0x0000000003697211 */ /* 0x080fe200008f16ff */
[----:B------:R-:W-:Y:S01]  /*f5b0*/  IMAD.MOV.U32 R2, RZ, RZ, R89 ;  /* 0x000000ffff027224 */ /* 0x000fe200078e0059 */
[----:B------:R-:W-:Y:S01]  /*f5c0*/  LEA.HI.X.SX32 R89, R4, R0, 0x2, P5 ;  /* 0x0000000004597211 */ /* 0x000fe200028f16ff */
[----:B-1----:R-:W2:Y:S04]  /*f5d0*/  LDL.LU.64 R106, [R1+0x2e38] ;  /* 0x002e3800016a7983 */ /* 0x002ea80000300a00 */
[----:B------:R1:W-:Y:S01]  /*f5e0*/  STL.64 [R1+0x1770], R84 ;  /* 0x0017705401007387 */ /* 0x0003e20000100a00 */
[----:B------:R-:W-:-:S02]  /*f5f0*/  IMAD R249, R249, c[0x0][0x190], RZ ;  /* 0x00006400f9f97a24 */ /* 0x000fc400078e02ff */
[----:B------:R-:W-:Y:S01]  /*f600*/  IMAD R248, R248, c[0x0][0x190], RZ ;  /* 0x00006400f8f87a24 */ /* 0x000fe200078e02ff */
[----:B-1----:R-:W3:Y:S04]  /*f610*/  LDL.LU.64 R84, [R1+0x2e30] ;  /* 0x002e300001547983 */ /* 0x002ee80000300a00 */
[----:B------:R1:W-:Y:S04]  /*f620*/  STL.64 [R1+0x1768], R104 ;  /* 0x0017686801007387 */ /* 0x0003e80000100a00 */
[----:B------:R4:W-:Y:S01]  /*f630*/  STL.64 [R1+0x1760], R88 ;  /* 0x0017605801007387 */ /* 0x0009e20000100a00 */
[----:B-1----:R-:W-:-:S02]  /*f640*/  LEA R104, P1, R5, R120, 0x2 ;  /* 0x0000007805687211 */ /* 0x002fc400078210ff */
[C---:B----4-:R-:W-:Y:S02]  /*f650*/  LEA R88, P5, R6.reuse, R120, 0x2 ;  /* 0x0000007806587211 */ /* 0x050fe400078a10ff */
[-C--:B------:R-:W-:Y:S02]  /*f660*/  LEA.HI.X.SX32 R105, R5, R0.reuse, 0x2, P1 ;  /* 0x0000000005697211 */ /* 0x080fe400008f16ff */
[----:B------:R-:W-:Y:S02]  /*f670*/  LEA.HI.X.SX32 R89, R6, R0, 0x2, P5 ;  /* 0x0000000006597211 */ /* 0x000fe400028f16ff */
[----:B------:R-:W-:Y:S01]  /*f680*/  MOV R5, R2 ;  /* 0x0000000200057202 */ /* 0x000fe20000000f00 */
[----:B------:R1:W-:Y:S01]  /*f690*/  STL.64 [R1+0x1758], R104 ;  /* 0x0017586801007387 */ /* 0x0003e20000100a00 */
[----:B------:R-:W-:Y:S01]  /*f6a0*/  IMAD.MOV.U32 R2, RZ, RZ, R86 ;  /* 0x000000ffff027224 */ /* 0x000fe200078e0056 */
[----:B------:R-:W-:Y:S01]  /*f6b0*/  LEA R86, P1, R249, R120, 0x2 ;  /* 0x00000078f9567211 */ /* 0x000fe200078210ff */
[----:B------:R-:W-:-:S02]  /*f6c0*/  IMAD.MOV.U32 R3, RZ, RZ, R15 ;  /* 0x000000ffff037224 */ /* 0x000fc400078e000f */
[----:B------:R-:W-:Y:S01]  /*f6d0*/  IMAD.MOV.U32 R15, RZ, RZ, R87 ;  /* 0x000000ffff0f7224 */ /* 0x000fe200078e0057 */
[----:B------:R-:W-:Y:S01]  /*f6e0*/  LEA.HI.X.SX32 R87, R249, R0, 0x2, P1 ;  /* 0x00000000f9577211 */ /* 0x000fe200008f16ff */
[----:B------:R-:W-:Y:S01]  /*f6f0*/  IMAD R252, R252, c[0x0][0x190], RZ ;  /* 0x00006400fcfc7a24 */ /* 0x000fe200078e02ff */
[----:B-1----:R-:W4:Y:S04]  /*f700*/  LDL.LU.64 R104, [R1+0x2e28] ;  /* 0x002e280001687983 */ /* 0x002f280000300a00 */
[----:B------:R1:W-:Y:S01]  /*f710*/  STL.64 [R1+0x1720], R88 ;  /* 0x0017205801007387 */ /* 0x0003e20000100a00 */
[----:B------:R-:W-:Y:S01]  /*f720*/  IMAD R251, R251, c[0x0][0x190], RZ ;  /* 0x00006400fbfb7a24 */ /* 0x000fe200078e02ff */
[----:B------:R-:W-:Y:S01]  /*f730*/  MOV R6, R102 ;  /* 0x0000006600067202 */ /* 0x000fe20000000f00 */
[----:B------:R-:W-:Y:S01]  /*f740*/  IMAD R250, R250, c[0x0][0x190], RZ ;  /* 0x00006400fafa7a24 */ /* 0x000fe200078e02ff */
[----:B------:R1:W-:Y:S01]  /*f750*/  STL.64 [R1+0x1700], R86 ;  /* 0x0017005601007387 */ /* 0x0003e20000100a00 */
[----:B------:R-:W-:-:S02]  /*f760*/  LEA R102, P1, R252, R120, 0x2 ;  /* 0x00000078fc667211 */ /* 0x000fc400078210ff */
[----:B-1----:R-:W-:-:S04]  /*f770*/  LEA R88, P5, R248, R120, 0x2 ;  /* 0x00000078f8587211 */ /* 0x002fc800078a10ff */
[-C--:B------:R-:W-:Y:S01]  /*f780*/  LEA.HI.X.SX32 R89, R248, R0.reuse, 0x2, P5 ;  /* 0x00000000f8597211 */ /* 0x080fe200028f16ff */
[----:B------:R-:W2:Y:S01]  /*f790*/  LDL.LU.64 R86, [R1+0x2e20] ;  /* 0x002e200001567983 */ /* 0x000ea20000300a00 */
[----:B------:R-:W-:Y:S02]  /*f7a0*/  IMAD.MOV.U32 R4, RZ, RZ, R17 ;  /* 0x000000ffff047224 */ /* 0x000fe400078e0011 */
[----:B------:R-:W-:Y:S01]  /*f7b0*/  IMAD.MOV.U32 R249, RZ, RZ, R103 ;  /* 0x000000fffff97224 */ /* 0x000fe200078e0067 */
[----:B------:R1:W-:Y:S01]  /*f7c0*/  STL.64 [R1+0x16e0], R88 ;  /* 0x0016e05801007387 */ /* 0x0003e20000100a00 */
[----:B------:R-:W-:Y:S01]  /*f7d0*/  IMAD.MOV.U32 R17, RZ, RZ, R90 ;  /* 0x000000ffff117224 */ /* 0x000fe200078e005a */
[----:B------:R-:W-:Y:S01]  /*f7e0*/  LEA.HI.X.SX32 R103, R252, R0, 0x2, P1 ;  /* 0x00000000fc677211 */ /* 0x000fe200008f16ff */
[----:B------:R-:W-:Y:S01]  /*f7f0*/  IMAD R226, R226, c[0x0][0x190], RZ ;  /* 0x00006400e2e27a24 */ /* 0x000fe200078e02ff */
[CC--:B------:R-:W-:Y:S01]  /*f800*/  LEA R90, P1, R250.reuse, R120.reuse, 0x2 ;  /* 0x00000078fa5a7211 */ /* 0x0c0fe200078210ff */
[----:B------:R-:W-:Y:S01]  /*f810*/  IMAD.MOV.U32 R252, RZ, RZ, R91 ;  /* 0x000000fffffc7224 */ /* 0x000fe200078e005b */
[----:B-1----:R-:W-:Y:S01]  /*f820*/  LEA R88, P5, R251, R120, 0x2 ;  /* 0x00000078fb587211 */ /* 0x002fe200078a10ff */
[----:B------:R-:W-:Y:S01]  /*f830*/  IMAD.MOV.U32 R248, RZ, RZ, R100 ;  /* 0x000000fffff87224 */ /* 0x000fe200078e0064 */
[----:B------:R-:W-:-:S02]  /*f840*/  LEA.HI.X.SX32 R91, R250, R0, 0x2, P1 ;  /* 0x00000000fa5b7211 */ /* 0x000fc400008f16ff */
[----:B------:R-:W-:Y:S01]  /*f850*/  LEA.HI.X.SX32 R89, R251, R0, 0x2, P5 ;  /* 0x00000000fb597211 */ /* 0x000fe200028f16ff */
[----:B------:R1:W-:Y:S01]  /*f860*/  STL.64 [R1+0x16d8], R102 ;  /* 0x0016d86601007387 */ /* 0x0003e20000100a00 */
[----:B------:R-:W-:Y:S01]  /*f870*/  LEA R100, P5, R226, R120, 0x2 ;  /* 0x00000078e2647211 */ /* 0x000fe200078a10ff */
[----:B------:R-:W-:Y:S02]  /*f880*/  IMAD R225, R225, c[0x0][0x190], RZ ;  /* 0x00006400e1e17a24 */ /* 0x000fe400078e02ff */
[----:B------:R-:W-:Y:S02]  /*f890*/  IMAD R224, R224, c[0x0][0x190], RZ ;  /* 0x00006400e0e07a24 */ /* 0x000fe400078e02ff */
[----:B------:R-:W-:Y:S01]  /*f8a0*/  IMAD.MOV.U32 R250, RZ, RZ, R100 ;  /* 0x000000fffffa7224 */ /* 0x000fe200078e0064 */
[----:B-1----:R-:W2:Y:S04]  /*f8b0*/  LDL.LU.64 R102, [R1+0x2e18] ;  /* 0x002e180001667983 */ /* 0x002ea80000300a00 */
[----:B------:R1:W-:Y:S01]  /*f8c0*/  STL.64 [R1+0x16d0], R88 ;  /* 0x0016d05801007387 */ /* 0x0003e20000100a00 */
[----:B------:R-:W-:-:S02]  /*f8d0*/  IMAD.MOV.U32 R250, RZ, RZ, R2 ;  /* 0x000000fffffa7224 */ /* 0x000fc400078e0002 */
[----:B------:R-:W-:Y:S01]  /*f8e0*/  IMAD.MOV.U32 R251, RZ, RZ, R101 ;  /* 0x000000fffffb7224 */ /* 0x000fe200078e0065 */
[----:B------:R-:W-:Y:S01]  /*f8f0*/  LEA.HI.X.SX32 R251, R226, R0, 0x2, P5 ;  /* 0x00000000e2fb7211 */ /* 0x000fe200028f16ff */
[----:B------:R-:W-:Y:S02]  /*f900*/  IMAD.MOV.U32 R2, RZ, RZ, R30 ;  /* 0x000000ffff027224 */ /* 0x000fe400078e001e */
[----:B------:R-:W-:Y:S01]  /*f910*/  IMAD.MOV.U32 R30, RZ, RZ, R98 ;  /* 0x000000ffff1e7224 */ /* 0x000fe200078e0062 */
[----:B-1----:R-:W2:Y:S04]  /*f920*/  LDL.LU.64 R88, [R1+0x2e10] ;  /* 0x002e100001587983 */ /* 0x002ea80000300a00 */
[----:B------:R1:W-:Y:S01]  /*f930*/  STL.64 [R1+0x16c8], R90 ;  /* 0x0016c85a01007387 */ /* 0x0003e20000100a00 */
[----:B------:R-:W-:Y:S01]  /*f940*/  LEA R98, P5, R224, R120, 0x2 ;  /* 0x00000078e0627211 */ /* 0x000fe200078a10ff */
[----:B------:R-:W-:-:S02]  /*f950*/  IMAD.MOV.U32 R226, RZ, RZ, R15 ;  /* 0x000000ffffe27224 */ /* 0x000fc400078e000f */
[----:B------:R-:W-:Y:S01]  /*f960*/  IMAD.MOV.U32 R15, RZ, RZ, R31 ;  /* 0x000000ffff0f7224 */ /* 0x000fe200078e001f */
[----:B-1----:R-:W2:Y:S04]  /*f970*/  LDL.LU.64 R90, [R1+0x2e08] ;  /* 0x002e0800015a7983 */ /* 0x002ea80000300a00 */
[----:B------:R1:W-:Y:S01]  /*f980*/  STL [R1+0x16c0], R100 ;  /* 0x0016c06401007387 */ /* 0x0003e20000100800 */
[----:B------:R-:W-:Y:S02]  /*f990*/  IMAD R223, R223, c[0x0][0x190], RZ ;  /* 0x00006400dfdf7a24 */ /* 0x000fe400078e02ff */
[----:B------:R-:W-:Y:S01]  /*f9a0*/  IMAD.MOV.U32 R31, RZ, RZ, R99 ;  /* 0x000000ffff1f7224 */ /* 0x000fe200078e0063 */
[----:B------:R1:W-:Y:S02]  /*f9b0*/  STL [R1+0x16c4], R251 ;  /* 0x0016c4fb01007387 */ /* 0x0003e40000100800 */
[----:B-1----:R-:W-:Y:S01]  /*f9c0*/  LEA R100, P1, R225, R120, 0x2 ;  /* 0x00000078e1647211 */ /* 0x002fe200078210ff */
[----:B------:R-:W-:Y:S01]  /*f9d0*/  IMAD R222, R222, c[0x0][0x190], RZ ;  /* 0x00006400dede7a24 */ /* 0x000fe200078e02ff */
[----:B------:R-:W-:-:S02]  /*f9e0*/  LEA.HI.X.SX32 R99, R224, R0, 0x2, P5 ;  /* 0x00000000e0637211 */ /* 0x000fc400028f16ff */
[----:B------:R-:W-:Y:S02]  /*f9f0*/  LEA.HI.X.SX32 R101, R225, R0, 0x2, P1 ;  /* 0x00000000e1657211 */ /* 0x000fe400008f16ff */
[----:B------:R-:W-:Y:S01]  /*fa00*/  MOV R251, R252 ;  /* 0x000000fc00fb7202 */ /* 0x000fe20000000f00 */
[----:B------:R-:W-:Y:S01]  /*fa10*/  IMAD.MOV.U32 R252, RZ, RZ, R17 ;  /* 0x000000fffffc7224 */ /* 0x000fe200078e0011 */
[----:B------:R-:W-:Y:S01]  /*fa20*/  MOV R17, R92 ;  /* 0x0000005c00117202 */ /* 0x000fe20000000f00 */
[----:B------:R1:W-:Y:S01]  /*fa30*/  STL.64 [R1+0x16b8], R100 ;  /* 0x0016b86401007387 */ /* 0x0003e20000100a00 */
[----:B------:R-:W-:Y:S01]  /*fa40*/  IMAD.MOV.U32 R225, RZ, RZ, R93 ;  /* 0x000000ffffe17224 */ /* 0x000fe200078e005d */
[----:B------:R-:W-:Y:S01]  /*fa50*/  LEA R92, P1, R223, R120, 0x2 ;  /* 0x00000078df5c7211 */ /* 0x000fe200078210ff */
[----:B------:R-:W-:Y:S02]  /*fa60*/  IMAD R221, R221, c[0x0][0x190], RZ ;  /* 0x00006400dddd7a24 */ /* 0x000fe400078e02ff */
[----:B------:R-:W-:Y:S01]  /*fa70*/  IMAD.MOV.U32 R224, RZ, RZ, R225 ;  /* 0x000000ffffe07224 */ /* 0x000fe200078e00e1 */
[----:B------:R-:W-:Y:S01]  /*fa80*/  LEA.HI.X.SX32 R93, R223, R0, 0x2, P1 ;  /* 0x00000000df5d7211 */ /* 0x000fe200008f16ff */
[----:B------:R-:W-:Y:S01]  /*fa90*/  IMAD.MOV.U32 R225, RZ, RZ, R94 ;  /* 0x000000ffffe17224 */ /* 0x000fe200078e005e */
[----:B-1----:R-:W2:Y:S04]  /*faa0*/  LDL.LU.64 R100, [R1+0x2e00] ;  /* 0x002e000001647983 */ /* 0x002ea80000300a00 */
[----:B------:R1:W-:Y:S01]  /*fab0*/  STL.64 [R1+0x16b0], R98 ;  /* 0x0016b06201007387 */ /* 0x0003e20000100a00 */
[----:B------:R-:W-:Y:S01]  /*fac0*/  LEA R94, P1, R221, R120, 0x2 ;  /* 0x00000078dd5e7211 */ /* 0x000fe200078210ff */
[----:B------:R-:W-:-:S02]  /*fad0*/  IMAD.MOV.U32 R223, RZ, RZ, R95 ;  /* 0x000000ffffdf7224 */ /* 0x000fc400078e005f */
[----:B------:R1:W-:Y:S01]  /*fae0*/  STL.64 [R1+0x16a8], R92 ;  /* 0x0016a85c01007387 */ /* 0x0003e20000100a00 */
[----:B------:R-:W-:Y:S02]  /*faf0*/  LEA.HI.X.SX32 R223, R221, R0, 0x2, P1 ;  /* 0x00000000dddf7211 */ /* 0x000fe400008f16ff */
[----:B-1----:R-:W-:-:S04]  /*fb00*/  LEA R98, P5, R222, R120, 0x2 ;  /* 0x00000078de627211 */ /* 0x002fc800078a10ff */
[----:B------:R-:W-:Y:S01]  /*fb10*/  LEA.HI.X.SX32 R99, R222, R0, 0x2, P5 ;  /* 0x00000000de637211 */ /* 0x000fe200028f16ff */
[----:B------:R-:W-:Y:S01]  /*fb20*/  IMAD R220, R220, c[0x0][0x190], RZ ;  /* 0x00006400dcdc7a24 */ /* 0x000fe200078e02ff */
[----:B------:R-:W2:Y:S01]  /*fb30*/  LDL.LU.64 R92, [R1+0x2df8] ;  /* 0x002df800015c7983 */ /* 0x000ea20000300a00 */
[----:B------:R-:W-:-:S03]  /*fb40*/  MOV R222, R94 ;  /* 0x0000005e00de7202 */ /* 0x000fc60000000f00 */
[----:B------:R1:W-:Y:S01]  /*fb50*/  STL.64 [R1+0x16a0], R98 ;  /* 0x0016a06201007387 */ /* 0x0003e20000100a00 */
[----:B------:R-:W-:-:S03]  /*fb60*/  IMAD R219, R219, c[0x0][0x190], RZ ;  /* 0x00006400dbdb7a24 */ /* 0x000fc600078e02ff */
[----:B-1----:R-:W2:Y:S04]  /*fb70*/  LDL.LU.64 R98, [R1+0x2df0] ;  /* 0x002df00001627983 */ /* 0x002ea80000300a00 */
[----:B------:R1:W-:Y:S04]  /*fb80*/  STL [R1+0x1698], R94 ;  /* 0x0016985e01007387 */ /* 0x0003e80000100800 */
[----:B------:R1:W-:Y:S02]  /*fb90*/  STL [R1+0x169c], R223 ;  /* 0x00169cdf01007387 */ /* 0x0003e40000100800 */
[----:B-1----:R-:W-:Y:S01]  /*fba0*/  LEA R94, P5, R220, R120, 0x2 ;  /* 0x00000078dc5e7211 */ /* 0x002fe200078a10ff */
[----:B------:R-:W-:-:S02]  /*fbb0*/  IMAD.MOV.U32 R223, RZ, RZ, R226 ;  /* 0x000000ffffdf7224 */ /* 0x000fc400078e00e2 */
[----:B------:R-:W-:Y:S02]  /*fbc0*/  IMAD.MOV.U32 R226, RZ, RZ, R252 ;  /* 0x000000ffffe27224 */ /* 0x000fe400078e00fc */
[----:B------:R-:W-:Y:S01]  /*fbd0*/  IMAD.MOV.U32 R252, RZ, RZ, R2 ;  /* 0x000000fffffc7224 */ /* 0x000fe200078e0002 */
[----:B------:R-:W-:Y:S01]  /*fbe0*/  LEA.HI.X.SX32 R95, R220, R0, 0x2, P5 ;  /* 0x00000000dc5f7211 */ /* 0x000fe200028f16ff */
[----:B------:R-:W-:Y:S01]  /*fbf0*/  IMAD.MOV.U32 R2, RZ, RZ, R15 ;  /* 0x000000ffff027224 */ /* 0x000fe200078e000f */
[----:B------:R-:W-:Y:S01]  /*fc00*/  MOV R15, R17 ;  /* 0x00000011000f7202 */ /* 0x000fe20000000f00 */
[----:B------:R-:W-:Y:S01]  /*fc10*/  IMAD.MOV.U32 R17, RZ, RZ, R96 ;  /* 0x000000ffff117224 */ /* 0x000fe200078e0060 */
[----:B------:R-:W-:Y:S01]  /*fc20*/  LEA R96, P1, R219, R120, 0x2 ;  /* 0x00000078db607211 */ /* 0x000fe200078210ff */
[----:B------:R-:W-:Y:S01]  /*fc30*/  IMAD R218, R218, c[0x0][0x190], RZ ;  /* 0x00006400dada7a24 */ /* 0x000fe200078e02ff */
[----:B------:R1:W-:Y:S01]  /*fc40*/  STL.64 [R1+0x1690], R94 ;  /* 0x0016905e01007387 */ /* 0x0003e20000100a00 */
[----:B------:R-:W-:-:S02]  /*fc50*/  IMAD R217, R217, c[0x0][0x190], RZ ;  /* 0x00006400d9d97a24 */ /* 0x000fc400078e02ff */
[----:B------:R-:W-:Y:S02]  /*fc60*/  IMAD.MOV.U32 R220, RZ, RZ, R96 ;  /* 0x000000ffffdc7224 */ /* 0x000fe400078e0060 */
[----:B------:R-:W-:Y:S01]  /*fc70*/  IMAD.MOV.U32 R221, RZ, RZ, R97 ;  /* 0x000000ffffdd7224 */ /* 0x000fe200078e0061 */
[----:B------:R-:W-:Y:S01]  /*fc80*/  LEA.HI.X.SX32 R221, R219, R0, 0x2, P1 ;  /* 0x00000000dbdd7211 */ /* 0x000fe200008f16ff */
[----:B------:R-:W-:Y:S01]  /*fc90*/  IMAD R216, R216, c[0x0][0x190], RZ ;  /* 0x00006400d8d87a24 */ /* 0x000fe200078e02ff */
[----:B------:R-:W-:Y:S01]  /*fca0*/  LEA R220, P1, R217, R120, 0x2 ;  /* 0x00000078d9dc7211 */ /* 0x000fe200078210ff */
[----:B-1----:R-:W2:Y:S04]  /*fcb0*/  LDL.LU.64 R94, [R1+0x2de8] ;  /* 0x002de800015e7983 */ /* 0x002ea80000300a00 */
[----:B------:R1:W-:Y:S01]  /*fcc0*/  STL [R1+0x1688], R96 ;  /* 0x0016886001007387 */ /* 0x0003e20000100800 */
[----:B------:R-:W-:-:S03]  /*fcd0*/  IMAD R215, R215, c[0x0][0x190], RZ ;  /* 0x00006400d7d77a24 */ /* 0x000fc600078e02ff */
[----:B------:R1:W-:Y:S02]  /*fce0*/  STL [R1+0x168c], R221 ;  /* 0x00168cdd01007387 */ /* 0x0003e40000100800 */
[----:B-1----:R-:W-:-:S04]  /*fcf0*/  LEA R96, P5, R218, R120, 0x2 ;  /* 0x00000078da607211 */ /* 0x002fc800078a10ff */
[----:B------:R-:W-:Y:S02]  /*fd00*/  LEA.HI.X.SX32 R97, R218, R0, 0x2, P5 ;  /* 0x00000000da617211 */ /* 0x000fe400028f16ff */
[C---:B------:R-:W-:Y:S02]  /*fd10*/  LEA R218, P5, R216.reuse, R120, 0x2 ;  /* 0x00000078d8da7211 */ /* 0x040fe400078a10ff */
[-C--:B------:R-:W-:Y:S01]  /*fd20*/  LEA.HI.X.SX32 R221, R217, R0.reuse, 0x2, P1 ;  /* 0x00000000d9dd7211 */ /* 0x080fe200008f16ff */
[----:B------:R1:W-:Y:S01]  /*fd30*/  STL.64 [R1+0x1680], R96 ;  /* 0x0016806001007387 */ /* 0x0003e20000100a00 */
[----:B------:R-:W-:Y:S01]  /*fd40*/  LEA.HI.X.SX32 R219, R216, R0, 0x2, P5 ;  /* 0x00000000d8db7211 */ /* 0x000fe200028f16ff */
[----:B------:R-:W-:Y:S02]  /*fd50*/  IMAD R214, R214, c[0x0][0x190], RZ ;  /* 0x00006400d6d67a24 */ /* 0x000fe400078e02ff */
[----:B------:R-:W-:Y:S01]  /*fd60*/  IMAD R213, R213, c[0x0][0x190], RZ ;  /* 0x00006400d5d57a24 */ /* 0x000fe200078e02ff */
[----:B-1----:R-:W2:Y:S04]  /*fd70*/  LDL.LU.64 R96, [R1+0x2de0] ;  /* 0x002de00001607983 */ /* 0x002ea80000300a00 */
[----:B------:R1:W-:Y:S04]  /*fd80*/  STL.64 [R1+0x1678], R220 ;  /* 0x001678dc01007387 */ /* 0x0003e80000100a00 */
[----:B------:R1:W-:Y:S02]  /*fd90*/  STL.64 [R1+0x1670], R218 ;  /* 0x001670da01007387 */ /* 0x0003e40000100a00 */
[----:B-1----:R-:W-:-:S02]  /*fda0*/  LEA R220, P1, R215, R120, 0x2 ;  /* 0x00000078d7dc7211 */ /* 0x002fc400078210ff */
[----:B------:R-:W-:Y:S02]  /*fdb0*/  LEA R218, P5, R214, R120, 0x2 ;  /* 0x00000078d6da7211 */ /* 0x000fe400078a10ff */
[----:B------:R-:W-:Y:S02]  /*fdc0*/  LEA.HI.X.SX32 R221, R215, R0, 0x2, P1 ;  /* 0x00000000d7dd7211 */ /* 0x000fe400008f16ff */
[----:B------:R-:W-:Y:S01]  /*fdd0*/  LEA R216, P1, R213, R120, 0x2 ;  /* 0x00000078d5d87211 */ /* 0x000fe200078210ff */
[----:B------:R-:W-:Y:S01]  /*fde0*/  IMAD R212, R212, c[0x0][0x190], RZ ;  /* 0x00006400d4d47a24 */ /* 0x000fe200078e02ff */
[-C--:B------:R-:W-:Y:S01]  /*fdf0*/  LEA.HI.X.SX32 R219, R214, R0.reuse, 0x2, P5 ;  /* 0x00000000d6db7211 */ /* 0x080fe200028f16ff */
[----:B------:R-:W-:Y:S01]  /*fe00*/  IMAD R211, R211, c[0x0][0x190], RZ ;  /* 0x00006400d3d37a24 */ /* 0x000fe200078e02ff */
[----:B------:R-:W-:Y:S01]  /*fe10*/  LEA.HI.X.SX32 R217, R213, R0, 0x2, P1 ;  /* 0x00000000d5d97211 */ /* 0x000fe200008f16ff */
[----:B------:R-:W-:Y:S01]  /*fe20*/  STL.64 [R1+0x1668], R220 ;  /* 0x001668dc01007387 */ /* 0x000fe20000100a00 */
[----:B------:R-:W-:-:S03]  /*fe30*/  IMAD R227, R227, c[0x0][0x190], RZ ;  /* 0x00006400e3e37a24 */ /* 0x000fc600078e02ff */
[----:B------:R1:W-:Y:S01]  /*fe40*/  STL.64 [R1+0x1648], R218 ;  /* 0x001648da01007387 */ /* 0x0003e20000100a00 */
[----:B------:R-:W-:-:S03]  /*fe50*/  IMAD R209, R209, c[0x0][0x190], RZ ;  /* 0x00006400d1d17a24 */ /* 0x000fc600078e02ff */
[----:B------:R3:W-:Y:S01]  /*fe60*/  STL.64 [R1+0x1628], R216 ;  /* 0x001628d801007387 */ /* 0x0007e20000100a00 */
[CC--:B-1----:R-:W-:Y:S02]  /*fe70*/  LEA R218, P5, R212.reuse, R120.reuse, 0x2 ;  /* 0x00000078d4da7211 */ /* 0x0c2fe400078a10ff */
[----:B---3--:R-:W-:Y:S02]  /*fe80*/  LEA R216, P1, R211, R120, 0x2 ;  /* 0x00000078d3d87211 */ /* 0x008fe400078210ff */
[----:B------:R-:W-:Y:S02]  /*fe90*/  LEA.HI.X.SX32 R219, R212, R0, 0x2, P5 ;  /* 0x00000000d4db7211 */ /* 0x000fe400028f16ff */
[----:B------:R-:W-:Y:S02]  /*fea0*/  LEA R214, P5, R227, R120, 0x2 ;  /* 0x00000078e3d67211 */ /* 0x000fe400078a10ff */
[----:B------:R-:W-:Y:S02]  /*feb0*/  LEA.HI.X.SX32 R217, R211, R0, 0x2, P1 ;  /* 0x00000000d3d97211 */ /* 0x000fe400008f16ff */
[----:B------:R-:W-:Y:S01]  /*fec0*/  LEA R212, P1, R209, R120, 0x2 ;  /* 0x00000078d1d47211 */ /* 0x000fe200078210ff */
[----:B------:R-:W-:Y:S01]  /*fed0*/  IMAD R208, R208, c[0x0][0x190], RZ ;  /* 0x00006400d0d07a24 */ /* 0x000fe200078e02ff */
[-C--:B------:R-:W-:Y:S01]  /*fee0*/  LEA.HI.X.SX32 R215, R227, R0.reuse, 0x2, P5 ;  /* 0x00000000e3d77211 */ /* 0x080fe200028f16ff */
[----:B------:R-:W-:Y:S01]  /*fef0*/  IMAD R207, R207, c[0x0][0x190], RZ ;  /* 0x00006400cfcf7a24 */ /* 0x000fe200078e02ff */
[----:B------:R-:W-:Y:S01]  /*ff00*/  LEA.HI.X.SX32 R213, R209, R0, 0x2, P1 ;  /* 0x00000000d1d57211 */ /* 0x000fe200008f16ff */
[----:B------:R-:W-:Y:S04]  /*ff10*/  STL.64 [R1+0x15f0], R218 ;  /* 0x0015f0da01007387 */ /* 0x000fe80000100a00 */
[----:B------:R-:W-:Y:S04]  /*ff20*/  STL.64 [R1+0x15e8], R216 ;  /* 0x0015e8d801007387 */ /* 0x000fe80000100a00 */
[----:B------:R1:W-:Y:S04]  /*ff30*/  STL.64 [R1+0x15e0], R214 ;  /* 0x0015e0d601007387 */ /* 0x0003e80000100a00 */
[----:B------:R3:W-:Y:S01]  /*ff40*/  STL.64 [R1+0x15d8], R212 ;  /* 0x0015d8d401007387 */ /* 0x0007e20000100a00 */
[----:B------:R-:W-:Y:S01]  /*ff50*/  IMAD R206, R206, c[0x0][0x190], RZ ;  /* 0x00006400cece7a24 */ /* 0x000fe200078e02ff */
[----:B-1----:R-:W-:-:S02]  /*ff60*/  LEA R214, P5, R208, R120, 0x2 ;  /* 0x00000078d0d67211 */ /* 0x002fc400078a10ff */
[----:B---3--:R-:W-:Y:S02]  /*ff70*/  LEA R212, P1, R207, R120, 0x2 ;  /* 0x00000078cfd47211 */ /* 0x008fe400078210ff */
[-C--:B------:R-:W-:Y:S01]  /*ff80*/  LEA.HI.X.SX32 R215, R208, R0.reuse, 0x2, P5 ;  /* 0x00000000d0d77211 */ /* 0x080fe200028f16ff */
[----:B------:R-:W-:Y:S01]  /*ff90*/  IMAD R205, R205, c[0x0][0x190], RZ ;  /* 0x00006400cdcd7a24 */ /* 0x000fe200078e02ff */
[----:B------:R-:W-:Y:S01]  /*ffa0*/  LEA.HI.X.SX32 R213, R207, R0, 0x2, P1 ;  /* 0x00000000cfd57211 */ /* 0x000fe200008f16ff */
[----:B------:R-:W-:Y:S02]  /*ffb0*/  IMAD R204, R204, c[0x0][0x190], RZ ;  /* 0x00006400cccc7a24 */ /* 0x000fe400078e02ff */
[----:B------:R1:W-:Y:S01]  /*ffc0*/  STL.64 [R1+0x15d0], R214 ;  /* 0x0015d0d601007387 */ /* 0x0003e20000100a00 */
[----:B------:R-:W-:-:S03]  /*ffd0*/  IMAD R203, R203, c[0x0][0x190], RZ ;  /* 0x00006400cbcb7a24 */ /* 0x000fc600078e02ff */
[----:B------:R3:W-:Y:S01]  /*ffe0*/  STL.64 [R1+0x15c8], R212 ;  /* 0x0015c8d401007387 */ /* 0x0007e20000100a00 */
[CC--:B-1----:R-:W-:Y:S02]  /*fff0*/  LEA R214, P5, R206.reuse, R120.reuse, 0x2 ;  /* 0x00000078ced67211 */ /* 0x0c2fe400078a10ff */
[C---:B---3--:R-:W-:Y:S02]  /*10000*/  LEA R212, P1, R205.reuse, R120, 0x2 ;  /* 0x00000078cdd47211 */ /* 0x048fe400078210ff */
        /* <DEDUP_REMOVED lines=10> */
[----:B------:R-:W-:Y:S01]  /*100b0*/  STL.64 [R1+0x15b8], R212 ;  /* 0x0015b8d401007387 */ /* 0x000fe20000100a00 */
[----:B------:R-:W-:-:S03]  /*100c0*/  IMAD R199, R199, c[0x0][0x190], RZ ;  /* 0x00006400c7c77a24 */ /* 0x000fc600078e02ff */
[----:B------:R1:W-:Y:S04]  /*100d0*/  STL.64 [R1+0x15b0], R208 ;  /* 0x0015b0d001007387 */ /* 0x0003e80000100a00 */
[----:B------:R3:W-:Y:S01]  /*100e0*/  STL.64 [R1+0x15a8], R206 ;  /* 0x0015a8ce01007387 */ /* 0x0007e20000100a00 */
[CC--:B-1----:R-:W-:Y:S02]  /*100f0*/  LEA R208, P5, R202.reuse, R120.reuse, 0x2 ;  /* 0x00000078cad07211 */ /* 0x0c2fe400078a10ff */
[----:B---3--:R-:W-:Y:S02]  /*10100*/  LEA R206, P1, R201, R120, 0x2 ;  /* 0x00000078c9ce7211 */ /* 0x008fe400078210ff */
[----:B------:R-:W-:Y:S02]  /*10110*/  LEA.HI.X.SX32 R209, R202, R0, 0x2, P5 ;  /* 0x00000000cad17211 */ /* 0x000fe400028f16ff */
[----:B------:R-:W-:-:S02]  /*10120*/  LEA R204, P5, R200, R120, 0x2 ;  /* 0x00000078c8cc7211 */ /* 0x000fc400078a10ff */
        /* <DEDUP_REMOVED lines=179> */
[-C--:B------:R-:W-:Y:S02]  /*10c60*/  LEA.HI.X.SX32 R161, R231, R0.reuse, 0x2, P5 ;  /* 0x00000000e7a17211 */ /* 0x080fe400028f16ff */
[----:B------:R-:W-:Y:S01]  /*10c70*/  LEA.HI.X.SX32 R159, R155, R0, 0x2, P1 ;  /* 0x000000009b9f7211 */ /* 0x000fe200008f16ff */
[----:B------:R-:W-:Y:S04]  /*10c80*/  STL.64 [R1+0x1348], R164 ;  /* 0x001348a401007387 */ /* 0x000fe80000100a00 */
[----:B------:R-:W-:Y:S04]  /*10c90*/  STL.64 [R1+0x1328], R162 ;  /* 0x001328a201007387 */ /* 0x000fe80000100a00 */
[----:B------:R1:W-:Y:S04]  /*10ca0*/  STL.64 [R1+0x12f0], R160 ;  /* 0x0012f0a001007387 */ /* 0x0003e80000100a00 */
[----:B------:R3:W-:Y:S01]  /*10cb0*/  STL.64 [R1+0x12e8], R158 ;  /* 0x0012e89e01007387 */ /* 0x0007e20000100a00 */
[----:B-1----:R-:W-:-:S02]  /*10cc0*/  LEA R160, P5, R154, R120, 0x2 ;  /* 0x000000789aa07211 */ /* 0x002fc400078a10ff */
[C---:B---3--:R-:W-:Y:S02]  /*10cd0*/  LEA R158, P1, R7.reuse, R120, 0x2 ;  /* 0x00000078079e7211 */ /* 0x048fe400078210ff */
[-C--:B------:R-:W-:Y:S02]  /*10ce0*/  LEA.HI.X.SX32 R161, R154, R0.reuse, 0x2, P5 ;  /* 0x000000009aa17211 */ /* 0x080fe400028f16ff */
[----:B------:R-:W-:-:S03]  /*10cf0*/  LEA.HI.X.SX32 R159, R7, R0, 0x2, P1 ;  /* 0x00000000079f7211 */ /* 0x000fc600008f16ff */
[----:B------:R1:W-:Y:S04]  /*10d00*/  STL.64 [R1+0x12e0], R160 ;  /* 0x0012e0a001007387 */ /* 0x0003e80000100a00 */
[----:B------:R3:W-:Y:S01]  /*10d10*/  STL.64 [R1+0x12d8], R158 ;  /* 0x0012d89e01007387 */ /* 0x0007e20000100a00 */
[CC--:B-1----:R-:W-:Y:S02]  /*10d20*/  LEA R160, P5, R8.reuse, R120.reuse, 0x2 ;  /* 0x0000007808a07211 */ /* 0x0c2fe400078a10ff */
[----:B---3--:R-:W-:Y:S02]  /*10d30*/  LEA R158, P1, R9, R120, 0x2 ;  /* 0x00000078099e7211 */ /* 0x008fe400078210ff */
[----:B------:R-:W-:Y:S02]  /*10d40*/  LEA.HI.X.SX32 R161, R8, R0, 0x2, P5 ;  /* 0x0000000008a17211 */ /* 0x000fe400028f16ff */
[----:B------:R-:W-:-:S02]  /*10d50*/  LEA R154, P5, R10, R120, 0x2 ;  /* 0x000000780a9a7211 */ /* 0x000fc400078a10ff */
[----:B------:R-:W-:Y:S02]  /*10d60*/  LEA.HI.X.SX32 R159, R9, R0, 0x2, P1 ;  /* 0x00000000099f7211 */ /* 0x000fe400008f16ff */
[C---:B------:R-:W-:Y:S02]  /*10d70*/  LEA R8, P1, R11.reuse, R120, 0x2 ;  /* 0x000000780b087211 */ /* 0x040fe400078210ff */
[-C--:B------:R-:W-:Y:S02]  /*10d80*/  LEA.HI.X.SX32 R155, R10, R0.reuse, 0x2, P5 ;  /* 0x000000000a9b7211 */ /* 0x080fe400028f16ff */
[----:B------:R-:W-:Y:S01]  /*10d90*/  LEA.HI.X.SX32 R9, R11, R0, 0x2, P1 ;  /* 0x000000000b097211 */ /* 0x000fe200008f16ff */
[----:B------:R-:W-:Y:S04]  /*10da0*/  STL.64 [R1+0x12d0], R160 ;  /* 0x0012d0a001007387 */ /* 0x000fe80000100a00 */
[----:B------:R-:W-:Y:S04]  /*10db0*/  STL.64 [R1+0x12c8], R158 ;  /* 0x0012c89e01007387 */ /* 0x000fe80000100a00 */
[----:B------:R1:W-:Y:S04]  /*10dc0*/  STL.64 [R1+0x12c0], R154 ;  /* 0x0012c09a01007387 */ /* 0x0003e80000100a00 */
[----:B------:R3:W-:Y:S01]  /*10dd0*/  STL.64 [R1+0x12b8], R8 ;  /* 0x0012b80801007387 */ /* 0x0007e20000100a00 */
[----:B------:R-:W-:Y:S01]  /*10de0*/  IMAD R145, R145, c[0x0][0x190], RZ ;  /* 0x0000640091917a24 */ /* 0x000fe200078e02ff */
[----:B-1----:R-:W-:-:S02]  /*10df0*/  LEA R154, P5, R12, R120, 0x2 ;  /* 0x000000780c9a7211 */ /* 0x002fc400078a10ff */
[C---:B---3--:R-:W-:Y:S02]  /*10e00*/  LEA R8, P1, R13.reuse, R120, 0x2 ;  /* 0x000000780d087211 */ /* 0x048fe400078210ff */
[-C--:B------:R-:W-:Y:S02]  /*10e10*/  LEA.HI.X.SX32 R155, R12, R0.reuse, 0x2, P5 ;  /* 0x000000000c9b7211 */ /* 0x080fe400028f16ff */
[----:B------:R-:W-:Y:S02]  /*10e20*/  LEA.HI.X.SX32 R9, R13, R0, 0x2, P1 ;  /* 0x000000000d097211 */ /* 0x000fe400008f16ff */
[C---:B------:R-:W-:Y:S01]  /*10e30*/  LEA R10, P5, R14.reuse, R120, 0x2 ;  /* 0x000000780e0a7211 */ /* 0x040fe200078a10ff */
[----:B------:R-:W-:Y:S04]  /*10e40*/  STL.64 [R1+0x12b0], R154 ;  /* 0x0012b09a01007387 */ /* 0x000fe80000100a00 */
[----:B------:R1:W-:Y:S01]  /*10e50*/  STL.64 [R1+0x12a8], R8 ;  /* 0x0012a80801007387 */ /* 0x0003e20000100a00 */
[----:B------:R-:W-:Y:S01]  /*10e60*/  LEA.HI.X.SX32 R11, R14, R0, 0x2, P5 ;  /* 0x000000000e0b7211 */ /* 0x000fe200028f16ff */
[----:B------:R-:W-:-:S02]  /*10e70*/  IMAD R144, R144, c[0x0][0x190], RZ ;  /* 0x0000640090907a24 */ /* 0x000fc400078e02ff */
[----:B------:R-:W-:Y:S01]  /*10e80*/  IMAD R143, R143, c[0x0][0x190], RZ ;  /* 0x000064008f8f7a24 */ /* 0x000fe200078e02ff */
[----:B-1----:R-:W-:-:S04]  /*10e90*/  LEA R8, P1, R145, R120, 0x2 ;  /* 0x0000007891087211 */ /* 0x002fc800078210ff */
[----:B------:R-:W-:Y:S01]  /*10ea0*/  LEA.HI.X.SX32 R9, R145, R0, 0x2, P1 ;  /* 0x0000000091097211 */ /* 0x000fe200008f16ff */
[----:B------:R1:W-:Y:S04]  /*10eb0*/  STL.64 [R1+0x12a0], R10 ;  /* 0x0012a00a01007387 */ /* 0x0003e80000100a00 */
[----:B------:R3:W-:Y:S01]  /*10ec0*/  STL.64 [R1+0x1298], R8 ;  /* 0x0012980801007387 */ /* 0x0007e20000100a00 */
[----:B------:R-:W-:Y:S01]  /*10ed0*/  IMAD R142, R142, c[0x0][0x190], RZ ;  /* 0x000064008e8e7a24 */ /* 0x000fe200078e02ff */
[CC--:B-1----:R-:W-:Y:S02]  /*10ee0*/  LEA R10, P5, R144.reuse, R120.reuse, 0x2 ;  /* 0x00000078900a7211 */ /* 0x0c2fe400078a10ff */
[----:B---3--:R-:W-:Y:S02]  /*10ef0*/  LEA R8, P1, R143, R120, 0x2 ;  /* 0x000000788f087211 */ /* 0x008fe400078210ff */
[-C--:B------:R-:W-:Y:S01]  /*10f00*/  LEA.HI.X.SX32 R11, R144, R0.reuse, 0x2, P5 ;  /* 0x00000000900b7211 */ /* 0x080fe200028f16ff */
[----:B------:R-:W-:Y:S01]  /*10f10*/  IMAD R141, R141, c[0x0][0x190], RZ ;  /* 0x000064008d8d7a24 */ /* 0x000fe200078e02ff */
[----:B------:R-:W-:-:S03]  /*10f20*/  LEA.HI.X.SX32 R9, R143, R0, 0x2, P1 ;  /* 0x000000008f097211 */ /* 0x000fc600008f16ff */
        /* <DEDUP_REMOVED lines=91> */
[-C--:B-1----:R-:W-:Y:S02]  /*114e0*/  LEA R10, P5, R233, R120.reuse, 0x2 ;  /* 0x00000078e90a7211 */ /* 0x082fe400078a10ff */
        /* <DEDUP_REMOVED lines=19> */
[----:B------:R-:W-:Y:S01]  /*11620*/  LEA.HI.X.SX32 R9, R115, R0, 0x2, P1 ;  /* 0x0000000073097211 */ /* 0x000fe200008f16ff */
[----:B------:R-:W-:-:S02]  /*11630*/  IMAD R112, R112, c[0x0][0x190], RZ ;  /* 0x0000640070707a24 */ /* 0x000fc400078e02ff */
[----:B------:R1:W-:Y:S04]  /*11640*/  STL.64 [R1+0x1130], R10 ;  /* 0x0011300a01007387 */ /* 0x0003e80000100a00 */
[----:B------:R3:W-:Y:S01]  /*11650*/  STL.64 [R1+0x1128], R8 ;  /* 0x0011280801007387 */ /* 0x0007e20000100a00 */
[----:B------:R-:W-:Y:S01]  /*11660*/  IMAD R111, R111, c[0x0][0x190], RZ ;  /* 0x000064006f6f7a24 */ /* 0x000fe200078e02ff */
[CC--:B-1----:R-:W-:Y:S02]  /*11670*/  LEA R10, P5, R114.reuse, R120.reuse, 0x2 ;  /* 0x00000078720a7211 */ /* 0x0c2fe400078a10ff */
[----:B---3--:R-:W-:Y:S02]  /*11680*/  LEA R8, P1, R113, R120, 0x2 ;  /* 0x0000007871087211 */ /* 0x008fe400078210ff */
[----:B------:R-:W-:-:S02]  /*11690*/  LEA.HI.X.SX32 R11, R114, R0, 0x2, P5 ;  /* 0x00000000720b7211 */ /* 0x000fc400028f16ff */
[----:B------:R-:W-:Y:S02]  /*116a0*/  LEA.HI.X.SX32 R9, R113, R0, 0x2, P1 ;  /* 0x0000000071097211 */ /* 0x000fe400008f16ff */
[----:B------:R-:W-:Y:S01]  /*116b0*/  LEA R12, P5, R112, R120, 0x2 ;  /* 0x00000078700c7211 */ /* 0x000fe200078a10ff */
[----:B------:R-:W-:Y:S01]  /*116c0*/  STL.64 [R1+0x1120], R10 ;  /* 0x0011200a01007387 */ /* 0x000fe20000100a00 */
[----:B------:R-:W-:Y:S02]  /*116d0*/  IMAD R110, R110, c[0x0][0x190], RZ ;  /* 0x000064006e6e7a24 */ /* 0x000fe400078e02ff */
[----:B------:R-:W-:Y:S01]  /*116e0*/  LEA.HI.X.SX32 R13, R112, R0, 0x2, P5 ;  /* 0x00000000700d7211 */ /* 0x000fe200028f16ff */
[----:B------:R1:W-:Y:S01]  /*116f0*/  STL.64 [R1+0x1118], R8 ;  /* 0x0011180801007387 */ /* 0x0003e20000100a00 */
[----:B------:R-:W-:-:S03]  /*11700*/  IMAD R109, R109, c[0x0][0x190], RZ ;  /* 0x000064006d6d7a24 */ /* 0x000fc600078e02ff */
[----:B------:R3:W-:Y:S01]  /*11710*/  STL.64 [R1+0x10c8], R12 ;  /* 0x0010c80c01007387 */ /* 0x0007e20000100a00 */
[----:B-1----:R-:W-:-:S04]  /*11720*/  LEA R8, P1, R111, R120, 0x2 ;  /* 0x000000786f087211 */ /* 0x002fc800078210ff */
[----:B------:R-:W-:Y:S02]  /*11730*/  LEA.HI.X.SX32 R9, R111, R0, 0x2, P1 ;  /* 0x000000006f097211 */ /* 0x000fe400008f16ff */
[----:B---3--:R-:W-:Y:S01]  /*11740*/  LEA R12, P5, R110, R120, 0x2 ;  /* 0x000000786e0c7211 */ /* 0x008fe200078a10ff */
[----:B------:R-:W-:Y:S02]  /*11750*/  IMAD R108, R108, c[0x0][0x190], RZ ;  /* 0x000064006c6c7a24 */ /* 0x000fe400078e02ff */
[----:B------:R1:W-:Y:S01]  /*11760*/  STL.64 [R1+0xf98], R8 ;  /* 0x000f980801007387 */ /* 0x0003e20000100a00 */
[----:B------:R-:W-:Y:S01]  /*11770*/  LEA.HI.X.SX32 R13, R110, R0, 0x2, P5 ;  /* 0x000000006e0d7211 */ /* 0x000fe200028f16ff */
[----:B--2---:R-:W-:-:S04]  /*11780*/  IMAD R107, R107, c[0x0][0x190], RZ ;  /* 0x000064006b6b7a24 */ /* 0x004fc800078e02ff */
[----:B------:R2:W-:Y:S01]  /*11790*/  STL.64 [R1+0xf90], R12 ;  /* 0x000f900c01007387 */ /* 0x0005e20000100a00 */
[----:B-1----:R-:W-:-:S04]  /*117a0*/  LEA R8, P1, R109, R120, 0x2 ;  /* 0x000000786d087211 */ /* 0x002fc800078210ff */
[----:B------:R-:W-:Y:S02]  /*117b0*/  LEA.HI.X.SX32 R9, R109, R0, 0x2, P1 ;  /* 0x000000006d097211 */ /* 0x000fe400008f16ff */
[----:B--2---:R-:W-:Y:S01]  /*117c0*/  LEA R12, P5, R108, R120, 0x2 ;  /* 0x000000786c0c7211 */ /* 0x004fe200078a10ff */
[----:B------:R-:W-:Y:S02]  /*117d0*/  IMAD R106, R106, c[0x0][0x190], RZ ;  /* 0x000064006a6a7a24 */ /* 0x000fe400078e02ff */
[----:B------:R1:W-:Y:S01]  /*117e0*/  STL.64 [R1+0xf88], R8 ;  /* 0x000f880801007387 */ /* 0x0003e20000100a00 */
[----:B------:R-:W-:Y:S01]  /*117f0*/  LEA.HI.X.SX32 R13, R108, R0, 0x2, P5 ;  /* 0x000000006c0d7211 */ /* 0x000fe200028f16ff */
[----:B----4-:R-:W-:-:S04]  /*11800*/  IMAD R105, R105, c[0x0][0x190], RZ ;  /* 0x0000640069697a24 */ /* 0x010fc800078e02ff */
[----:B------:R2:W-:Y:S01]  /*11810*/  STL.64 [R1+0xf80], R12 ;  /* 0x000f800c01007387 */ /* 0x0005e20000100a00 */
[----:B-1----:R-:W-:-:S04]  /*11820*/  LEA R8, P1, R107, R120, 0x2 ;  /* 0x000000786b087211 */ /* 0x002fc800078210ff */
[----:B------:R-:W-:Y:S02]  /*11830*/  LEA.HI.X.SX32 R9, R107, R0, 0x2, P1 ;  /* 0x000000006b097211 */ /* 0x000fe400008f16ff */
[----:B--2---:R-:W-:Y:S01]  /*11840*/  LEA R12, P5, R106, R120, 0x2 ;  /* 0x000000786a0c7211 */ /* 0x004fe200078a10ff */
[----:B------:R-:W-:Y:S02]  /*11850*/  IMAD R104, R104, c[0x0][0x190], RZ ;  /* 0x0000640068687a24 */ /* 0x000fe400078e02ff */
[----:B------:R1:W-:Y:S01]  /*11860*/  STL.64 [R1+0xf78], R8 ;  /* 0x000f780801007387 */ /* 0x0003e20000100a00 */
[----:B------:R-:W-:Y:S01]  /*11870*/  LEA.HI.X.SX32 R13, R106, R0, 0x2, P5 ;  /* 0x000000006a0d7211 */ /* 0x000fe200028f16ff */
[----:B------:R-:W-:-:S04]  /*11880*/  IMAD R103, R103, c[0x0][0x190], RZ ;  /* 0x0000640067677a24 */ /* 0x000fc800078e02ff */
[----:B------:R2:W-:Y:S01]  /*11890*/  STL.64 [R1+0xf70], R12 ;  /* 0x000f700c01007387 */ /* 0x0005e20000100a00 */
[----:B-1----:R-:W-:-:S04]  /*118a0*/  LEA R8, P1, R105, R120, 0x2 ;  /* 0x0000007869087211 */ /* 0x002fc800078210ff */
[----:B------:R-:W-:Y:S02]  /*118b0*/  LEA.HI.X.SX32 R9, R105, R0, 0x2, P1 ;  /* 0x0000000069097211 */ /* 0x000fe400008f16ff */
[----:B--2---:R-:W-:Y:S01]  /*118c0*/  LEA R12, P5, R104, R120, 0x2 ;  /* 0x00000078680c7211 */ /* 0x004fe200078a10ff */
[----:B------:R-:W-:Y:S02]  /*118d0*/  IMAD R102, R102, c[0x0][0x190], RZ ;  /* 0x0000640066667a24 */ /* 0x000fe400078e02ff */
[----:B------:R1:W-:Y:S01]  /*118e0*/  STL.64 [R1+0xf68], R8 ;  /* 0x000f680801007387 */ /* 0x0003e20000100a00 */
[----:B------:R-:W-:Y:S01]  /*118f0*/  LEA.HI.X.SX32 R13, R104, R0, 0x2, P5 ;  /* 0x00000000680d7211 */ /* 0x000fe200028f16ff */
[----:B------:R-:W-:Y:S01]  /*11900*/  IMAD R101, R101, c[0x0][0x190], RZ ;  /* 0x0000640065657a24 */ /* 0x000fe200078e02ff */
[----:B------:R-:W-:-:S03]  /*11910*/  MOV R222, R223 ;  /* 0x000000df00de7202 */ /* 0x000fc60000000f00 */
[----:B------:R2:W-:Y:S01]  /*11920*/  STL.64 [R1+0xf60], R12 ;  /* 0x000f600c01007387 */ /* 0x0005e20000100a00 */
[----:B-1----:R-:W-:Y:S01]  /*11930*/  LEA R8, P1, R103, R120, 0x2 ;  /* 0x0000007867087211 */ /* 0x002fe200078210ff */
[----:B------:R-:W-:-:S03]  /*11940*/  IMAD.MOV.U32 R221, RZ, RZ, R225 ;  /* 0x000000ffffdd7224 */ /* 0x000fc600078e00e1 */
[----:B------:R-:W-:Y:S02]  /*11950*/  LEA.HI.X.SX32 R9, R103, R0, 0x2, P1 ;  /* 0x0000000067097211 */ /* 0x000fe400008f16ff */
[C---:B--2---:R-:W-:Y:S01]  /*11960*/  LEA R12, P5, R102.reuse, R120, 0x2 ;  /* 0x00000078660c7211 */ /* 0x044fe200078a10ff */
[----:B------:R-:W-:Y:S02]  /*11970*/  IMAD.MOV.U32 R225, RZ, RZ, R18 ;  /* 0x000000ffffe17224 */ /* 0x000fe400078e0012 */
[----:B------:R-:W-:Y:S01]  /*11980*/  IMAD.MOV.U32 R223, RZ, RZ, R252 ;  /* 0x000000ffffdf7224 */ /* 0x000fe200078e00fc */
[----:B------:R1:W-:Y:S01]  /*11990*/  STL.64 [R1+0xf58], R8 ;  /* 0x000f580801007387 */ /* 0x0003e20000100a00 */
[----:B------:R-:W-:Y:S01]  /*119a0*/  IMAD.MOV.U32 R252, RZ, RZ, R2 ;  /* 0x000000fffffc7224 */ /* 0x000fe200078e0002 */
[----:B------:R-:W-:Y:S01]  /*119b0*/  LEA.HI.X.SX32 R13, R102, R0, 0x2, P5 ;  /* 0x00000000660d7211 */ /* 0x000fe200028f16ff */
[----:B------:R-:W-:Y:S02]  /*119c0*/  IMAD R100, R100, c[0x0][0x190], RZ ;  /* 0x0000640064647a24 */ /* 0x000fe400078e02ff */
[----:B------:R-:W-:-:S02]  /*119d0*/  IMAD.MOV.U32 R2, RZ, RZ, R17 ;  /* 0x000000ffff027224 */ /* 0x000fc400078e0011 */
[----:B------:R-:W-:Y:S01]  /*119e0*/  IMAD.MOV.U32 R17, RZ, RZ, R35 ;  /* 0x000000ffff117224 */ /* 0x000fe200078e0023 */
[----:B------:R-:W-:Y:S01]  /*119f0*/  MOV R219, R225 ;  /* 0x000000e100db7202 */ /* 0x000fe20000000f00 */
[----:B------:R-:W-:Y:S01]  /*11a00*/  IMAD.MOV.U32 R220, RZ, RZ, R221 ;  /* 0x000000ffffdc7224 */ /* 0x000fe200078e00dd */
[C---:B-1----:R-:W-:Y:S01]  /*11a10*/  LEA R8, P1, R101.reuse, R120, 0x2 ;  /* 0x0000007865087211 */ /* 0x042fe200078210ff */
[----:B------:R-:W-:Y:S01]  /*11a20*/  IMAD.MOV.U32 R221, RZ, RZ, R222 ;  /* 0x000000ffffdd7224 */ /* 0x000fe200078e00de */
[----:B------:R1:W-:Y:S01]  /*11a30*/  STL.64 [R1+0xf50], R12 ;  /* 0x000f500c01007387 */ /* 0x0003e20000100a00 */
[----:B------:R-:W-:Y:S01]  /*11a40*/  IMAD.MOV.U32 R222, RZ, RZ, R223 ;  /* 0x000000ffffde7224 */ /* 0x000fe200078e00df */
[----:B------:R-:W-:Y:S01]  /*11a50*/  LEA.HI.X.SX32 R9, R101, R0, 0x2, P1 ;  /* 0x0000000065097211 */ /* 0x000fe200008f16ff */
[----:B------:R-:W-:Y:S02]  /*11a60*/  IMAD R99, R99, c[0x0][0x190], RZ ;  /* 0x0000640063637a24 */ /* 0x000fe400078e02ff */
[----:B------:R-:W-:Y:S01]  /*11a70*/  IMAD.MOV.U32 R223, RZ, RZ, R252 ;  /* 0x000000ffffdf7224 */ /* 0x000fe200078e00fc */
[----:B------:R-:W-:Y:S01]  /*11a80*/  MOV R252, R17 ;  /* 0x0000001100fc7202 */ /* 0x000fe20000000f00 */
[----:B------:R-:W-:Y:S01]  /*11a90*/  IMAD.MOV.U32 R17, RZ, RZ, R34 ;  /* 0x000000ffff117224 */ /* 0x000fe200078e0022 */
[----:B------:R2:W-:Y:S01]  /*11aa0*/  STL.64 [R1+0xf48], R8 ;  /* 0x000f480801007387 */ /* 0x0005e20000100a00 */
[----:B------:R-:W-:Y:S01]  /*11ab0*/  IMAD.MOV.U32 R218, RZ, RZ, R219 ;  /* 0x000000ffffda7224 */ /* 0x000fe200078e00db */
[----:B-1----:R-:W-:Y:S01]  /*11ac0*/  LEA R12, P5, R100, R120, 0x2 ;  /* 0x00000078640c7211 */ /* 0x002fe200078a10ff */
[----:B------:R-:W-:-:S02]  /*11ad0*/  IMAD R98, R98, c[0x0][0x190], RZ ;  /* 0x0000640062627a24 */ /* 0x000fc400078e02ff */
[----:B------:R-:W-:Y:S01]  /*11ae0*/  IMAD.MOV.U32 R219, RZ, RZ, R221 ;  /* 0x000000ffffdb7224 */ /* 0x000fe200078e00dd */
[----:B------:R-:W-:Y:S01]  /*11af0*/  LEA.HI.X.SX32 R13, R100, R0, 0x2, P5 ;  /* 0x00000000640d7211 */ /* 0x000fe200028f16ff */
[----:B------:R-:W-:Y:S02]  /*11b00*/  IMAD R97, R97, c[0x0][0x190], RZ ;  /* 0x0000640061617a24 */ /* 0x000fe400078e02ff */
[----:B------:R-:W-:Y:S01]  /*11b10*/  IMAD.MOV.U32 R221, RZ, RZ, R222 ;  /* 0x000000ffffdd7224 */ /* 0x000fe200078e00de */
[CC--:B--2---:R-:W-:Y:S01]  /*11b20*/  LEA R8, P1, R99.reuse, R120.reuse, 0x2 ;  /* 0x0000007863087211 */ /* 0x0c4fe200078210ff */
[----:B------:R-:W-:Y:S01]  /*11b30*/  IMAD.MOV.U32 R222, RZ, RZ, R223 ;  /* 0x000000ffffde7224 */ /* 0x000fe200078e00df */
[----:B------:R-:W-:Y:S01]  /*11b40*/  MOV R223, R17 ;  /* 0x0000001100df7202 */ /* 0x000fe20000000f00 */
[----:B------:R-:W-:Y:S01]  /*11b50*/  IMAD R17, R40, c[0x0][0x190], RZ ;  /* 0x0000640028117a24 */ /* 0x000fe200078e02ff */
[----:B------:R1:W-:Y:S01]  /*11b60*/  STL.64 [R1+0xf40], R12 ;  /* 0x000f400c01007387 */ /* 0x0003e20000100a00 */
[----:B------:R-:W-:Y:S01]  /*11b70*/  LEA R40, P5, R98, R120, 0x2 ;  /* 0x0000007862287211 */ /* 0x000fe200078a10ff */
[----:B------:R-:W-:Y:S01]  /*11b80*/  IMAD.MOV.U32 R225, RZ, RZ, R249 ;  /* 0x000000ffffe17224 */ /* 0x000fe200078e00f9 */
[----:B------:R-:W-:Y:S01]  /*11b90*/  LEA.HI.X.SX32 R9, R99, R0, 0x2, P1 ;  /* 0x0000000063097211 */ /* 0x000fe200008f16ff */
[----:B------:R-:W-:-:S02]  /*11ba0*/  IMAD R96, R96, c[0x0][0x190], RZ ;  /* 0x0000640060607a24 */ /* 0x000fc400078e02ff */
[----:B------:R-:W-:Y:S02]  /*11bb0*/  IMAD.MOV.U32 R249, RZ, RZ, R5 ;  /* 0x000000fffff97224 */ /* 0x000fe400078e0005 */
[----:B------:R-:W-:Y:S01]  /*11bc0*/  IMAD R34, R41, c[0x0][0x190], RZ ;  /* 0x0000640029227a24 */ /* 0x000fe200078e02ff */
[----:B------:R-:W-:Y:S02]  /*11bd0*/  LEA.HI.X.SX32 R41, R98, R0, 0x2, P5 ;  /* 0x0000000062297211 */ /* 0x000fe400028f16ff */
[C---:B-1----:R-:W-:Y:S01]  /*11be0*/  LEA R12, P1, R97.reuse, R120, 0x2 ;  /* 0x00000078610c7211 */ /* 0x042fe200078210ff */
[----:B------:R-:W-:Y:S01]  /*11bf0*/  IMAD.MOV.U32 R217, RZ, RZ, R218 ;  /* 0x000000ffffd97224 */ /* 0x000fe200078e00da */
[----:B------:R1:W-:Y:S01]  /*11c00*/  STL.64 [R1+0xf38], R8 ;  /* 0x000f380801007387 */ /* 0x0003e20000100a00 */
[----:B------:R-:W-:Y:S01]  /*11c10*/  IMAD.MOV.U32 R218, RZ, RZ, R225 ;  /* 0x000000ffffda7224 */ /* 0x000fe200078e00e1 */
[----:B------:R-:W-:Y:S01]  /*11c20*/  LEA.HI.X.SX32 R13, R97, R0, 0x2, P1 ;  /* 0x00000000610d7211 */ /* 0x000fe200008f16ff */
[----:B------:R-:W-:-:S02]  /*11c30*/  IMAD R95, R95, c[0x0][0x190], RZ ;  /* 0x000064005f5f7a24 */ /* 0x000fc400078e02ff */
[----:B------:R-:W-:Y:S01]  /*11c40*/  IMAD.MOV.U32 R225, RZ, RZ, R249 ;  /* 0x000000ffffe17224 */ /* 0x000fe200078e00f9 */
[----:B------:R-:W-:Y:S01]  /*11c50*/  STL.64 [R1+0xf20], R40 ;  /* 0x000f202801007387 */ /* 0x000fe20000100a00 */
[----:B------:R-:W-:Y:S01]  /*11c60*/  IMAD.MOV.U32 R249, RZ, RZ, R6 ;  /* 0x000000fffff97224 */ /* 0x000fe200078e0006 */
[----:B------:R-:W-:Y:S01]  /*11c70*/  MOV R216, R218 ;  /* 0x000000da00d87202 */ /* 0x000fe20000000f00 */
[----:B------:R-:W-:Y:S02]  /*11c80*/  IMAD.MOV.U32 R6, RZ, RZ, R33 ;  /* 0x000000ffff067224 */ /* 0x000fe400078e0021 */
[----:B-1----:R-:W-:Y:S01]  /*11c90*/  IMAD R9, R38, c[0x0][0x190], RZ ;  /* 0x0000640026097a24 */ /* 0x002fe200078e02ff */
[C---:B------:R-:W-:Y:S01]  /*11ca0*/  LEA R38, P5, R96.reuse, R120, 0x2 ;  /* 0x0000007860267211 */ /* 0x040fe200078a10ff */
[----:B------:R-:W-:Y:S01]  /*11cb0*/  IMAD R33, R39, c[0x0][0x190], RZ ;  /* 0x0000640027217a24 */ /* 0x000fe200078e02ff */
[----:B------:R1:W-:Y:S01]  /*11cc0*/  STL.64 [R1+0xf18], R12 ;  /* 0x000f180c01007387 */ /* 0x0003e20000100a00 */
[----:B------:R-:W-:Y:S01]  /*11cd0*/  IMAD.MOV.U32 R218, RZ, RZ, R219 ;  /* 0x000000ffffda7224 */ /* 0x000fe200078e00db */
[----:B------:R-:W-:Y:S01]  /*11ce0*/  LEA.HI.X.SX32 R39, R96, R0, 0x2, P5 ;  /* 0x0000000060277211 */ /* 0x000fe200028f16ff */
[----:B------:R-:W-:-:S02]  /*11cf0*/  IMAD R94, R94, c[0x0][0x190], RZ ;  /* 0x000064005e5e7a24 */ /* 0x000fc400078e02ff */
[----:B------:R-:W-:Y:S02]  /*11d00*/  IMAD.MOV.U32 R219, RZ, RZ, R222 ;  /* 0x000000ffffdb7224 */ /* 0x000fe400078e00de */
[----:B------:R-:W-:Y:S02]  /*11d10*/  IMAD.MOV.U32 R222, RZ, RZ, R251 ;  /* 0x000000ffffde7224 */ /* 0x000fe400078e00fb */
[----:B------:R-:W-:Y:S01]  /*11d20*/  IMAD.MOV.U32 R251, RZ, RZ, R3 ;  /* 0x000000fffffb7224 */ /* 0x000fe200078e0003 */
[C---:B-1----:R-:W-:Y:S01]  /*11d30*/  LEA R12, P1, R95.reuse, R120, 0x2 ;  /* 0x000000785f0c7211 */ /* 0x042fe200078210ff */
[----:B------:R-:W-:Y:S01]  /*11d40*/  IMAD.MOV.U32 R3, RZ, RZ, R16 ;  /* 0x000000ffff037224 */ /* 0x000fe200078e0010 */
[----:B------:R-:W-:Y:S01]  /*11d50*/  MOV R16, R32 ;  /* 0x0000002000107202 */ /* 0x000fe20000000f00 */
[----:B------:R-:W-:Y:S01]  /*11d60*/  IMAD.MOV.U32 R215, RZ, RZ, R218 ;  /* 0x000000ffffd77224 */ /* 0x000fe200078e00da */
[----:B------:R-:W-:Y:S01]  /*11d70*/  LEA.HI.X.SX32 R13, R95, R0, 0x2, P1 ;  /* 0x000000005f0d7211 */ /* 0x000fe200008f16ff */
[----:B------:R-:W-:Y:S01]  /*11d80*/  IMAD R93, R93, c[0x0][0x190], RZ ;  /* 0x000064005d5d7a24 */ /* 0x000fe200078e02ff */
[----:B------:R1:W-:Y:S01]  /*11d90*/  STL.64 [R1+0xf10], R38 ;  /* 0x000f102601007387 */ /* 0x0003e20000100a00 */
[----:B------:R-:W-:-:S02]  /*11da0*/  IMAD.MOV.U32 R218, RZ, RZ, R219 ;  /* 0x000000ffffda7224 */ /* 0x000fc400078e00db */
[----:B------:R-:W-:Y:S02]  /*11db0*/  IMAD R92, R92, c[0x0][0x190], RZ ;  /* 0x000064005c5c7a24 */ /* 0x000fe400078e02ff */
[----:B------:R-:W-:Y:S02]  /*11dc0*/  IMAD.MOV.U32 R219, RZ, RZ, R222 ;  /* 0x000000ffffdb7224 */ /* 0x000fe400078e00de */
[----:B------:R-:W-:Y:S01]  /*11dd0*/  IMAD.MOV.U32 R222, RZ, RZ, R251 ;  /* 0x000000ffffde7224 */ /* 0x000fe200078e00fb */
[----:B------:R2:W-:Y:S01]  /*11de0*/  STL.64 [R1+0xf08], R12 ;  /* 0x000f080c01007387 */ /* 0x0005e20000100a00 */
[----:B------:R-:W-:Y:S01]  /*11df0*/  IMAD.MOV.U32 R251, RZ, RZ, R3 ;  /* 0x000000fffffb7224 */ /* 0x000fe200078e0003 */
[----:B-1----:R-:W-:Y:S02]  /*11e00*/  LEA R38, P5, R94, R120, 0x2 ;  /* 0x000000785e267211 */ /* 0x002fe400078a10ff */
[----:B------:R-:W-:Y:S01]  /*11e10*/  MOV R3, R16 ;  /* 0x0000001000037202 */ /* 0x000fe20000000f00 */
[----:B------:R-:W-:Y:S01]  /*11e20*/  IMAD R16, R36, c[0x0][0x190], RZ ;  /* 0x0000640024107a24 */ /* 0x000fe200078e02ff */
[----:B------:R-:W-:-:S02]  /*11e30*/  LEA.HI.X.SX32 R39, R94, R0, 0x2, P5 ;  /* 0x000000005e277211 */ /* 0x000fc400028f16ff */
[CC--:B------:R-:W-:Y:S02]  /*11e40*/  LEA R36, P5, R92.reuse, R120.reuse, 0x2 ;  /* 0x000000785c247211 */ /* 0x0c0fe400078a10ff */
[----:B--2---:R-:W-:Y:S01]  /*11e50*/  LEA R12, P1, R93, R120, 0x2 ;  /* 0x000000785d0c7211 */ /* 0x004fe200078210ff */
[----:B------:R-:W-:Y:S01]  /*11e60*/  IMAD R32, R37, c[0x0][0x190], RZ ;  /* 0x0000640025207a24 */ /* 0x000fe200078e02ff */
[-C--:B------:R-:W-:Y:S01]  /*11e70*/  LEA.HI.X.SX32 R37, R92, R0.reuse, 0x2, P5 ;  /* 0x000000005c257211 */ /* 0x080fe200028f16ff */
[----:B------:R-:W-:Y:S01]  /*11e80*/  IMAD R91, R91, c[0x0][0x190], RZ ;  /* 0x000064005b5b7a24 */ /* 0x000fe200078e02ff */
[----:B------:R-:W-:Y:S01]  /*11e90*/  LEA.HI.X.SX32 R13, R93, R0, 0x2, P1 ;  /* 0x000000005d0d7211 */ /* 0x000fe200008f16ff */
[----:B------:R-:W-:Y:S01]  /*11ea0*/  IMAD R90, R90, c[0x0][0x190], RZ ;  /* 0x000064005a5a7a24 */ /* 0x000fe200078e02ff */
[----:B------:R-:W-:Y:S04]  /*11eb0*/  STL.64 [R1+0xf00], R38 ;  /* 0x000f002601007387 */ /* 0x000fe80000100a00 */
[----:B------:R1:W-:Y:S04]  /*11ec0*/  STL.64 [R1+0xef8], R12 ;  /* 0x000ef80c01007387 */ /* 0x0003e80000100a00 */
[----:B------:R2:W-:Y:S01]  /*11ed0*/  STL.64 [R1+0xef0], R36 ;  /* 0x000ef02401007387 */ /* 0x0005e20000100a00 */
[----:B------:R-:W-:Y:S01]  /*11ee0*/  IMAD R89, R89, c[0x0][0x190], RZ ;  /* 0x0000640059597a24 */ /* 0x000fe200078e02ff */
[----:B-1----:R-:W-:-:S02]  /*11ef0*/  LEA R12, P1, R91, R120, 0x2 ;  /* 0x000000785b0c7211 */ /* 0x002fc400078210ff */
[----:B--2---:R-:W-:Y:S02]  /*11f00*/  LEA R36, P5, R90, R120, 0x2 ;  /* 0x000000785a247211 */ /* 0x004fe400078a10ff */
[-C--:B------:R-:W-:Y:S01]  /*11f10*/  LEA.HI.X.SX32 R13, R91, R0.reuse, 0x2, P1 ;  /* 0x000000005b0d7211 */ /* 0x080fe200008f16ff */
[----:B------:R-:W-:Y:S01]  /*11f20*/  IMAD R88, R88, c[0x0][0x190], RZ ;  /* 0x0000640058587a24 */ /* 0x000fe200078e02ff */
[----:B------:R-:W-:-:S03]  /*11f30*/  LEA.HI.X.SX32 R37, R90, R0, 0x2, P5 ;  /* 0x000000005a257211 */ /* 0x000fc600028f16ff */
[----:B------:R1:W-:Y:S04]  /*11f40*/  STL.64 [R1+0xee8], R12 ;  /* 0x000ee80c01007387 */ /* 0x0003e80000100a00 */
[----:B------:R2:W-:Y:S01]  /*11f50*/  STL.64 [R1+0xee0], R36 ;  /* 0x000ee02401007387 */ /* 0x0005e20000100a00 */
[----:B------:R-:W-:Y:S01]  /*11f60*/  IMAD R87, R87, c[0x0][0x190], RZ ;  /* 0x0000640057577a24 */ /* 0x000fe200078e02ff */
[CC--:B-1----:R-:W-:Y:S02]  /*11f70*/  LEA R12, P1, R89.reuse, R120.reuse, 0x2 ;  /* 0x00000078590c7211 */ /* 0x0c2fe400078210ff */
        /* <DEDUP_REMOVED lines=75> */
[----:B------:R-:W-:-:S02]  /*12430*/  LEA.HI.X.SX32 R37, R70, R0, 0x2, P5 ;  /* 0x0000000046257211 */ /* 0x000fc400028f16ff */
[C---:B------:R-:W-:Y:S01]  /*12440*/  LEA R38, P1, R69.reuse, R120, 0x2 ;  /* 0x0000007845267211 */ /* 0x040fe200078210ff */
[----:B------:R-:W-:Y:S04]  /*12450*/  STL.64 [R1+0xe40], R12 ;  /* 0x000e400c01007387 */ /* 0x000fe80000100a00 */
[----:B------:R1:W-:Y:S01]  /*12460*/  STL.64 [R1+0xe38], R36 ;  /* 0x000e382401007387 */ /* 0x0003e20000100a00 */
[----:B------:R-:W-:Y:S01]  /*12470*/  LEA.HI.X.SX32 R39, R69, R0, 0x2, P1 ;  /* 0x0000000045277211 */ /* 0x000fe200008f16ff */
[----:B------:R-:W-:Y:S02]  /*12480*/  IMAD R67, R67, c[0x0][0x190], RZ ;  /* 0x0000640043437a24 */ /* 0x000fe400078e02ff */
[----:B------:R-:W-:Y:S01]  /*12490*/  IMAD R66, R66, c[0x0][0x190], RZ ;  /* 0x0000640042427a24 */ /* 0x000fe200078e02ff */
[----:B-1----:R-:W-:-:S04]  /*124a0*/  LEA R36, P5, R68, R120, 0x2 ;  /* 0x0000007844247211 */ /* 0x002fc800078a10ff */
[----:B------:R-:W-:Y:S01]  /*124b0*/  LEA.HI.X.SX32 R37, R68, R0, 0x2, P5 ;  /* 0x0000000044257211 */ /* 0x000fe200028f16ff */
        /* <DEDUP_REMOVED lines=10> */
[----:B------:R-:W-:Y:S02]  /*12560*/  IMAD R63, R63, c[0x0][0x190], RZ ;  /* 0x000064003f3f7a24 */ /* 0x000fe400078e02ff */
[----:B------:R-:W-:Y:S01]  /*12570*/  IMAD R14, R216, c[0x0][0x190], RZ ;  /* 0x00006400d80e7a24 */ /* 0x000fe200078e02ff */
[-C--:B-1----:R-:W-:Y:S02]  /*12580*/  LEA R38, P1, R65, R120.reuse, 0x2 ;  /* 0x0000007841267211 */ /* 0x082fe400078210ff */
[----:B--2---:R-:W-:-:S02]  /*12590*/  LEA R36, P5, R64, R120, 0x2 ;  /* 0x0000007840247211 */ /* 0x004fc400078a10ff */
[-C--:B------:R-:W-:Y:S01]  /*125a0*/  LEA.HI.X.SX32 R39, R65, R0.reuse, 0x2, P1 ;  /* 0x0000000041277211 */ /* 0x080fe200008f16ff */
[----:B------:R-:W-:Y:S01]  /*125b0*/  IMAD R62, R62, c[0x0][0x190], RZ ;  /* 0x000064003e3e7a24 */ /* 0x000fe200078e02ff */
[----:B------:R-:W-:Y:S01]  /*125c0*/  LEA.HI.X.SX32 R37, R64, R0, 0x2, P5 ;  /* 0x0000000040257211 */ /* 0x000fe200028f16ff */
[----:B------:R-:W-:Y:S02]  /*125d0*/  IMAD.MOV.U32 R216, RZ, RZ, R219 ;  /* 0x000000ffffd87224 */ /* 0x000fe400078e00db */
[----:B------:R-:W-:Y:S01]  /*125e0*/  IMAD.MOV.U32 R219, RZ, RZ, R222 ;  /* 0x000000ffffdb7224 */ /* 0x000fe200078e00de */
[----:B------:R-:W-:Y:S01]  /*125f0*/  STL.64 [R1+0xe10], R38 ;  /* 0x000e102601007387 */ /* 0x000fe20000100a00 */
[----:B------:R-:W-:Y:S02]  /*12600*/  IMAD.MOV.U32 R222, RZ, RZ, R251 ;  /* 0x000000ffffde7224 */ /* 0x000fe400078e00fb */
[----:B------:R-:W-:Y:S01]  /*12610*/  IMAD R13, R24, c[0x0][0x190], RZ ;  /* 0x00006400180d7a24 */ /* 0x000fe200078e02ff */
[----:B------:R1:W-:Y:S01]  /*12620*/  STL.64 [R1+0xe08], R36 ;  /* 0x000e082401007387 */ /* 0x0003e20000100a00 */
[----:B------:R-:W-:-:S02]  /*12630*/  IMAD.MOV.U32 R251, RZ, RZ, R3 ;  /* 0x000000fffffb7224 */ /* 0x000fc400078e0003 */
[----:B------:R-:W-:Y:S01]  /*12640*/  IMAD R24, R22, c[0x0][0x190], RZ ;  /* 0x0000640016187a24 */ /* 0x000fe200078e02ff */
[-C--:B------:R-:W-:Y:S01]  /*12650*/  LEA R22, P1, R63, R120.reuse, 0x2 ;  /* 0x000000783f167211 */ /* 0x080fe200078210ff */
[----:B------:R-:W-:Y:S02]  /*12660*/  IMAD.MOV.U32 R3, RZ, RZ, R2 ;  /* 0x000000ffff037224 */ /* 0x000fe400078e0002 */
[----:B------:R-:W-:Y:S02]  /*12670*/  IMAD R2, R26, c[0x0][0x190], RZ ;  /* 0x000064001a027a24 */ /* 0x000fe400078e02ff */
[----:B------:R-:W-:Y:S01]  /*12680*/  IMAD R26, R25, c[0x0][0x190], RZ ;  /* 0x00006400191a7a24 */ /* 0x000fe200078e02ff */
[C---:B-1----:R-:W-:Y:S01]  /*12690*/  LEA R36, P5, R62.reuse, R120, 0x2 ;  /* 0x000000783e247211 */ /* 0x042fe200078a10ff */
[----:B------:R-:W-:Y:S01]  /*126a0*/  IMAD R25, R23, c[0x0][0x190], RZ ;  /* 0x0000640017197a24 */ /* 0x000fe200078e02ff */
[-C--:B------:R-:W-:Y:S01]  /*126b0*/  LEA.HI.X.SX32 R23, R63, R0.reuse, 0x2, P1 ;  /* 0x000000003f177211 */ /* 0x080fe200008f16ff */
[----:B------:R-:W-:Y:S01]  /*126c0*/  IMAD R61, R61, c[0x0][0x190], RZ ;  /* 0x000064003d3d7a24 */ /* 0x000fe200078e02ff */
[----:B------:R-:W-:Y:S01]  /*126d0*/  LEA.HI.X.SX32 R37, R62, R0, 0x2, P5 ;  /* 0x000000003e257211 */ /* 0x000fe200028f16ff */
[----:B------:R-:W-:-:S02]  /*126e0*/  IMAD R60, R60, c[0x0][0x190], RZ ;  /* 0x000064003c3c7a24 */ /* 0x000fc400078e02ff */
[----:B------:R1:W-:Y:S01]  /*126f0*/  STL.64 [R1+0xe00], R22 ;  /* 0x000e001601007387 */ /* 0x0003e20000100a00 */
[----:B------:R-:W-:Y:S01]  /*12700*/  LEA R38, P1, R61, R120, 0x2 ;  /* 0x000000783d267211 */ /* 0x000fe200078210ff */
[----:B------:R-:W-:Y:S02]  /*12710*/  IMAD R59, R59, c[0x0][0x190], RZ ;  /* 0x000064003b3b7a24 */ /* 0x000fe400078e02ff */
[----:B------:R2:W-:Y:S01]  /*12720*/  STL.64 [R1+0xdf8], R36 ;  /* 0x000df82401007387 */ /* 0x0005e20000100a00 */
[----:B------:R-:W-:Y:S01]  /*12730*/  LEA.HI.X.SX32 R39, R61, R0, 0x2, P1 ;  /* 0x000000003d277211 */ /* 0x000fe200008f16ff */
[----:B------:R-:W-:Y:S02]  /*12740*/  IMAD R58, R58, c[0x0][0x190], RZ ;  /* 0x000064003a3a7a24 */ /* 0x000fe400078e02ff */
[----:B------:R-:W-:Y:S02]  /*12750*/  IMAD R7, R21, c[0x0][0x190], RZ ;  /* 0x0000640015077a24 */ /* 0x000fe400078e02ff */
[----:B-1----:R-:W-:Y:S01]  /*12760*/  IMAD R23, R20, c[0x0][0x190], RZ ;  /* 0x0000640014177a24 */ /* 0x002fe200078e02ff */
[----:B--2---:R-:W-:-:S02]  /*12770*/  LEA R36, P5, R60, R120, 0x2 ;  /* 0x000000783c247211 */ /* 0x004fc400078a10ff */
[C---:B------:R-:W-:Y:S02]  /*12780*/  LEA R20, P1, R59.reuse, R120, 0x2 ;  /* 0x000000783b147211 */ /* 0x040fe400078210ff */
[-C--:B------:R-:W-:Y:S01]  /*12790*/  LEA.HI.X.SX32 R37, R60, R0.reuse, 0x2, P5 ;  /* 0x000000003c257211 */ /* 0x080fe200028f16ff */
[----:B------:R-:W-:Y:S01]  /*127a0*/  STL.64 [R1+0xdf0], R38 ;  /* 0x000df02601007387 */ /* 0x000fe20000100a00 */
[----:B------:R-:W-:Y:S01]  /*127b0*/  LEA.HI.X.SX32 R21, R59, R0, 0x2, P1 ;  /* 0x000000003b157211 */ /* 0x000fe200008f16ff */
[----:B------:R-:W-:Y:S02]  /*127c0*/  IMAD R57, R57, c[0x0][0x190], RZ ;  /* 0x0000640039397a24 */ /* 0x000fe400078e02ff */
[----:B------:R1:W-:Y:S01]  /*127d0*/  STL.64 [R1+0xdc8], R36 ;  /* 0x000dc82401007387 */ /* 0x0003e20000100a00 */
[----:B------:R-:W-:-:S03]  /*127e0*/  IMAD R56, R56, c[0x0][0x190], RZ ;  /* 0x0000640038387a24 */ /* 0x000fc600078e02ff */
[----:B------:R2:W-:Y:S01]  /*127f0*/  STL.64 [R1+0xdc0], R20 ;  /* 0x000dc01401007387 */ /* 0x0005e20000100a00 */
[----:B-1----:R-:W-:-:S04]  /*12800*/  LEA R36, P5, R58, R120, 0x2 ;  /* 0x000000783a247211 */ /* 0x002fc800078a10ff */
[----:B------:R-:W-:Y:S02]  /*12810*/  LEA.HI.X.SX32 R37, R58, R0, 0x2, P5 ;  /* 0x000000003a257211 */ /* 0x000fe400028f16ff */
[----:B--2---:R-:W-:Y:S01]  /*12820*/  LEA R20, P1, R57, R120, 0x2 ;  /* 0x0000007839147211 */ /* 0x004fe200078210ff */
[----:B------:R-:W-:Y:S02]  /*12830*/  IMAD R55, R55, c[0x0][0x190], RZ ;  /* 0x0000640037377a24 */ /* 0x000fe400078e02ff */
[----:B------:R1:W-:Y:S01]  /*12840*/  STL.64 [R1+0xdb8], R36 ;  /* 0x000db82401007387 */ /* 0x0003e20000100a00 */
[----:B------:R-:W-:Y:S01]  /*12850*/  LEA.HI.X.SX32 R21, R57, R0, 0x2, P1 ;  /* 0x0000000039157211 */ /* 0x000fe200008f16ff */
[----:B------:R-:W-:Y:S02]  /*12860*/  IMAD R54, R54, c[0x0][0x190], RZ ;  /* 0x0000640036367a24 */ /* 0x000fe400078e02ff */
[----:B------:R-:W-:Y:S02]  /*12870*/  IMAD R53, R53, c[0x0][0x190], RZ ;  /* 0x0000640035357a24 */ /* 0x000fe400078e02ff */
[----:B------:R2:W-:Y:S01]  /*12880*/  STL.64 [R1+0xdb0], R20 ;  /* 0x000db01401007387 */ /* 0x0005e20000100a00 */
[----:B-1----:R-:W-:-:S04]  /*12890*/  LEA R36, P5, R56, R120, 0x2 ;  /* 0x0000007838247211 */ /* 0x002fc800078a10ff */
[----:B------:R-:W-:Y:S02]  /*128a0*/  LEA.HI.X.SX32 R37, R56, R0, 0x2, P5 ;  /* 0x0000000038257211 */ /* 0x000fe400028f16ff */
[CC--:B--2---:R-:W-:Y:S02]  /*128b0*/  LEA R20, P1, R55.reuse, R120.reuse, 0x2 ;  /* 0x0000007837147211 */ /* 0x0c4fe400078210ff */
[----:B------:R-:W-:Y:S01]  /*128c0*/  LEA R38, P5, R54, R120, 0x2 ;  /* 0x0000007836267211 */ /* 0x000fe200078a10ff */
[----:B------:R1:W-:Y:S01]  /*128d0*/  STL.64 [R1+0xda8], R36 ;  /* 0x000da82401007387 */ /* 0x0003e20000100a00 */
[-C--:B------:R-:W-:Y:S01]  /*128e0*/  LEA.HI.X.SX32 R21, R55, R0.reuse, 0x2, P1 ;  /* 0x0000000037157211 */ /* 0x080fe200008f16ff */
[----:B------:R-:W-:Y:S01]  /*128f0*/  IMAD R52, R52, c[0x0][0x190], RZ ;  /* 0x0000640034347a24 */ /* 0x000fe200078e02ff */
[----:B------:R-:W-:Y:S01]  /*12900*/  LEA.HI.X.SX32 R39, R54, R0, 0x2, P5 ;  /* 0x0000000036277211 */ /* 0x000fe200028f16ff */
[----:B------:R-:W-:Y:S02]  /*12910*/  IMAD R51, R51, c[0x0][0x190], RZ ;  /* 0x0000640033337a24 */ /* 0x000fe400078e02ff */
[----:B------:R-:W-:Y:S01]  /*12920*/  STL.64 [R1+0xda0], R20 ;  /* 0x000da01401007387 */ /* 0x000fe20000100a00 */
[----:B-1----:R-:W-:-:S03]  /*12930*/  LEA R36, P1, R53, R120, 0x2 ;  /* 0x0000007835247211 */ /* 0x002fc600078210ff */
        /* <DEDUP_REMOVED lines=30> */
[C---:B--2---:R-:W-:Y:S01]  /*12b20*/  LEA R36, P1, R10.reuse, R120, 0x2 ;  /* 0x000000780a247211 */ /* 0x044fe200078210ff */
[----:B------:R-:W-:Y:S02]  /*12b30*/  IMAD R35, R43, c[0x0][0x190], RZ ;  /* 0x000064002b237a24 */ /* 0x000fe400078e02ff */
[----:B------:R1:W-:Y:S01]  /*12b40*/  STL.64 [R1+0xd58], R38 ;  /* 0x000d582601007387 */ /* 0x0003e20000100a00 */
[----:B------:R-:W-:Y:S01]  /*12b50*/  LEA.HI.X.SX32 R37, R10, R0, 0x2, P1 ;  /* 0x000000000a257211 */ /* 0x000fe200008f16ff */
[----:B------:R-:W-:-:S04]  /*12b60*/  IMAD R5, R42, c[0x0][0x190], RZ ;  /* 0x000064002a057a24 */ /* 0x000fc800078e02ff */
[----:B------:R2:W-:Y:S01]  /*12b70*/  STL.64 [R1+0xd50], R36 ;  /* 0x000d502401007387 */ /* 0x0005e20000100a00 */
[----:B-1----:R-:W-:-:S04]  /*12b80*/  LEA R38, P5, R18, R120, 0x2 ;  /* 0x0000007812267211 */ /* 0x002fc800078a10ff */
[----:B------:R-:W-:Y:S02]  /*12b90*/  LEA.HI.X.SX32 R39, R18, R0, 0x2, P5 ;  /* 0x0000000012277211 */ /* 0x000fe400028f16ff */
[----:B--2---:R-:W-:-:S03]  /*12ba0*/  LEA R36, P1, R35, R120, 0x2 ;  /* 0x0000007823247211 */ /* 0x004fc600078210ff */
[----:B------:R1:W-:Y:S01]  /*12bb0*/  STL.64 [R1+0xd48], R38 ;  /* 0x000d482601007387 */ /* 0x0003e20000100a00 */
[----:B------:R-:W-:-:S05]  /*12bc0*/  LEA.HI.X.SX32 R37, R35, R0, 0x2, P1 ;  /* 0x0000000023257211 */ /* 0x000fca00008f16ff */
        /* <DEDUP_REMOVED lines=9> */
[-C--:B--2---:R-:W-:Y:S02]  /*12c60*/  LEA R36, P1, R33, R120.reuse, 0x2 ;  /* 0x0000007821247211 */ /* 0x084fe400078210ff */
[----:B------:R-:W-:Y:S02]  /*12c70*/  LEA R34, P5, R9, R120, 0x2 ;  /* 0x0000007809227211 */ /* 0x000fe400078a10ff */
[-C--:B------:R-:W-:Y:S02]  /*12c80*/  LEA.HI.X.SX32 R37, R33, R0.reuse, 0x2, P1 ;  /* 0x0000000021257211 */ /* 0x080fe400008f16ff */
[----:B------:R-:W-:Y:S01]  /*12c90*/  LEA.HI.X.SX32 R35, R9, R0, 0x2, P5 ;  /* 0x0000000009237211 */ /* 0x000fe200028f16ff */
[----:B------:R-:W-:Y:S01]  /*12ca0*/  STL.64 [R1+0xd28], R38 ;  /* 0x000d282601007387 */ /* 0x000fe20000100a00 */
[----:B------:R-:W-:-:S03]  /*12cb0*/  IMAD R31, R31, c[0x0][0x190], RZ ;  /* 0x000064001f1f7a24 */ /* 0x000fc600078e02ff */
[----:B------:R1:W-:Y:S04]  /*12cc0*/  STL.64 [R1+0xd20], R36 ;  /* 0x000d202401007387 */ /* 0x0003e80000100a00 */
[----:B------:R2:W-:Y:S01]  /*12cd0*/  STL.64 [R1+0xd18], R34 ;  /* 0x000d182201007387 */ /* 0x0005e20000100a00 */
[----:B------:R-:W-:Y:S01]  /*12ce0*/  IMAD R4, R4, c[0x0][0x190], RZ ;  /* 0x0000640004047a24 */ /* 0x000fe200078e02ff */
[-C--:B-1----:R-:W-:Y:S02]  /*12cf0*/  LEA R36, P1, R32, R120.reuse, 0x2 ;  /* 0x0000007820247211 */ /* 0x082fe400078210ff */
[----:B--2---:R-:W-:Y:S02]  /*12d00*/  LEA R34, P5, R16, R120, 0x2 ;  /* 0x0000007810227211 */ /* 0x004fe400078a10ff */
[----:B------:R-:W-:-:S02]  /*12d10*/  LEA.HI.X.SX32 R37, R32, R0, 0x2, P1 ;  /* 0x0000000020257211 */ /* 0x000fc400008f16ff */
[C---:B------:R-:W-:Y:S02]  /*12d20*/  LEA R32, P1, R31.reuse, R120, 0x2 ;  /* 0x000000781f207211 */ /* 0x040fe400078210ff */
[-C--:B------:R-:W-:Y:S01]  /*12d30*/  LEA.HI.X.SX32 R35, R16, R0.reuse, 0x2, P5 ;  /* 0x0000000010237211 */ /* 0x080fe200028f16ff */
[----:B------:R-:W-:Y:S01]  /*12d40*/  IMAD R30, R30, c[0x0][0x190], RZ ;  /* 0x000064001e1e7a24 */ /* 0x000fe200078e02ff */
[----:B------:R-:W-:Y:S01]  /*12d50*/  LEA.HI.X.SX32 R33, R31, R0, 0x2, P1 ;  /* 0x000000001f217211 */ /* 0x000fe200008f16ff */
[----:B------:R-:W-:Y:S04]  /*12d60*/  STL.64 [R1+0xd10], R36 ;  /* 0x000d102401007387 */ /* 0x000fe80000100a00 */
[----:B------:R1:W-:Y:S01]  /*12d70*/  STL.64 [R1+0xd08], R34 ;  /* 0x000d082201007387 */ /* 0x0003e20000100a00 */
[----:B------:R-:W-:-:S03]  /*12d80*/  IMAD R15, R15, c[0x0][0x190], RZ ;  /* 0x000064000f0f7a24 */ /* 0x000fc600078e02ff */
[----:B------:R2:W-:Y:S01]  /*12d90*/  STL.64 [R1+0xd00], R32 ;  /* 0x000d002001007387 */ /* 0x0005e20000100a00 */
[-C--:B-1----:R-:W-:Y:S02]  /*12da0*/  LEA R34, P5, R4, R120.reuse, 0x2 ;  /* 0x0000007804227211 */ /* 0x082fe400078a10ff */
[----:B--2---:R-:W-:Y:S02]  /*12db0*/  LEA R32, P1, R30, R120, 0x2 ;  /* 0x000000781e207211 */ /* 0x004fe400078210ff */
[-C--:B------:R-:W-:Y:S01]  /*12dc0*/  LEA.HI.X.SX32 R35, R4, R0.reuse, 0x2, P5 ;  /* 0x0000000004237211 */ /* 0x080fe200028f16ff */
[----:B------:R-:W-:Y:S01]  /*12dd0*/  IMAD R29, R29, c[0x0][0x190], RZ ;  /* 0x000064001d1d7a24 */ /* 0x000fe200078e02ff */
[----:B------:R-:W-:Y:S01]  /*12de0*/  LEA.HI.X.SX32 R33, R30, R0, 0x2, P1 ;  /* 0x000000001e217211 */ /* 0x000fe200008f16ff */
[----:B------:R-:W-:Y:S02]  /*12df0*/  IMAD R8, R215, c[0x0][0x190], RZ ;  /* 0x00006400d7087a24 */ /* 0x000fe400078e02ff */
[----:B------:R1:W-:Y:S04]  /*12e00*/  STL.64 [R1+0xcf8], R34 ;  /* 0x000cf82201007387 */ /* 0x0003e80000100a00 */
[----:B------:R2:W-:Y:S01]  /*12e10*/  STL.64 [R1+0xcf0], R32 ;  /* 0x000cf02001007387 */ /* 0x0005e20000100a00 */
[----:B-1----:R-:W-:-:S02]  /*12e20*/  LEA R34, P5, R15, R120, 0x2 ;  /* 0x000000780f227211 */ /* 0x002fc400078a10ff */
[----:B--2---:R-:W-:Y:S02]  /*12e30*/  LEA R32, P1, R29, R120, 0x2 ;  /* 0x000000781d207211 */ /* 0x004fe400078210ff */
[----:B------:R-:W-:Y:S02]  /*12e40*/  LEA.HI.X.SX32 R35, R15, R0, 0x2, P5 ;  /* 0x000000000f237211 */ /* 0x000fe400028f16ff */
[----:B------:R-:W-:Y:S01]  /*12e50*/  LEA R30, P5, R8, R120, 0x2 ;  /* 0x00000078081e7211 */ /* 0x000fe200078a10ff */
[----:B------:R-:W-:Y:S01]  /*12e60*/  IMAD R28, R28, c[0x0][0x190], RZ ;  /* 0x000064001c1c7a24 */ /* 0x000fe200078e02ff */
[-C--:B------:R-:W-:Y:S02]  /*12e70*/  LEA.HI.X.SX32 R33, R29, R0.reuse, 0x2, P1 ;  /* 0x000000001d217211 */ /* 0x080fe400008f16ff */
[----:B------:R-:W-:-:S03]  /*12e80*/  LEA.HI.X.SX32 R31, R8, R0, 0x2, P5 ;  /* 0x00000000081f7211 */ /* 0x000fc600028f16ff */
[----:B------:R1:W-:Y:S04]  /*12e90*/  STL.64 [R1+0xce0], R32 ;  /* 0x000ce02001007387 */ /* 0x0003e80000100a00 */
[----:B------:R-:W-:Y:S04]  /*12ea0*/  STL.64 [R1+0xce8], R34 ;  /* 0x000ce82201007387 */ /* 0x000fe80000100a00 */
[----:B------:R2:W-:Y:S01]  /*12eb0*/  STL.64 [R1+0xcd8], R30 ;  /* 0x000cd81e01007387 */ /* 0x0005e20000100a00 */
[----:B-1----:R-:W-:Y:S01]  /*12ec0*/  LEA R32, P1, R28, R120, 0x2 ;  /* 0x000000781c207211 */ /* 0x002fe200078210ff */
[----:B------:R-:W-:-:S03]  /*12ed0*/  IMAD R27, R27, c[0x0][0x190], RZ ;  /* 0x000064001b1b7a24 */ /* 0x000fc600078e02ff */
        /* <DEDUP_REMOVED lines=9> */
[-C--:B------:R-:W-:Y:S01]  /*12f70*/  LEA.HI.X.SX32 R31, R2, R0.reuse, 0x2, P5 ;  /* 0x00000000021f7211 */ /* 0x080fe200028f16ff */
[----:B------:R-:W-:Y:S01]  /*12f80*/  STL.64 [R1+0xcb8], R32 ;  /* 0x000cb82001007387 */ /* 0x000fe20000100a00 */
[----:B------:R-:W-:-:S03]  /*12f90*/  LEA.HI.X.SX32 R29, R26, R0, 0x2, P1 ;  /* 0x000000001a1d7211 */ /* 0x000fc600008f16ff */
[----:B------:R1:W-:Y:S04]  /*12fa0*/  STL.64 [R1+0xcb0], R30 ;  /* 0x000cb01e01007387 */ /* 0x0003e80000100a00 */
[----:B------:R2:W-:Y:S01]  /*12fb0*/  STL.64 [R1+0xca8], R28 ;  /* 0x000ca81c01007387 */ /* 0x0005e20000100a00 */
[-C--:B-1----:R-:W-:Y:S02]  /*12fc0*/  LEA R30, P5, R13, R120.reuse, 0x2 ;  /* 0x000000780d1e7211 */ /* 0x082fe400078a10ff */
[----:B--2---:R-:W-:Y:S02]  /*12fd0*/  LEA R28, P1, R25, R120, 0x2 ;  /* 0x00000078191c7211 */ /* 0x004fe400078210ff */
[----:B------:R-:W-:Y:S02]  /*12fe0*/  LEA.HI.X.SX32 R31, R13, R0, 0x2, P5 ;  /* 0x000000000d1f7211 */ /* 0x000fe400028f16ff */
[----:B------:R-:W-:-:S02]  /*12ff0*/  LEA R26, P5, R24, R120, 0x2 ;  /* 0x00000078181a7211 */ /* 0x000fc400078a10ff */
[-C--:B------:R-:W-:Y:S02]  /*13000*/  LEA.HI.X.SX32 R29, R25, R0.reuse, 0x2, P1 ;  /* 0x00000000191d7211 */ /* 0x080fe400008f16ff */
[----:B------:R-:W-:Y:S01]  /*13010*/  LEA.HI.X.SX32 R27, R24, R0, 0x2, P5 ;  /* 0x00000000181b7211 */ /* 0x000fe200028f16ff */
[----:B------:R-:W-:Y:S02]  /*13020*/  IMAD R12, R19, c[0x0][0x190], RZ ;  /* 0x00006400130c7a24 */ /* 0x000fe400078e02ff */
[----:B------:R1:W-:Y:S04]  /*13030*/  STL.64 [R1+0xbe8], R28 ;  /* 0x000be81c01007387 */ /* 0x0003e80000100a00 */
[----:B------:R-:W-:Y:S04]  /*13040*/  STL.64 [R1+0xca0], R30 ;  /* 0x000ca01e01007387 */ /* 0x000fe80000100a00 */
[----:B------:R2:W-:Y:S01]  /*13050*/  STL.64 [R1+0xbe0], R26 ;  /* 0x000be01a01007387 */ /* 0x0005e20000100a00 */
[----:B-1----:R-:W-:Y:S01]  /*13060*/  LEA R28, P1, R7, R120, 0x2 ;  /* 0x00000078071c7211 */ /* 0x002fe200078210ff */
[----:B------:R-:W-:-:S03]  /*13070*/  IMAD R22, R216, c[0x0][0x190], RZ ;  /* 0x00006400d8167a24 */ /* 0x000fc600078e02ff */
[----:B------:R-:W-:Y:S02]  /*13080*/  LEA.HI.X.SX32 R29, R7, R0, 0x2, P1 ;  /* 0x00000000071d7211 */ /* 0x000fe400008f16ff */
[CC--:B--2---:R-:W-:Y:S02]  /*13090*/  LEA R26, P5, R23.reuse, R120.reuse, 0x2 ;  /* 0x00000078171a7211 */ /* 0x0c4fe400078a10ff */
        /* <DEDUP_REMOVED lines=8> */
[CC--:B-1----:R-:W-:Y:S02]  /*13120*/  LEA R26, P5, R22.reuse, R120.reuse, 0x2 ;  /* 0x00000078161a7211 */ /* 0x0c2fe400078a10ff */
[C---:B--2---:R-:W-:Y:S02]  /*13130*/  LEA R24, P1, R3.reuse, R120, 0x2 ;  /* 0x0000007803187211 */ /* 0x044fe400078210ff */
        /* <DEDUP_REMOVED lines=11> */
[-C--:B------:R-:W-:Y:S01]  /*131f0*/  LEA.HI.X.SX32 R25, R11, R0.reuse, 0x2, P1 ;  /* 0x000000000b197211 */ /* 0x080fe200008f16ff */
[----:B------:R-:W-:Y:S01]  /*13200*/  IMAD R19, R220, c[0x0][0x190], RZ ;  /* 0x00006400dc137a24 */ /* 0x000fe200078e02ff */
        /* <DEDUP_REMOVED lines=73> */
[----:B------:R-:W-:Y:S02]  /*136a0*/  LEA R12, P1, R6, R120, 0x2 ;  /* 0x00000078060c7211 */ /* 0x000fe400078210ff */
        /* <DEDUP_REMOVED lines=18> */
[----:B------:R-:W-:Y:S02]  /*137d0*/  LEA R10, P5, R8, R120, 0x2 ;  /* 0x00000078080a7211 */ /* 0x000fe400078a10ff */
[-C--:B------:R-:W-:Y:S01]  /*137e0*/  LEA.HI.X.SX32 R13, R4, R0.reuse, 0x2, P1 ;  /* 0x00000000040d7211 */ /* 0x080fe200008f16ff */
[----:B------:R-:W-:Y:S01]  /*137f0*/  IMAD R2, R138, c[0x0][0x190], RZ ;  /* 0x000064008a027a24 */ /* 0x000fe200078e02ff */
[----:B------:R-:W-:Y:S01]  /*13800*/  LEA.HI.X.SX32 R11, R8, R0, 0x2, P5 ;  /* 0x00000000080b7211 */ /* 0x000fe200028f16ff */
[----:B------:R-:W-:Y:S01]  /*13810*/  IMAD R7, R241, c[0x0][0x190], RZ ;  /* 0x00006400f1077a24 */ /* 0x000fe200078e02ff */
[----:B------:R-:W1:Y:S01]  /*13820*/  S2R R248, SR_TID.X ;  /* 0x0000000000f87919 */ /* 0x000e620000002100 */
[----:B------:R-:W-:-:S03]  /*13830*/  IMAD R3, R234, c[0x0][0x190], RZ ;  /* 0x00006400ea037a24 */ /* 0x000fc600078e02ff */
[----:B------:R2:W-:Y:S04]  /*13840*/  STL.64 [R1+0x988], R12 ;  /* 0x0009880c01007387 */ /* 0x0005e80000100a00 */
[----:B------:R-:W-:Y:S04]  /*13850*/  STL.64 [R1+0x990], R14 ;  /* 0x0009900e01007387 */ /* 0x000fe80000100a00 */
[----:B------:R3:W-:Y:S01]  /*13860*/  STL.64 [R1+0x980], R10 ;  /* 0x0009800a01007387 */ /* 0x0007e20000100a00 */
[----:B--2---:R-:W-:Y:S01]  /*13870*/  LEA R12, P1, R2, R120, 0x2 ;  /* 0x00000078020c7211 */ /* 0x004fe200078210ff */
[----:B------:R-:W-:-:S03]  /*13880*/  IMAD R6, R235, c[0x0][0x190], RZ ;  /* 0x00006400eb067a24 */ /* 0x000fc600078e02ff */
[----:B------:R-:W-:Y:S02]  /*13890*/  LEA.HI.X.SX32 R13, R2, R0, 0x2, P1 ;  /* 0x00000000020d7211 */ /* 0x000fe400008f16ff */
[-C--:B---3--:R-:W-:Y:S02]  /*138a0*/  LEA R10, P5, R7, R120.reuse, 0x2 ;  /* 0x00000078070a7211 */ /* 0x088fe400078a10ff */
[----:B------:R-:W-:Y:S02]  /*138b0*/  LEA R8, P1, R3, R120, 0x2 ;  /* 0x0000007803087211 */ /* 0x000fe400078210ff */
[-C--:B------:R-:W-:Y:S01]  /*138c0*/  LEA.HI.X.SX32 R11, R7, R0.reuse, 0x2, P5 ;  /* 0x00000000070b7211 */ /* 0x080fe200028f16ff */
[----:B------:R-:W-:Y:S01]  /*138d0*/  STL.64 [R1+0x978], R12 ;  /* 0x0009780c01007387 */ /* 0x000fe20000100a00 */
[----:B------:R-:W-:Y:S01]  /*138e0*/  LEA.HI.X.SX32 R9, R3, R0, 0x2, P1 ;  /* 0x0000000003097211 */ /* 0x000fe200008f16ff */
[----:B------:R-:W-:Y:S02]  /*138f0*/  IMAD R5, R236, c[0x0][0x190], RZ ;  /* 0x00006400ec057a24 */ /* 0x000fe400078e02ff */
[----:B------:R2:W-:Y:S01]  /*13900*/  STL.64 [R1+0x970], R10 ;  /* 0x0009700a01007387 */ /* 0x0005e20000100a00 */
[----:B------:R-:W-:-:S03]  /*13910*/  IMAD R4, R237, c[0x0][0x190], RZ ;  /* 0x00006400ed047a24 */ /* 0x000fc600078e02ff */
[----:B------:R3:W-:Y:S01]  /*13920*/  STL.64 [R1+0x968], R8 ;  /* 0x0009680801007387 */ /* 0x0007e20000100a00 */
[----:B--2---:R-:W-:-:S04]  /*13930*/  LEA R10, P5, R6, R120, 0x2 ;  /* 0x00000078060a7211 */ /* 0x004fc800078a10ff */
[----:B------:R-:W-:Y:S02]  /*13940*/  LEA.HI.X.SX32 R11, R6, R0, 0x2, P5 ;  /* 0x00000000060b7211 */ /* 0x000fe400028f16ff */
[----:B---3--:R-:W-:Y:S01]  /*13950*/  LEA R8, P1, R5, R120, 0x2 ;  /* 0x0000007805087211 */ /* 0x008fe200078210ff */
[----:B------:R-:W-:Y:S02]  /*13960*/  IMAD R2, R239, c[0x0][0x190], RZ ;  /* 0x00006400ef027a24 */ /* 0x000fe400078e02ff */
[----:B------:R2:W-:Y:S01]  /*13970*/  STL.64 [R1+0x960], R10 ;  /* 0x0009600a01007387 */ /* 0x0005e20000100a00 */
[----:B------:R-:W-:Y:S01]  /*13980*/  LEA.HI.X.SX32 R9, R5, R0, 0x2, P1 ;  /* 0x0000000005097211 */ /* 0x000fe200008f16ff */
[----:B------:R-:W-:Y:S01]  /*13990*/  IMAD R3, R240, c[0x0][0x190], RZ ;  /* 0x00006400f0037a24 */ /* 0x000fe200078e02ff */
[----:B-1----:R-:W-:Y:S01]  /*139a0*/  LOP3.LUT R248, R248, 0x3f, RZ, 0xc0, !PT ;  /* 0x0000003ff8f87812 */ /* 0x002fe200078ec0ff */
[----:B------:R-:W-:Y:S02]  /*139b0*/  IMAD.MOV.U32 R252, RZ, RZ, c[0x0][0x188] ;  /* 0x00006200fffc7624 */ /* 0x000fe400078e00ff */
[----:B------:R1:W-:Y:S01]  /*139c0*/  STL.64 [R1+0x958], R8 ;  /* 0x0009580801007387 */ /* 0x0003e20000100a00 */
[----:B--2---:R-:W-:Y:S01]  /*139d0*/  LEA R10, P5, R4, R120, 0x2 ;  /* 0x00000078040a7211 */ /* 0x004fe200078a10ff */
[----:B------:R-:W-:-:S03]  /*139e0*/  IMAD.SHL.U32 R227, R248, 0x4, RZ ;  /* 0x00000004f8e37824 */ /* 0x000fc600078e00ff */
[----:B------:R-:W-:Y:S02]  /*139f0*/  LEA.HI.X.SX32 R11, R4, R0, 0x2, P5 ;  /* 0x00000000040b7211 */ /* 0x000fe400028f16ff */
[CC--:B-1----:R-:W-:Y:S02]  /*13a00*/  LEA R8, P1, R2.reuse, R120.reuse, 0x2 ;  /* 0x0000007802087211 */ /* 0x0c2fe400078210ff */
[C---:B------:R-:W-:Y:S02]  /*13a10*/  LEA R6, P5, R3.reuse, R120, 0x2 ;  /* 0x0000007803067211 */ /* 0x040fe400078a10ff */
[----:B------:R-:W-:Y:S01]  /*13a20*/  MOV R249, c[0x0][0x180] ;  /* 0x0000600000f97a02 */ /* 0x000fe20000000f00 */
[----:B------:R-:W-:Y:S01]  /*13a30*/  ULDC.64 UR4, c[0x0][0x118] ;  /* 0x0000460000047ab9 */ /* 0x000fe20000000a00 */
[-C--:B------:R-:W-:Y:S01]  /*13a40*/  LEA.HI.X.SX32 R9, R2, R0.reuse, 0x2, P1 ;  /* 0x0000000002097211 */ /* 0x080fe200008f16ff */
[----:B------:R1:W-:Y:S01]  /*13a50*/  LDGSTS.E [R227], [R152.64], !P3 ;  /* 0x0000000098e37fae */ /* 0x0003e2000d921844 */
[----:B------:R-:W-:Y:S01]  /*13a60*/  LEA.HI.X.SX32 R7, R3, R0, 0x2, P5 ;  /* 0x0000000003077211 */ /* 0x000fe200028f16ff */
[----:B------:R-:W-:Y:S01]  /*13a70*/  IMAD.SHL.U32 R0, R252, 0x4, RZ ;  /* 0x00000004fc007824 */ /* 0x000fe200078e00ff */
[C---:B------:R-:W-:Y:S01]  /*13a80*/  IADD3 R2, R249.reuse, -0x1d, RZ ;  /* 0xffffffe3f9027810 */ /* 0x040fe20007ffe0ff */
[----:B------:R1:W-:Y:S01]  /*13a90*/  LDGSTS.E [R227+0x100], [R150.64], !P3 ;  /* 0x0010000096e37fae */ /* 0x0003e2000d921844 */
[----:B------:R-:W-:-:S03]  /*13aa0*/  IADD3 R5, R249, -0x19, RZ ;  /* 0xffffffe7f9057810 */ /* 0x000fc60007ffe0ff */
[----:B------:R2:W-:Y:S01]  /*13ab0*/  STL.64 [R1+0x950], R10 ;  /* 0x0009500a01007387 */ /* 0x0005e20000100a00 */
[----:B------:R-:W-:-:S03]  /*13ac0*/  ISETP.GE.U32.AND P5, PT, R5, 0x7fffffa8, PT ;  /* 0x7fffffa80500780c */ /* 0x000fc60003fa6070 */
[----:B------:R1:W-:Y:S01]  /*13ad0*/  LDGSTS.E [R227+0x200], [R148.64], !P3 ;  /* 0x0020000094e37fae */ /* 0x0003e2000d921844 */
[----:B------:R-:W-:-:S03]  /*13ae0*/  IMAD.WIDE R4, R0, 0x4, R146 ;  /* 0x0000000400047825 */ /* 0x000fc600078e0292 */
[----:B------:R3:W-:Y:S04]  /*13af0*/  STL.64 [R1+0x948], R8 ;  /* 0x0009480801007387 */ /* 0x0007e80000100a00 */
[----:B------:R1:W-:Y:S01]  /*13b00*/  LDGSTS.E [R227+0x300], [R146.64], !P3 ;  /* 0x0030000092e37fae */ /* 0x0003e2000d921844 */
[----:B--2---:R-:W-:Y:S01]  /*13b10*/  IMAD.WIDE R10, R0, 0x4, R152 ;  /* 0x00000004000a7825 */ /* 0x004fe200078e0298 */
[----:B------:R-:W-:Y:S02]  /*13b20*/  ISETP.GE.U32.AND P3, PT, R2, 0x7fffffa4, PT ;  /* 0x7fffffa40200780c */ /* 0x000fe40003f66070 */
[----:B------:R2:W-:Y:S01]  /*13b30*/  STL.64 [R1+0x940], R6 ;  /* 0x0009400601007387 */ /* 0x0005e20000100a00 */
[----:B------:R-:W-:Y:S02]  /*13b40*/  IMAD.SHL.U32 R2, R252, 0x8, RZ ;  /* 0x00000008fc027824 */ /* 0x000fe400078e00ff */
[C---:B---3--:R-:W-:Y:S01]  /*13b50*/  IMAD.WIDE R8, R0.reuse, 0x4, R150 ;  /* 0x0000000400087825 */ /* 0x048fe200078e0296 */
[----:B------:R3:W-:Y:S04]  /*13b60*/  STL.64 [R1+0x2d0], R10 ;  /* 0x0002d00a01007387 */ /* 0x0007e80000100a00 */
[----:B------:R3:W-:Y:S01]  /*13b70*/  LDGSTS.E [R227+0x1000], [R10.64], !P4 ;  /* 0x010000000ae37fae */ /* 0x0007e2000e121844 */
[----:B--2---:R-:W-:Y:S01]  /*13b80*/  IMAD.WIDE R6, R0, 0x4, R148 ;  /* 0x0000000400067825 */ /* 0x004fe200078e0294 */
[----:B------:R-:W-:-:S02]  /*13b90*/  IADD3 R0, R249, -0x21, RZ ;  /* 0xffffffdff9007810 */ /* 0x000fc40007ffe0ff */
[----:B------:R2:W-:Y:S04]  /*13ba0*/  STL.64 [R1+0x2c8], R8 ;  /* 0x0002c80801007387 */ /* 0x0005e80000100a00 */
[----:B------:R2:W-:Y:S01]  /*13bb0*/  LDGSTS.E [R227+0x1100], [R8.64], !P4 ;  /* 0x0110000008e37fae */ /* 0x0005e2000e121844 */
[----:B---3--:R-:W-:-:S03]  /*13bc0*/  IMAD.WIDE R10, R2, 0x4, R152 ;  /* 0x00000004020a7825 */ /* 0x008fc600078e0298 */
[----:B------:R3:W-:Y:S04]  /*13bd0*/  STL.64 [R1+0x2c0], R6 ;  /* 0x0002c00601007387 */ /* 0x0007e80000100a00 */
[----:B------:R3:W-:Y:S01]  /*13be0*/  LDGSTS.E [R227+0x1200], [R6.64], !P4 ;  /* 0x0120000006e37fae */ /* 0x0007e2000e121844 */
[----:B--2---:R-:W-:-:S03]  /*13bf0*/  IMAD.WIDE R8, R2, 0x4, R150 ;  /* 0x0000000402087825 */ /* 0x004fc600078e0296 */
[----:B------:R2:W-:Y:S04]  /*13c00*/  STL.64 [R1+0x2b8], R4 ;  /* 0x0002b80401007387 */ /* 0x0005e80000100a00 */
[----:B------:R2:W-:Y:S01]  /*13c10*/  LDGSTS.E [R227+0x1300], [R4.64], !P4 ;  /* 0x0130000004e37fae */ /* 0x0005e2000e121844 */
[----:B------:R-:W-:Y:S01]  /*13c20*/  ISETP.GE.U32.AND P4, PT, R0, 0x7fffffa0, PT ;  /* 0x7fffffa00000780c */ /* 0x000fe20003f86070 */
[----:B---3--:R-:W-:Y:S02]  /*13c30*/  IMAD.WIDE R6, R2, 0x4, R148 ;  /* 0x0000000402067825 */ /* 0x008fe400078e0294 */
[----:B------:R3:W-:Y:S02]  /*13c40*/  LDGSTS.E [R227+0x2000], [R10.64], !P0 ;  /* 0x020000000ae37fae */ /* 0x0007e4000c121844 */
[----:B------:R-:W-:-:S02]  /*13c50*/  IMAD R0, R252, 0xc, RZ ;  /* 0x0000000cfc007824 */ /* 0x000fc400078e02ff */
[----:B------:R4:W-:Y:S01]  /*13c60*/  LDGSTS.E [R227+0x2100], [R8.64], !P0 ;  /* 0x0210000008e37fae */ /* 0x0009e2000c121844 */
[----:B--2---:R-:W-:Y:S01]  /*13c70*/  IMAD.WIDE R4, R2, 0x4, R146 ;  /* 0x0000000402047825 */ /* 0x004fe200078e0292 */
[----:B------:R-:W-:Y:S02]  /*13c80*/  IADD3 R2, R249, -0x25, RZ ;  /* 0xffffffdbf9027810 */ /* 0x000fe40007ffe0ff */
[----:B------:R3:W-:Y:S04]  /*13c90*/  STL.64 [R1+0x250], R10 ;  /* 0x0002500a01007387 */ /* 0x0007e80000100a00 */
[----:B------:R2:W-:Y:S04]  /*13ca0*/  LDGSTS.E [R227+0x2200], [R6.64], !P0 ;  /* 0x0220000006e37fae */ /* 0x0005e8000c121844 */
[----:B------:R4:W-:Y:S04]  /*13cb0*/  STL.64 [R1+0x248], R8 ;  /* 0x0002480801007387 */ /* 0x0009e80000100a00 */
[----:B------:R1:W-:Y:S01]  /*13cc0*/  LDGSTS.E [R227+0x2300], [R4.64], !P0 ;  /* 0x0230000004e37fae */ /* 0x0003e2000c121844 */
[----:B---3--:R-:W-:Y:S01]  /*13cd0*/  IMAD.WIDE R10, R0, 0x4, R152 ;  /* 0x00000004000a7825 */ /* 0x008fe200078e0298 */
[----:B------:R-:W-:-:S02]  /*13ce0*/  ISETP.GE.U32.AND P0, PT, R2, 0x7fffff9c, PT ;  /* 0x7fffff9c0200780c */ /* 0x000fc40003f06070 */
[----:B------:R2:W-:Y:S01]  /*13cf0*/  STL.64 [R1+0x240], R6 ;  /* 0x0002400601007387 */ /* 0x0005e20000100a00 */
[----:B------:R-:W-:Y:S02]  /*13d00*/  IMAD.SHL.U32 R2, R252, 0x10, RZ ;  /* 0x00000010fc027824 */ /* 0x000fe400078e00ff */
[----:B----4-:R-:W-:Y:S01]  /*13d10*/  IMAD.WIDE R8, R0, 0x4, R150 ;  /* 0x0000000400087825 */ /* 0x010fe200078e0296 */
[----:B------:R1:W-:Y:S01]  /*13d20*/  STL.64 [R1+0x238], R4 ;  /* 0x0002380401007387 */ /* 0x0003e20000100a00 */
[----:B------:R-:W-:-:S03]  /*13d30*/  ISETP.GE.U32.AND P1, PT, R242, 0x7fffffac, PT ;  /* 0x7fffffacf200780c */ /* 0x000fc60003f26070 */
[----:B------:R3:W-:Y:S01]  /*13d40*/  STL.64 [R1+0x1d0], R10 ;  /* 0x0001d00a01007387 */ /* 0x0007e20000100a00 */
[----:B--2---:R-:W-:-:S03]  /*13d50*/  IMAD.WIDE R6, R0, 0x4, R148 ;  /* 0x0000000400067825 */ /* 0x004fc600078e0294 */
[----:B------:R3:W-:Y:S01]  /*13d60*/  LDGSTS.E [R227+0x3000], [R10.64], !P2 ;  /* 0x030000000ae37fae */ /* 0x0007e2000d121844 */
[----:B-1----:R-:W-:Y:S01]  /*13d70*/  IMAD.WIDE R4, R0, 0x4, R146 ;  /* 0x0000000400047825 */ /* 0x002fe200078e0292 */
[----:B------:R-:W-:Y:S02]  /*13d80*/  IADD3 R0, R249, -0x29, RZ ;  /* 0xffffffd7f9007810 */ /* 0x000fe40007ffe0ff */
[----:B------:R1:W-:Y:S04]  /*13d90*/  STL.64 [R1+0x1c8], R8 ;  /* 0x0001c80801007387 */ /* 0x0003e80000100a00 */
[----:B------:R1:W-:Y:S01]  /*13da0*/  LDGSTS.E [R227+0x3100], [R8.64], !P2 ;  /* 0x0310000008e37fae */ /* 0x0003e2000d121844 */
[----:B---3--:R-:W-:-:S03]  /*13db0*/  IMAD.WIDE R10, R2, 0x4, R152 ;  /* 0x00000004020a7825 */ /* 0x008fc600078e0298 */
[----:B------:R2:W-:Y:S04]  /*13dc0*/  STL.64 [R1+0x1c0], R6 ;  /* 0x0001c00601007387 */ /* 0x0005e80000100a00 */
[----:B------:R2:W-:Y:S01]  /*13dd0*/  LDGSTS.E [R227+0x3200], [R6.64], !P2 ;  /* 0x0320000006e37fae */ /* 0x0005e2000d121844 */
[----:B-1----:R-:W-:-:S03]  /*13de0*/  IMAD.WIDE R8, R2, 0x4, R150 ;  /* 0x0000000402087825 */ /* 0x002fc600078e0296 */
[----:B------:R1:W-:Y:S04]  /*13df0*/  STL.64 [R1+0x1b8], R4 ;  /* 0x0001b80401007387 */ /* 0x0003e80000100a00 */
[----:B------:R1:W-:Y:S01]  /*13e00*/  LDGSTS.E [R227+0x3300], [R4.64], !P2 ;  /* 0x0330000004e37fae */ /* 0x0003e2000d121844 */
[----:B------:R-:W-:Y:S01]  /*13e10*/  ISETP.GE.U32.AND P2, PT, R0, 0x7fffff98, PT ;  /* 0x7fffff980000780c */ /* 0x000fe20003f46070 */
[----:B--2---:R-:W-:Y:S02]  /*13e20*/  IMAD.WIDE R6, R2, 0x4, R148 ;  /* 0x0000000402067825 */ /* 0x004fe400078e0294 */
[----:B------:R2:W-:Y:S02]  /*13e30*/  LDGSTS.E [R227+0x4000], [R10.64], !P6 ;  /* 0x040000000ae37fae */ /* 0x0005e4000f121844 */
[----:B------:R-:W-:-:S02]  /*13e40*/  IMAD R0, R252, 0x14, RZ ;  /* 0x00000014fc007824 */ /* 0x000fc400078e02ff */
[----:B------:R3:W-:Y:S01]  /*13e50*/  LDGSTS.E [R227+0x4100], [R8.64], !P6 ;  /* 0x0410000008e37fae */ /* 0x0007e2000f121844 */
[----:B-1----:R-:W-:Y:S01]  /*13e60*/  IMAD.WIDE R4, R2, 0x4, R146 ;  /* 0x0000000402047825 */ /* 0x002fe200078e0292 */
[----:B------:R-:W-:Y:S02]  /*13e70*/  IADD3 R2, R249, -0x2d, RZ ;  /* 0xffffffd3f9027810 */ /* 0x000fe40007ffe0ff */
[----:B------:R2:W-:Y:S04]  /*13e80*/  STL.64 [R1+0x150], R10 ;  /* 0x0001500a01007387 */ /* 0x0005e80000100a00 */
[----:B------:R1:W-:Y:S04]  /*13e90*/  LDGSTS.E [R227+0x4200], [R6.64], !P6 ;  /* 0x0420000006e37fae */ /* 0x0003e8000f121844 */
[----:B------:R3:W-:Y:S04]  /*13ea0*/  STL.64 [R1+0x148], R8 ;  /* 0x0001480801007387 */ /* 0x0007e80000100a00 */
[----:B------:R4:W-:Y:S01]  /*13eb0*/  LDGSTS.E [R227+0x4300], [R4.64], !P6 ;  /* 0x0430000004e37fae */ /* 0x0009e2000f121844 */
[----:B--2---:R-:W-:Y:S01]  /*13ec0*/  IMAD.WIDE R10, R0, 0x4, R152 ;  /* 0x00000004000a7825 */ /* 0x004fe200078e0298 */
[----:B------:R-:W-:-:S02]  /*13ed0*/  ISETP.GE.U32.AND P6, PT, R2, 0x7fffff94, PT ;  /* 0x7fffff940200780c */ /* 0x000fc40003fc6070 */
[----:B------:R1:W-:Y:S01]  /*13ee0*/  STL.64 [R1+0x140], R6 ;  /* 0x0001400601007387 */ /* 0x0003e20000100a00 */
[----:B------:R-:W-:Y:S02]  /*13ef0*/  IMAD R2, R252, 0x18, RZ ;  /* 0x00000018fc027824 */ /* 0x000fe400078e02ff */
[----:B---3--:R-:W-:Y:S01]  /*13f00*/  IMAD.WIDE R8, R0, 0x4, R150 ;  /* 0x0000000400087825 */ /* 0x008fe200078e0296 */
[----:B------:R4:W-:Y:S03]  /*13f10*/  STL.64 [R1+0x138], R4 ;  /* 0x0001380401007387 */ /* 0x0009e60000100a00 */
[----:B------:R-:W-:Y:S01]  /*13f20*/  IMAD R138, R252, 0x1c, RZ ;  /* 0x0000001cfc8a7824 */ /* 0x000fe200078e02ff */
[----:B------:R2:W-:Y:S01]  /*13f30*/  STL.64 [R1+0xd0], R10 ;  /* 0x0000d00a01007387 */ /* 0x0005e20000100a00 */
[----:B-1----:R-:W-:-:S03]  /*13f40*/  IMAD.WIDE R6, R0, 0x4, R148 ;  /* 0x0000000400067825 */ /* 0x002fc600078e0294 */
[----:B------:R2:W-:Y:S01]  /*13f50*/  LDGSTS.E [R227+0x5000], [R10.64], !P1 ;  /* 0x050000000ae37fae */ /* 0x0005e2000c921844 */
[----:B----4-:R-:W-:-:S03]  /*13f60*/  IMAD.WIDE R4, R0, 0x4, R146 ;  /* 0x0000000400047825 */ /* 0x010fc600078e0292 */
[----:B------:R1:W-:Y:S01]  /*13f70*/  STL.64 [R1+0xc8], R8 ;  /* 0x0000c80801007387 */ /* 0x0003e20000100a00 */
[----:B------:R-:W-:-:S03]  /*13f80*/  IADD3 R0, R249, -0x31, RZ ;  /* 0xffffffcff9007810 */ /* 0x000fc60007ffe0ff */
[----:B------:R1:W-:Y:S01]  /*13f90*/  LDGSTS.E [R227+0x5100], [R8.64], !P1 ;  /* 0x0510000008e37fae */ /* 0x0003e2000c921844 */
[----:B--2---:R-:W-:-:S03]  /*13fa0*/  IMAD.WIDE R10, R2, 0x4, R152 ;  /* 0x00000004020a7825 */ /* 0x004fc600078e0298 */
[----:B------:R2:W-:Y:S04]  /*13fb0*/  STL.64 [R1+0xc0], R6 ;  /* 0x0000c00601007387 */ /* 0x0005e80000100a00 */
[----:B------:R2:W-:Y:S01]  /*13fc0*/  LDGSTS.E [R227+0x5200], [R6.64], !P1 ;  /* 0x0520000006e37fae */ /* 0x0005e2000c921844 */
[----:B------:R-:W-:-:S03]  /*13fd0*/  IMAD.WIDE R144, R138, 0x4, R152 ;  /* 0x000000048a907825 */ /* 0x000fc600078e0298 */
[----:B------:R3:W-:Y:S01]  /*13fe0*/  STL.64 [R1+0xb8], R4 ;  /* 0x0000b80401007387 */ /* 0x0007e20000100a00 */
[----:B-1----:R-:W-:-:S03]  /*13ff0*/  IMAD.WIDE R8, R2, 0x4, R150 ;  /* 0x0000000402087825 */ /* 0x002fc600078e0296 */
[----:B------:R3:W-:Y:S01]  /*14000*/  LDGSTS.E [R227+0x5300], [R4.64], !P1 ;  /* 0x0530000004e37fae */ /* 0x0007e2000c921844 */
[----:B------:R-:W-:-:S04]  /*14010*/  IMAD.WIDE R142, R138, 0x4, R150 ;  /* 0x000000048a8e7825 */ /* 0x000fc800078e0296 */
[--C-:B--2---:R-:W-:Y:S01]  /*14020*/  IMAD.WIDE R6, R2, 0x4, R148.reuse ;  /* 0x0000000402067825 */ /* 0x104fe200078e0294 */
[----:B------:R-:W-:Y:S01]  /*14030*/  STL.64 [R1+0x50], R10 ;  /* 0x0000500a01007387 */ /* 0x000fe20000100a00 */
[----:B------:R-:W-:Y:S02]  /*14040*/  ISETP.GE.U32.AND P1, PT, R0, 0x7fffff90, PT ;  /* 0x7fffff900000780c */ /* 0x000fe40003f26070 */
[----:B------:R-:W-:Y:S01]  /*14050*/  IMAD.WIDE R140, R138, 0x4, R148 ;  /* 0x000000048a8c7825 */ /* 0x000fe200078e0294 */
[----:B------:R1:W-:Y:S03]  /*14060*/  LDGSTS.E [R227+0x6000], [R10.64], !P5 ;  /* 0x060000000ae37fae */ /* 0x0003e6000e921844 */
[----:B---3--:R-:W-:Y:S01]  /*14070*/  IMAD.WIDE R4, R2, 0x4, R146 ;  /* 0x0000000402047825 */ /* 0x008fe200078e0292 */
[----:B------:R-:W-:Y:S01]  /*14080*/  STL.64 [R1+0x48], R8 ;  /* 0x0000480801007387 */ /* 0x000fe20000100a00 */
[----:B------:R-:W-:-:S02]  /*14090*/  IADD3 R0, R249, -0x35, RZ ;  /* 0xffffffcbf9007810 */ /* 0x000fc40007ffe0ff */
[----:B------:R-:W-:Y:S01]  /*140a0*/  SHF.L.U32 R130, R252, 0x5, RZ ;  /* 0x00000005fc827819 */ /* 0x000fe200000006ff */
[----:B------:R2:W-:Y:S01]  /*140b0*/  LDGSTS.E [R227+0x6100], [R8.64], !P5 ;  /* 0x0610000008e37fae */ /* 0x0005e2000e921844 */
[----:B------:R-:W-:-:S03]  /*140c0*/  IMAD.WIDE R138, R138, 0x4, R146 ;  /* 0x000000048a8a7825 */ /* 0x000fc600078e0292 */
[----:B------:R-:W-:Y:S04]  /*140d0*/  STL.64 [R1+0x40], R6 ;  /* 0x0000400601007387 */ /* 0x000fe80000100a00 */
[----:B------:R3:W-:Y:S04]  /*140e0*/  LDGSTS.E [R227+0x6200], [R6.64], !P5 ;  /* 0x0620000006e37fae */ /* 0x0007e8000e921844 */
[----:B------:R-:W-:Y:S04]  /*140f0*/  STL.64 [R1+0x38], R4 ;  /* 0x0000380401007387 */ /* 0x000fe80000100a00 */
[----:B------:R4:W-:Y:S01]  /*14100*/  LDGSTS.E [R227+0x6300], [R4.64], !P5 ;  /* 0x0630000004e37fae */ /* 0x0009e2000e921844 */
[----:B------:R-:W-:-:S03]  /*14110*/  ISETP.GE.U32.AND P5, PT, R0, 0x7fffff8c, PT ;  /* 0x7fffff8c0000780c */ /* 0x000fc60003fa6070 */
[----:B------:R1:W-:Y:S01]  /*14120*/  LDGSTS.E [R227+0x7000], [R144.64], !P3 ;  /* 0x0700000090e37fae */ /* 0x0003e2000d921844 */
[----:B------:R-:W-:-:S03]  /*14130*/  IADD3 R0, R249, -0x39, RZ ;  /* 0xffffffc7f9007810 */ /* 0x000fc60007ffe0ff */
[----:B------:R-:W-:Y:S01]  /*14140*/  STL [R1+0x2d84], R145 ;  /* 0x002d849101007387 */ /* 0x000fe20000100800 */
[----:B------:R-:W-:-:S03]  /*14150*/  IMAD.WIDE R136, R130, 0x4, R152 ;  /* 0x0000000482887825 */ /* 0x000fc600078e0298 */
[----:B------:R1:W-:Y:S01]  /*14160*/  LDGSTS.E [R227+0x7100], [R142.64], !P3 ;  /* 0x071000008ee37fae */ /* 0x0003e2000d921844 */
[----:B------:R-:W-:-:S03]  /*14170*/  IMAD R122, R252, 0x24, RZ ;  /* 0x00000024fc7a7824 */ /* 0x000fc600078e02ff */
[----:B------:R-:W-:Y:S01]  /*14180*/  STL.64 [R1+0x2d88], R142 ;  /* 0x002d888e01007387 */ /* 0x000fe20000100a00 */
[----:B------:R-:W-:-:S03]  /*14190*/  IMAD.WIDE R134, R130, 0x4, R150 ;  /* 0x0000000482867825 */ /* 0x000fc600078e0296 */
[----:B------:R1:W-:Y:S01]  /*141a0*/  LDGSTS.E [R227+0x7200], [R140.64], !P3 ;  /* 0x072000008ce37fae */ /* 0x0003e2000d921844 */
[----:B------:R-:W-:-:S03]  /*141b0*/  IMAD.WIDE R132, R130, 0x4, R148 ;  /* 0x0000000482847825 */ /* 0x000fc600078e0294 */
[----:B------:R1:W-:Y:S01]  /*141c0*/  STL.64 [R1+0x2d90], R140 ;  /* 0x002d908c01007387 */ /* 0x0003e20000100a00 */
[----:B------:R-:W-:-:S03]  /*141d0*/  IMAD.WIDE R130, R130, 0x4, R146 ;  /* 0x0000000482827825 */ /* 0x000fc600078e0292 */
[----:B------:R2:W-:Y:S01]  /*141e0*/  LDGSTS.E [R227+0x7300], [R138.64], !P3 ;  /* 0x073000008ae37fae */ /* 0x0005e2000d921844 */
[----:B------:R-:W-:Y:S01]  /*141f0*/  ISETP.GE.U32.AND P3, PT, R0, 0x7fffff88, PT ;  /* 0x7fffff880000780c */ /* 0x000fe20003f66070 */
[----:B------:R-:W-:Y:S02]  /*14200*/  IMAD.WIDE R128, R122, 0x4, R152 ;  /* 0x000000047a807825 */ /* 0x000fe400078e0298 */
[----:B------:R2:W-:Y:S02]  /*14210*/  LDGSTS.E [R227+0x8000], [R136.64], !P4 ;  /* 0x0800000088e37fae */ /* 0x0005e4000e121844 */
[----:B-1----:R-:W-:Y:S02]  /*14220*/  IMAD.MOV.U32 R141, RZ, RZ, c[0x0][0x180] ;  /* 0x00006000ff8d7624 */ /* 0x002fe400078e00ff */
[----:B------:R1:W-:Y:S01]  /*14230*/  LDGSTS.E [R227+0x8100], [R134.64], !P4 ;  /* 0x0810000086e37fae */ /* 0x0003e2000e121844 */
[----:B------:R-:W-:Y:S02]  /*14240*/  IMAD R114, R252, 0x28, RZ ;  /* 0x00000028fc727824 */ /* 0x000fe400078e02ff */
[C---:B------:R-:W-:Y:S01]  /*14250*/  IMAD.WIDE R126, R122.reuse, 0x4, R150 ;  /* 0x000000047a7e7825 */ /* 0x040fe200078e0296 */
[----:B------:R-:W-:Y:S01]  /*14260*/  IADD3 R0, R141, -0x3d, RZ ;  /* 0xffffffc38d007810 */ /* 0x000fe20007ffe0ff */
[----:B------:R1:W-:Y:S02]  /*14270*/  LDGSTS.E [R227+0x8200], [R132.64], !P4 ;  /* 0x0820000084e37fae */ /* 0x0003e4000e121844 */
[----:B------:R-:W-:-:S02]  /*14280*/  IMAD.WIDE R124, R122, 0x4, R148 ;  /* 0x000000047a7c7825 */ /* 0x000fc400078e0294 */
[----:B------:R1:W-:Y:S01]  /*14290*/  LDGSTS.E [R227+0x8300], [R130.64], !P4 ;  /* 0x0830000082e37fae */ /* 0x0003e2000e121844 */
[----:B------:R-:W-:Y:S01]  /*142a0*/  ISETP.GE.U32.AND P4, PT, R0, 0x7fffff84, PT ;  /* 0x7fffff840000780c */ /* 0x000fe20003f86070 */
[----:B------:R-:W-:Y:S01]  /*142b0*/  IMAD.WIDE R122, R122, 0x4, R146 ;  /* 0x000000047a7a7825 */ /* 0x000fe200078e0292 */
[----:B------:R-:W-:Y:S01]  /*142c0*/  IADD3 R0, R141, -0x2, RZ ;  /* 0xfffffffe8d007810 */ /* 0x000fe20007ffe0ff */
[----:B------:R1:W-:Y:S02]  /*142d0*/  LDGSTS.E [R227+0x9000], [R128.64], !P0 ;  /* 0x0900000080e37fae */ /* 0x0003e4000c121844 */
[----:B------:R-:W-:Y:S02]  /*142e0*/  IMAD.WIDE R120, R114, 0x4, R152 ;  /* 0x0000000472787825 */ /* 0x000fe400078e0298 */
[----:B------:R1:W-:Y:S02]  /*142f0*/  LDGSTS.E [R227+0x9100], [R126.64], !P0 ;  /* 0x091000007ee37fae */ /* 0x0003e4000c121844 */
[----:B------:R-:W-:-:S02]  /*14300*/  IMAD R106, R252, 0x2c, RZ ;  /* 0x0000002cfc6a7824 */ /* 0x000fc400078e02ff */
[C---:B------:R-:W-:Y:S01]  /*14310*/  IMAD.WIDE R118, R114.reuse, 0x4, R150 ;  /* 0x0000000472767825 */ /* 0x040fe200078e0296 */
[----:B------:R1:W-:Y:S03]  /*14320*/  LDGSTS.E [R227+0x9200], [R124.64], !P0 ;  /* 0x092000007ce37fae */ /* 0x0003e6000c121844 */
[----:B------:R-:W-:Y:S01]  /*14330*/  IMAD.WIDE R116, R114, 0x4, R148 ;  /* 0x0000000472747825 */ /* 0x000fe200078e0294 */
[----:B------:R1:W-:Y:S01]  /*14340*/  LDGSTS.E [R227+0x9300], [R122.64], !P0 ;  /* 0x093000007ae37fae */ /* 0x0003e2000c121844 */
[----:B------:R-:W-:Y:S02]  /*14350*/  ISETP.GE.U32.AND P0, PT, R0, 0x7fffffbf, PT ;  /* 0x7fffffbf0000780c */ /* 0x000fe40003f06070 */
[----:B------:R-:W-:Y:S01]  /*14360*/  IMAD.WIDE R114, R114, 0x4, R146 ;  /* 0x0000000472727825 */ /* 0x000fe200078e0292 */
[----:B------:R-:W-:Y:S01]  /*14370*/  IADD3 R0, R141, -0x6, RZ ;  /* 0xfffffffa8d007810 */ /* 0x000fe20007ffe0ff */
[----:B------:R1:W-:Y:S02]  /*14380*/  LDGSTS.E [R227+0xa000], [R120.64], !P2 ;  /* 0x0a00000078e37fae */ /* 0x0003e4000d121844 */
[----:B------:R-:W-:-:S02]  /*14390*/  IMAD.WIDE R112, R106, 0x4, R152 ;  /* 0x000000046a707825 */ /* 0x000fc400078e0298 */
[----:B------:R1:W-:Y:S02]  /*143a0*/  LDGSTS.E [R227+0xa100], [R118.64], !P2 ;  /* 0x0a10000076e37fae */ /* 0x0003e4000d121844 */
[----:B------:R-:W-:Y:S02]  /*143b0*/  IMAD R98, R252, 0x30, RZ ;  /* 0x00000030fc627824 */ /* 0x000fe400078e02ff */
[C---:B------:R-:W-:Y:S01]  /*143c0*/  IMAD.WIDE R110, R106.reuse, 0x4, R150 ;  /* 0x000000046a6e7825 */ /* 0x040fe200078e0296 */
[----:B------:R1:W-:Y:S03]  /*143d0*/  LDGSTS.E [R227+0xa200], [R116.64], !P2 ;  /* 0x0a20000074e37fae */ /* 0x0003e6000d121844 */
[----:B------:R-:W-:Y:S01]  /*143e0*/  IMAD.WIDE R108, R106, 0x4, R148 ;  /* 0x000000046a6c7825 */ /* 0x000fe200078e0294 */
[----:B------:R1:W-:Y:S01]  /*143f0*/  LDGSTS.E [R227+0xa300], [R114.64], !P2 ;  /* 0x0a30000072e37fae */ /* 0x0003e2000d121844 */
[----:B------:R-:W-:-:S02]  /*14400*/  ISETP.GE.U32.AND P2, PT, R0, 0x7fffffbb, PT ;  /* 0x7fffffbb0000780c */ /* 0x000fc40003f46070 */
[----:B------:R-:W-:Y:S01]  /*14410*/  IMAD.WIDE R106, R106, 0x4, R146 ;  /* 0x000000046a6a7825 */ /* 0x000fe200078e0292 */
[----:B------:R-:W-:Y:S01]  /*14420*/  IADD3 R0, R141, -0xa, RZ ;  /* 0xfffffff68d007810 */ /* 0x000fe20007ffe0ff */
[----:B------:R1:W-:Y:S02]  /*14430*/  LDGSTS.E [R227+0xb000], [R112.64], !P6 ;  /* 0x0b00000070e37fae */ /* 0x0003e4000f121844 */
[----:B------:R-:W-:Y:S02]  /*14440*/  IMAD.WIDE R104, R98, 0x4, R152 ;  /* 0x0000000462687825 */ /* 0x000fe400078e0298 */
        /* <DEDUP_REMOVED lines=32> */
[C---:B------:R-:W-:Y:S02]  /*14650*/  IMAD.WIDE R80, R74.reuse, 0x4, R152 ;  /* 0x000000044a507825 */ /* 0x040fe400078e0298 */
[----:B------:R1:W-:Y:S02]  /*14660*/  LDGSTS.E [R227+0xe100], [R86.64], !P3 ;  /* 0x0e10000056e37fae */ /* 0x0003e4000d921844 */
[C---:B------:R-:W-:Y:S02]  /*14670*/  IMAD.WIDE R78, R74.reuse, 0x4, R150 ;  /* 0x000000044a4e7825 */ /* 0x040fe400078e0296 */
[----:B------:R1:W-:Y:S02]  /*14680*/  LDGSTS.E [R227+0xe200], [R84.64], !P3 ;  /* 0x0e20000054e37fae */ /* 0x0003e4000d921844 */
[----:B------:R-:W-:-:S02]  /*14690*/  IMAD.WIDE R76, R74, 0x4, R148 ;  /* 0x000000044a4c7825 */ /* 0x000fc400078e0294 */
[----:B------:R1:W-:Y:S01]  /*146a0*/  LDGSTS.E [R227+0xe300], [R82.64], !P3 ;  /* 0x0e30000052e37fae */ /* 0x0003e2000d921844 */
[----:B------:R-:W-:Y:S01]  /*146b0*/  ISETP.GE.U32.AND P3, PT, R0, 0x7fffffab, PT ;  /* 0x7fffffab0000780c */ /* 0x000fe20003f66070 */
[----:B------:R-:W-:Y:S01]  /*146c0*/  IMAD.WIDE R74, R74, 0x4, R146 ;  /* 0x000000044a4a7825 */ /* 0x000fe200078e0292 */
[----:B------:R-:W-:Y:S01]  /*146d0*/  IADD3 R0, R141, -0x1a, RZ ;  /* 0xffffffe68d007810 */ /* 0x000fe20007ffe0ff */
[----:B------:R-:W-:Y:S01]  /*146e0*/  STL.64 [R1+0x2d98], R138 ;  /* 0x002d988a01007387 */ /* 0x000fe20000100a00 */
[----:B------:R-:W-:Y:S01]  /*146f0*/  LOP3.LUT R155, R227, 0x20, RZ, 0x3c, !PT ;  /* 0x00000020e39b7812 */ /* 0x000fe200078e3cff */
[C---:B------:R-:W-:Y:S02]  /*14700*/  IMAD.WIDE R10, R252.reuse, 0x4, R152 ;  /* 0x00000004fc0a7825 */ /* 0x040fe400078e0298 */
[----:B------:R-:W-:Y:S02]  /*14710*/  STL.64 [R1+0x2da0], R136 ;  /* 0x002da08801007387 */ /* 0x000fe40000100a00 */
[----:B--2---:R-:W-:-:S02]  /*14720*/  IMAD.WIDE R8, R252, 0x4, R150 ;  /* 0x00000004fc087825 */ /* 0x004fc400078e0296 */
[----:B------:R2:W-:Y:S02]  /*14730*/  LDGSTS.E [R227+0xf000], [R80.64], !P4 ;  /* 0x0f00000050e37fae */ /* 0x0005e4000e121844 */
[C---:B---3--:R-:W-:Y:S02]  /*14740*/  IMAD.WIDE R6, R252.reuse, 0x4, R148 ;  /* 0x00000004fc067825 */ /* 0x048fe400078e0294 */
[----:B------:R-:W-:Y:S04]  /*14750*/  STL.64 [R1+0x2da8], R134 ;  /* 0x002da88601007387 */ /* 0x000fe80000100a00 */
[----:B------:R2:W-:Y:S01]  /*14760*/  LDGSTS.E [R227+0xf100], [R78.64], !P4 ;  /* 0x0f1000004ee37fae */ /* 0x0005e2000e121844 */
[----:B----4-:R-:W-:-:S03]  /*14770*/  IMAD.WIDE R4, R252, 0x4, R146 ;  /* 0x00000004fc047825 */ /* 0x010fc600078e0292 */
[----:B------:R-:W-:Y:S04]  /*14780*/  STL.64 [R1+0x2db0], R132 ;  /* 0x002db08401007387 */ /* 0x000fe80000100a00 */
[----:B------:R2:W-:Y:S01]  /*14790*/  LDGSTS.E [R227+0xf200], [R76.64], !P4 ;  /* 0x0f2000004ce37fae */ /* 0x0005e2000e121844 */
[----:B------:R-:W-:-:S03]  /*147a0*/  IADD3 R2, R141, -0x1e, RZ ;  /* 0xffffffe28d027810 */ /* 0x000fc60007ffe0ff */
[----:B------:R-:W-:Y:S04]  /*147b0*/  STL.64 [R1+0x2db8], R130 ;  /* 0x002db88201007387 */ /* 0x000fe80000100a00 */
[----:B------:R2:W-:Y:S01]  /*147c0*/  LDGSTS.E [R227+0xf300], [R74.64], !P4 ;  /* 0x0f3000004ae37fae */ /* 0x0005e2000e121844 */
[----:B------:R-:W-:Y:S01]  /*147d0*/  ISETP.GE.U32.AND P4, PT, R0, 0x7fffffa7, PT ;  /* 0x7fffffa70000780c */ /* 0x000fe20003f86070 */
[----:B------:R-:W-:Y:S02]  /*147e0*/  IMAD R0, R252, 0x5, RZ ;  /* 0x00000005fc007824 */ /* 0x000fe400078e02ff */
[----:B------:R-:W-:Y:S04]  /*147f0*/  STL.64 [R1+0x2dc0], R128 ;  /* 0x002dc08001007387 */ /* 0x000fe80000100a00 */
[----:B------:R-:W-:Y:S04]  /*14800*/  STL.64 [R1+0x2dc8], R126 ;  /* 0x002dc87e01007387 */ /* 0x000fe80000100a00 */
[----:B------:R-:W-:Y:S04]  /*14810*/  STL.64 [R1+0x2dd0], R124 ;  /* 0x002dd07c01007387 */ /* 0x000fe80000100a00 */
[----:B------:R3:W-:Y:S04]  /*14820*/  LDGSTS.E [R155+0x400], [R10.64], !P0 ;  /* 0x004000000a9b7fae */ /* 0x0007e8000c121844 */
[----:B------:R-:W-:Y:S04]  /*14830*/  STL.64 [R1+0x2dd8], R122 ;  /* 0x002dd87a01007387 */ /* 0x000fe80000100a00 */
[----:B------:R4:W-:Y:S04]  /*14840*/  LDGSTS.E [R155+0x500], [R8.64], !P0 ;  /* 0x00500000089b7fae */ /* 0x0009e8000c121844 */
[----:B------:R3:W-:Y:S04]  /*14850*/  STL.64 [R1+0x330], R10 ;  /* 0x0003300a01007387 */ /* 0x0007e80000100a00 */
[----:B------:R1:W-:Y:S04]  /*14860*/  LDGSTS.E [R155+0x600], [R6.64], !P0 ;  /* 0x00600000069b7fae */ /* 0x0003e8000c121844 */
[----:B------:R4:W-:Y:S04]  /*14870*/  STL.64 [R1+0x328], R8 ;  /* 0x0003280801007387 */ /* 0x0009e80000100a00 */
[----:B------:R1:W-:Y:S01]  /*14880*/  LDGSTS.E [R155+0x700], [R4.64], !P0 ;  /* 0x00700000049b7fae */ /* 0x0003e2000c121844 */
[----:B---3--:R-:W-:Y:S01]  /*14890*/  IMAD.WIDE R10, R0, 0x4, R152 ;  /* 0x00000004000a7825 */ /* 0x008fe200078e0298 */
[----:B------:R-:W-:-:S02]  /*148a0*/  ISETP.GE.U32.AND P0, PT, R2, 0x7fffffa3, PT ;  /* 0x7fffffa30200780c */ /* 0x000fc40003f06070 */
[----:B------:R1:W-:Y:S01]  /*148b0*/  STL.64 [R1+0x320], R6 ;  /* 0x0003200601007387 */ /* 0x0003e20000100a00 */
[----:B------:R-:W-:Y:S02]  /*148c0*/  IMAD R2, R252, 0x9, RZ ;  /* 0x00000009fc027824 */ /* 0x000fe400078e02ff */
[C---:B----4-:R-:W-:Y:S01]  /*148d0*/  IMAD.WIDE R8, R0.reuse, 0x4, R150 ;  /* 0x0000000400087825 */ /* 0x050fe200078e0296 */
[----:B------:R3:W-:Y:S04]  /*148e0*/  STL.64 [R1+0x318], R4 ;  /* 0x0003180401007387 */ /* 0x0007e80000100a00 */
[----:B------:R4:W-:Y:S01]  /*148f0*/  STL.64 [R1+0x2b0], R10 ;  /* 0x0002b00a01007387 */ /* 0x0009e20000100a00 */
[----:B-1----:R-:W-:-:S03]  /*14900*/  IMAD.WIDE R6, R0, 0x4, R148 ;  /* 0x0000000400067825 */ /* 0x002fc600078e0294 */
[----:B------:R4:W-:Y:S01]  /*14910*/  LDGSTS.E [R155+0x1400], [R10.64], !P2 ;  /* 0x014000000a9b7fae */ /* 0x0009e2000d121844 */
[----:B---3--:R-:W-:Y:S01]  /*14920*/  IMAD.WIDE R4, R0, 0x4, R146 ;  /* 0x0000000400047825 */ /* 0x008fe200078e0292 */
[----:B------:R-:W-:Y:S02]  /*14930*/  IADD3 R0, R141, -0x22, RZ ;  /* 0xffffffde8d007810 */ /* 0x000fe40007ffe0ff */
[----:B------:R1:W-:Y:S04]  /*14940*/  STL.64 [R1+0x2a8], R8 ;  /* 0x0002a80801007387 */ /* 0x0003e80000100a00 */
[----:B------:R1:W-:Y:S01]  /*14950*/  LDGSTS.E [R155+0x1500], [R8.64], !P2 ;  /* 0x01500000089b7fae */ /* 0x0003e2000d121844 */
[----:B----4-:R-:W-:-:S03]  /*14960*/  IMAD.WIDE R10, R2, 0x4, R152 ;  /* 0x00000004020a7825 */ /* 0x010fc600078e0298 */
[----:B------:R3:W-:Y:S04]  /*14970*/  STL.64 [R1+0x2a0], R6 ;  /* 0x0002a00601007387 */ /* 0x0007e80000100a00 */
[----:B------:R3:W-:Y:S01]  /*14980*/  LDGSTS.E [R155+0x1600], [R6.64], !P2 ;  /* 0x01600000069b7fae */ /* 0x0007e2000d121844 */
[----:B-1----:R-:W-:-:S03]  /*14990*/  IMAD.WIDE R8, R2, 0x4, R150 ;  /* 0x0000000402087825 */ /* 0x002fc600078e0296 */
[----:B------:R1:W-:Y:S04]  /*149a0*/  STL.64 [R1+0x298], R4 ;  /* 0x0002980401007387 */ /* 0x0003e80000100a00 */
[----:B------:R1:W-:Y:S01]  /*149b0*/  LDGSTS.E [R155+0x1700], [R4.64], !P2 ;  /* 0x01700000049b7fae */ /* 0x0003e2000d121844 */
[----:B------:R-:W-:Y:S01]  /*149c0*/  ISETP.GE.U32.AND P2, PT, R0, 0x7fffff9f, PT ;  /* 0x7fffff9f0000780c */ /* 0x000fe20003f46070 */
[----:B---3--:R-:W-:Y:S02]  /*149d0*/  IMAD.WIDE R6, R2, 0x4, R148 ;  /* 0x0000000402067825 */ /* 0x008fe400078e0294 */
        /* <DEDUP_REMOVED lines=50> */
[----:B------:R1:W-:Y:S01]  /*14d00*/  STL.64 [R1+0xa8], R8 ;  /* 0x0000a80801007387 */ /* 0x0003e20000100a00 */
[----:B------:R-:W-:-:S03]  /*14d10*/  IMAD R66, R252, 0x1d, RZ ;  /* 0x0000001dfc427824 */ /* 0x000fc600078e02ff */
        /* <DEDUP_REMOVED lines=8> */
[----:B---3--:R-:W-:Y:S01]  /*14da0*/  IMAD.WIDE R6, R2, 0x4, R148 ;  /* 0x0000000402067825 */ /* 0x008fe200078e0294 */
[----:B------:R-:W-:Y:S01]  /*14db0*/  IADD3 R0, R141, -0x36, RZ ;  /* 0xffffffca8d007810 */ /* 0x000fe20007ffe0ff */
[----:B------:R3:W-:Y:S02]  /*14dc0*/  LDGSTS.E [R155+0x6400], [R10.64], !P4 ;  /* 0x064000000a9b7fae */ /* 0x0007e4000e121844 */
[----:B------:R-:W-:-:S02]  /*14dd0*/  IMAD.WIDE R72, R66, 0x4, R152 ;  /* 0x0000000442487825 */ /* 0x000fc400078e0298 */
[----:B------:R4:W-:Y:S02]  /*14de0*/  LDGSTS.E [R155+0x6500], [R8.64], !P4 ;  /* 0x06500000089b7fae */ /* 0x0009e4000e121844 */
[----:B-1----:R-:W-:Y:S02]  /*14df0*/  IMAD.WIDE R4, R2, 0x4, R146 ;  /* 0x0000000402047825 */ /* 0x002fe400078e0292 */
[----:B------:R1:W-:Y:S02]  /*14e00*/  LDGSTS.E [R155+0x6600], [R6.64], !P4 ;  /* 0x06600000069b7fae */ /* 0x0003e4000e121844 */
[----:B------:R-:W-:Y:S02]  /*14e10*/  IMAD R58, R252, 0x21, RZ ;  /* 0x00000021fc3a7824 */ /* 0x000fe400078e02ff */
[----:B------:R1:W-:Y:S01]  /*14e20*/  LDGSTS.E [R155+0x6700], [R4.64], !P4 ;  /* 0x06700000049b7fae */ /* 0x0003e2000e121844 */
[----:B------:R-:W-:Y:S01]  /*14e30*/  IMAD.WIDE R70, R66, 0x4, R150 ;  /* 0x0000000442467825 */ /* 0x000fe200078e0296 */
[----:B------:R-:W-:-:S03]  /*14e40*/  ISETP.GE.U32.AND P4, PT, R0, 0x7fffff8b, PT ;  /* 0x7fffff8b0000780c */ /* 0x000fc60003f86070 */
[C---:B------:R-:W-:Y:S01]  /*14e50*/  IMAD.WIDE R68, R66.reuse, 0x4, R148 ;  /* 0x0000000442447825 */ /* 0x040fe200078e0294 */
[----:B------:R-:W-:Y:S01]  /*14e60*/  IADD3 R0, R141, -0x3a, RZ ;  /* 0xffffffc68d007810 */ /* 0x000fe20007ffe0ff */
[----:B------:R1:W-:Y:S02]  /*14e70*/  LDGSTS.E [R155+0x7400], [R72.64], !P0 ;  /* 0x07400000489b7fae */ /* 0x0003e4000c121844 */
[----:B------:R-:W-:Y:S02]  /*14e80*/  IMAD.WIDE R66, R66, 0x4, R146 ;  /* 0x0000000442427825 */ /* 0x000fe400078e0292 */
[----:B------:R1:W-:Y:S02]  /*14e90*/  LDGSTS.E [R155+0x7500], [R70.64], !P0 ;  /* 0x07500000469b7fae */ /* 0x0003e4000c121844 */
[----:B------:R-:W-:Y:S02]  /*14ea0*/  IMAD.WIDE R64, R58, 0x4, R152 ;  /* 0x000000043a407825 */ /* 0x000fe400078e0298 */
[----:B------:R1:W-:Y:S02]  /*14eb0*/  LDGSTS.E [R155+0x7600], [R68.64], !P0 ;  /* 0x07600000449b7fae */ /* 0x0003e4000c121844 */
[----:B------:R-:W-:-:S02]  /*14ec0*/  IMAD R50, R252, 0x25, RZ ;  /* 0x00000025fc327824 */ /* 0x000fc400078e02ff */
[----:B------:R-:W-:Y:S01]  /*14ed0*/  IMAD.WIDE R62, R58, 0x4, R150 ;  /* 0x000000043a3e7825 */ /* 0x000fe200078e0296 */
[----:B------:R1:W-:Y:S01]  /*14ee0*/  LDGSTS.E [R155+0x7700], [R66.64], !P0 ;  /* 0x07700000429b7fae */ /* 0x0003e2000c121844 */
[----:B------:R-:W-:Y:S02]  /*14ef0*/  ISETP.GE.U32.AND P0, PT, R0, 0x7fffff87, PT ;  /* 0x7fffff870000780c */ /* 0x000fe40003f06070 */
[C---:B------:R-:W-:Y:S01]  /*14f00*/  IMAD.WIDE R60, R58.reuse, 0x4, R148 ;  /* 0x000000043a3c7825 */ /* 0x040fe200078e0294 */
[----:B------:R-:W-:Y:S01]  /*14f10*/  IADD3 R0, R141, -0x3e, RZ ;  /* 0xffffffc28d007810 */ /* 0x000fe20007ffe0ff */
[----:B------:R1:W-:Y:S02]  /*14f20*/  LDGSTS.E [R155+0x8400], [R64.64], !P2 ;  /* 0x08400000409b7fae */ /* 0x0003e4000d121844 */
[----:B------:R-:W-:Y:S02]  /*14f30*/  IMAD.WIDE R58, R58, 0x4, R146 ;  /* 0x000000043a3a7825 */ /* 0x000fe400078e0292 */
[----:B------:R1:W-:Y:S02]  /*14f40*/  LDGSTS.E [R155+0x8500], [R62.64], !P2 ;  /* 0x085000003e9b7fae */ /* 0x0003e4000d121844 */
[----:B------:R-:W-:-:S02]  /*14f50*/  IMAD.WIDE R56, R50, 0x4, R152 ;  /* 0x0000000432387825 */ /* 0x000fc400078e0298 */
[----:B------:R1:W-:Y:S02]  /*14f60*/  LDGSTS.E [R155+0x8600], [R60.64], !P2 ;  /* 0x086000003c9b7fae */ /* 0x0003e4000d121844 */
[----:B------:R-:W-:Y:S02]  /*14f70*/  IMAD R42, R252, 0x29, RZ ;  /* 0x00000029fc2a7824 */ /* 0x000fe400078e02ff */
[----:B------:R-:W-:Y:S01]  /*14f80*/  IMAD.WIDE R54, R50, 0x4, R150 ;  /* 0x0000000432367825 */ /* 0x000fe200078e0296 */
[----:B------:R1:W-:Y:S01]  /*14f90*/  LDGSTS.E [R155+0x8700], [R58.64], !P2 ;  /* 0x087000003a9b7fae */ /* 0x0003e2000d121844 */
[----:B------:R-:W-:Y:S02]  /*14fa0*/  ISETP.GE.U32.AND P2, PT, R0, 0x7fffff83, PT ;  /* 0x7fffff830000780c */ /* 0x000fe40003f46070 */
[C---:B------:R-:W-:Y:S01]  /*14fb0*/  IMAD.WIDE R52, R50.reuse, 0x4, R148 ;  /* 0x0000000432347825 */ /* 0x040fe200078e0294 */
[----:B------:R-:W-:Y:S01]  /*14fc0*/  IADD3 R0, R141, -0x3, RZ ;  /* 0xfffffffd8d007810 */ /* 0x000fe20007ffe0ff */
[----:B------:R1:W-:Y:S02]  /*14fd0*/  LDGSTS.E [R155+0x9400], [R56.64], !P6 ;  /* 0x09400000389b7fae */ /* 0x0003e4000f121844 */
[----:B------:R-:W-:-:S02]  /*14fe0*/  IMAD.WIDE R50, R50, 0x4, R146 ;  /* 0x0000000432327825 */ /* 0x000fc400078e0292 */
[----:B------:R1:W-:Y:S02]  /*14ff0*/  LDGSTS.E [R155+0x9500], [R54.64], !P6 ;  /* 0x09500000369b7fae */ /* 0x0003e4000f121844 */
[----:B------:R-:W-:Y:S02]  /*15000*/  IMAD.WIDE R48, R42, 0x4, R152 ;  /* 0x000000042a307825 */ /* 0x000fe400078e0298 */
[----:B------:R1:W-:Y:S02]  /*15010*/  LDGSTS.E [R155+0x9600], [R52.64], !P6 ;  /* 0x09600000349b7fae */ /* 0x0003e4000f121844 */
[----:B------:R-:W-:Y:S02]  /*15020*/  IMAD R34, R252, 0x2d, RZ ;  /* 0x0000002dfc227824 */ /* 0x000fe400078e02ff */
[----:B------:R-:W-:Y:S01]  /*15030*/  IMAD.WIDE R46, R42, 0x4, R150 ;  /* 0x000000042a2e7825 */ /* 0x000fe200078e0296 */
[----:B------:R1:W-:Y:S01]  /*15040*/  LDGSTS.E [R155+0x9700], [R50.64], !P6 ;  /* 0x09700000329b7fae */ /* 0x0003e2000f121844 */
[----:B------:R-:W-:-:S02]  /*15050*/  ISETP.GE.U32.AND P6, PT, R0, 0x7fffffbe, PT ;  /* 0x7fffffbe0000780c */ /* 0x000fc40003fc6070 */
        /* <DEDUP_REMOVED lines=22> */
[----:B------:R-:W-:Y:S01]  /*151c0*/  IMAD.WIDE R28, R26, 0x4, R148 ;  /* 0x000000041a1c7825 */ /* 0x000fe200078e0294 */
[----:B------:R3:W-:Y:S01]  /*151d0*/  STL.64 [R1+0x30], R10 ;  /* 0x0000300a01007387 */ /* 0x0007e20000100a00 */
[----:B------:R-:W-:-:S02]  /*151e0*/  IADD3 R0, R141, -0xf, RZ ;  /* 0xfffffff18d007810 */ /* 0x000fc40007ffe0ff */
[----:B------:R-:W-:Y:S01]  /*151f0*/  IMAD.WIDE R26, R26, 0x4, R146 ;  /* 0x000000041a1a7825 */ /* 0x000fe200078e0292 */
[----:B------:R1:W-:Y:S03]  /*15200*/  LDGSTS.E [R155+0xc400], [R32.64], !P3 ;  /* 0x0c400000209b7fae */ /* 0x0003e6000d921844 */
[C---:B------:R-:W-:Y:S01]  /*15210*/  IMAD.WIDE R24, R18.reuse, 0x4, R152 ;  /* 0x0000000412187825 */ /* 0x040fe200078e0298 */
[----:B------:R1:W-:Y:S03]  /*15220*/  LDGSTS.E [R155+0xc500], [R30.64], !P3 ;  /* 0x0c5000001e9b7fae */ /* 0x0003e6000d921844 */
[----:B------:R-:W-:Y:S01]  /*15230*/  IMAD.WIDE R22, R18, 0x4, R150 ;  /* 0x0000000412167825 */ /* 0x000fe200078e0296 */
[----:B------:R1:W-:Y:S03]  /*15240*/  LDGSTS.E [R155+0xc600], [R28.64], !P3 ;  /* 0x0c6000001c9b7fae */ /* 0x0003e6000d921844 */
[----:B---3--:R-:W-:Y:S01]  /*15250*/  IMAD R10, R252, 0x39, RZ ;  /* 0x00000039fc0a7824 */ /* 0x008fe200078e02ff */
[----:B------:R3:W-:Y:S01]  /*15260*/  LDGSTS.E [R155+0xc700], [R26.64], !P3 ;  /* 0x0c7000001a9b7fae */ /* 0x0007e2000d921844 */
[----:B------:R-:W-:Y:S01]  /*15270*/  IMAD.WIDE R20, R18, 0x4, R148 ;  /* 0x0000000412147825 */ /* 0x000fe200078e0294 */
[----:B------:R-:W-:-:S02]  /*15280*/  ISETP.GE.U32.AND P3, PT, R0, 0x7fffffb2, PT ;  /* 0x7fffffb20000780c */ /* 0x000fc40003f66070 */
[----:B------:R3:W-:Y:S01]  /*15290*/  LDGSTS.E [R155+0xd400], [R24.64], !P4 ;  /* 0x0d400000189b7fae */ /* 0x0007e2000e121844 */
[----:B------:R-:W-:Y:S01]  /*152a0*/  IMAD.WIDE R18, R18, 0x4, R146 ;  /* 0x0000000412127825 */ /* 0x000fe200078e0292 */
[----:B------:R-:W-:Y:S02]  /*152b0*/  IADD3 R0, R141, -0x13, RZ ;  /* 0xffffffed8d007810 */ /* 0x000fe40007ffe0ff */
[----:B------:R3:W-:Y:S01]  /*152c0*/  LDGSTS.E [R155+0xd500], [R22.64], !P4 ;  /* 0x0d500000169b7fae */ /* 0x0007e2000e121844 */
[----:B------:R-:W-:-:S03]  /*152d0*/  IMAD.WIDE R16, R10, 0x4, R152 ;  /* 0x000000040a107825 */ /* 0x000fc600078e0298 */
[----:B------:R3:W-:Y:S01]  /*152e0*/  LDGSTS.E [R155+0xd600], [R20.64], !P4 ;  /* 0x0d600000149b7fae */ /* 0x0007e2000e121844 */
[----:B------:R-:W-:-:S03]  /*152f0*/  IMAD.WIDE R14, R10, 0x4, R150 ;  /* 0x000000040a0e7825 */ /* 0x000fc600078e0296 */
[----:B------:R3:W-:Y:S01]  /*15300*/  LDGSTS.E [R155+0xd700], [R18.64], !P4 ;  /* 0x0d700000129b7fae */ /* 0x0007e2000e121844 */
[----:B------:R-:W-:Y:S02]  /*15310*/  IMAD R2, R252, 0x3d, RZ ;  /* 0x0000003dfc027824 */ /* 0x000fe400078e02ff */
[----:B------:R-:W-:Y:S01]  /*15320*/  IMAD.WIDE R12, R10, 0x4, R148 ;  /* 0x000000040a0c7825 */ /* 0x000fe200078e0294 */
[----:B------:R-:W-:Y:S01]  /*15330*/  ISETP.GE.U32.AND P4, PT, R0, 0x7fffffae, PT ;  /* 0x7fffffae0000780c */ /* 0x000fe20003f86070 */
[----:B------:R4:W-:Y:S02]  /*15340*/  STL.64 [R1+0x28], R8 ;  /* 0x0000280801007387 */ /* 0x0009e40000100a00 */
[----:B------:R-:W-:Y:S01]  /*15350*/  IMAD.WIDE R10, R10, 0x4, R146 ;  /* 0x000000040a0a7825 */ /* 0x000fe200078e0292 */
[----:B------:R-:W-:Y:S01]  /*15360*/  IADD3 R0, R141, -0x17, RZ ;  /* 0xffffffe98d007810 */ /* 0x000fe20007ffe0ff */
[----:B------:R3:W-:Y:S04]  /*15370*/  LDGSTS.E [R155+0xe400], [R16.64], !P0 ;  /* 0x0e400000109b7fae */ /* 0x0007e8000c121844 */
[----:B------:R1:W-:Y:S04]  /*15380*/  STL.64 [R1+0x20], R6 ;  /* 0x0000200601007387 */ /* 0x0003e80000100a00 */
[----:B------:R3:W-:Y:S01]  /*15390*/  LDGSTS.E [R155+0xe500], [R14.64], !P0 ;  /* 0x0e5000000e9b7fae */ /* 0x0007e2000c121844 */
[----:B----4-:R-:W-:-:S03]  /*153a0*/  IMAD.WIDE R8, R2, 0x4, R152 ;  /* 0x0000000402087825 */ /* 0x010fc600078e0298 */
[----:B------:R4:W-:Y:S04]  /*153b0*/  STL.64 [R1+0x18], R4 ;  /* 0x0000180401007387 */ /* 0x0009e80000100a00 */
[----:B------:R3:W-:Y:S01]  /*153c0*/  LDGSTS.E [R155+0xe600], [R12.64], !P0 ;  /* 0x0e6000000c9b7fae */ /* 0x0007e2000c121844 */
[----:B-1----:R-:W-:-:S03]  /*153d0*/  IMAD.WIDE R6, R2, 0x4, R150 ;  /* 0x0000000402067825 */ /* 0x002fc600078e0296 */
[----:B------:R3:W-:Y:S01]  /*153e0*/  LDGSTS.E [R155+0xe700], [R10.64], !P0 ;  /* 0x0e7000000a9b7fae */ /* 0x0007e2000c121844 */
[----:B------:R-:W-:Y:S01]  /*153f0*/  ISETP.GE.U32.AND P0, PT, R0, 0x7fffffaa, PT ;  /* 0x7fffffaa0000780c */ /* 0x000fe20003f06070 */
[----:B------:R-:W-:Y:S02]  /*15400*/  IMAD.SHL.U32 R0, R252, 0x2, RZ ;  /* 0x00000002fc007824 */ /* 0x000fe400078e00ff */
[C---:B----4-:R-:W-:Y:S01]  /*15410*/  IMAD.WIDE R4, R2.reuse, 0x4, R148 ;  /* 0x0000000402047825 */ /* 0x050fe200078e0294 */
[----:B------:R-:W-:Y:S01]  /*15420*/  IADD3 R154, R141, -0x1b, RZ ;  /* 0xffffffe58d9a7810 */ /* 0x000fe20007ffe0ff */
[----:B------:R3:W-:Y:S02]  /*15430*/  LDGSTS.E [R155+0xf400], [R8.64], !P2 ;  /* 0x0f400000089b7fae */ /* 0x0007e4000d121844 */
[----:B------:R-:W-:Y:S02]  /*15440*/  IMAD.WIDE R2, R2, 0x4, R146 ;  /* 0x0000000402027825 */ /* 0x000fe400078e0292 */
[----:B------:R3:W-:Y:S01]  /*15450*/  LDGSTS.E [R155+0xf500], [R6.64], !P2 ;  /* 0x0f500000069b7fae */ /* 0x0007e2000d121844 */
[----:B------:R-:W-:Y:S01]  /*15460*/  LOP3.LUT R122, R227, 0x40, RZ, 0x3c, !PT ;  /* 0x00000040e37a7812 */ /* 0x000fe200078e3cff */
[----:B------:R-:W-:-:S02]  /*15470*/  IMAD.WIDE R130, R0, 0x4, R152 ;  /* 0x0000000400827825 */ /* 0x000fc400078e0298 */
[----:B------:R3:W-:Y:S02]  /*15480*/  LDGSTS.E [R155+0xf600], [R4.64], !P2 ;  /* 0x0f600000049b7fae */ /* 0x0007e4000d121844 */
[----:B------:R-:W-:Y:S02]  /*15490*/  IMAD.WIDE R128, R0, 0x4, R150 ;  /* 0x0000000400807825 */ /* 0x000fe400078e0296 */
[----:B------:R3:W-:Y:S01]  /*154a0*/  LDGSTS.E [R155+0xf700], [R2.64], !P2 ;  /* 0x0f700000029b7fae */ /* 0x0007e2000d121844 */
[----:B------:R-:W-:Y:S01]  /*154b0*/  ISETP.GE.U32.AND P2, PT, R154, 0x7fffffa6, PT ;  /* 0x7fffffa69a00780c */ /* 0x000fe20003f46070 */
[----:B------:R-:W-:Y:S02]  /*154c0*/  IMAD R154, R252, 0x6, RZ ;  /* 0x00000006fc9a7824 */ /* 0x000fe400078e02ff */
[C---:B------:R-:W-:Y:S01]  /*154d0*/  IMAD.WIDE R126, R0.reuse, 0x4, R148 ;  /* 0x00000004007e7825 */ /* 0x040fe200078e0294 */
[----:B------:R1:W-:Y:S03]  /*154e0*/  STL.64 [R1+0x310], R130 ;  /* 0x0003108201007387 */ /* 0x0003e60000100a00 */
[----:B------:R-:W-:Y:S01]  /*154f0*/  IMAD.WIDE R124, R0, 0x4, R146 ;  /* 0x00000004007c7825 */ /* 0x000fe200078e0292 */
[----:B------:R-:W-:Y:S01]  /*15500*/  IADD3 R0, R141, -0x1f, RZ ;  /* 0xffffffe18d007810 */ /* 0x000fe20007ffe0ff */
[----:B------:R1:W-:Y:S04]  /*15510*/  LDGSTS.E [R122+0x800], [R130.64], !P6 ;  /* 0x00800000827a7fae */ /* 0x0003e8000f121844 */
[----:B------:R4:W-:Y:S04]  /*15520*/  STL.64 [R1+0x308], R128 ;  /* 0x0003088001007387 */ /* 0x0009e80000100a00 */
[----:B------:R4:W-:Y:S01]  /*15530*/  LDGSTS.E [R122+0x900], [R128.64], !P6 ;  /* 0x00900000807a7fae */ /* 0x0009e2000f121844 */
[----:B-1----:R-:W-:-:S03]  /*15540*/  IMAD.WIDE R130, R154, 0x4, R152 ;  /* 0x000000049a827825 */ /* 0x002fc600078e0298 */
[----:B------:R1:W-:Y:S04]  /*15550*/  STL.64 [R1+0x300], R126 ;  /* 0x0003007e01007387 */ /* 0x0003e80000100a00 */
[----:B------:R1:W-:Y:S01]  /*15560*/  LDGSTS.E [R122+0xa00], [R126.64], !P6 ;  /* 0x00a000007e7a7fae */ /* 0x0003e2000f121844 */
[----:B----4-:R-:W-:-:S03]  /*15570*/  IMAD.WIDE R128, R154, 0x4, R150 ;  /* 0x000000049a807825 */ /* 0x010fc600078e0296 */
[----:B------:R4:W-:Y:S04]  /*15580*/  STL.64 [R1+0x2f8], R124 ;  /* 0x0002f87c01007387 */ /* 0x0009e80000100a00 */
[----:B------:R4:W-:Y:S01]  /*15590*/  LDGSTS.E [R122+0xb00], [R124.64], !P6 ;  /* 0x00b000007c7a7fae */ /* 0x0009e2000f121844 */
[----:B------:R-:W-:Y:S01]  /*155a0*/  ISETP.GE.U32.AND P6, PT, R0, 0x7fffffa2, PT ;  /* 0x7fffffa20000780c */ /* 0x000fe20003fc6070 */
[----:B------:R-:W-:Y:S02]  /*155b0*/  IMAD R0, R252, 0xa, RZ ;  /* 0x0000000afc007824 */ /* 0x000fe400078e02ff */
[C---:B-1----:R-:W-:Y:S01]  /*155c0*/  IMAD.WIDE R126, R154.reuse, 0x4, R148 ;  /* 0x000000049a7e7825 */ /* 0x042fe200078e0294 */
[----:B------:R1:W-:Y:S04]  /*155d0*/  LDGSTS.E [R122+0x1800], [R130.64], !P1 ;  /* 0x01800000827a7fae */ /* 0x0003e8000c921844 */
[----:B------:R1:W-:Y:S01]  /*155e0*/  LDGSTS.E [R122+0x1900], [R128.64], !P1 ;  /* 0x01900000807a7fae */ /* 0x0003e2000c921844 */
[----:B----4-:R-:W-:Y:S01]  /*155f0*/  IMAD.WIDE R124, R154, 0x4, R146 ;  /* 0x000000049a7c7825 */ /* 0x010fe200078e0292 */
[----:B------:R-:W-:-:S02]  /*15600*/  IADD3 R154, R141, -0x23, RZ ;  /* 0xffffffdd8d9a7810 */ /* 0x000fc40007ffe0ff */
[----:B------:R1:W-:Y:S04]  /*15610*/  STL.64 [R1+0x290], R130 ;  /* 0x0002908201007387 */ /* 0x0003e80000100a00 */
[----:B------:R4:W-:Y:S04]  /*15620*/  LDGSTS.E [R122+0x1a00], [R126.64], !P1 ;  /* 0x01a000007e7a7fae */ /* 0x0009e8000c921844 */
[----:B------:R2:W-:Y:S04]  /*15630*/  STL.64 [R1+0x288], R128 ;  /* 0x0002888001007387 */ /* 0x0005e80000100a00 */
[----:B------:R3:W-:Y:S01]  /*15640*/  LDGSTS.E [R122+0x1b00], [R124.64], !P1 ;  /* 0x01b000007c7a7fae */ /* 0x0007e2000c921844 */
[----:B-1----:R-:W-:Y:S01]  /*15650*/  IMAD.WIDE R130, R0, 0x4, R152 ;  /* 0x0000000400827825 */ /* 0x002fe200078e0298 */
[----:B------:R-:W-:-:S02]  /*15660*/  ISETP.GE.U32.AND P1, PT, R154, 0x7fffff9e, PT ;  /* 0x7fffff9e9a00780c */ /* 0x000fc40003f26070 */
[----:B------:R4:W-:Y:S01]  /*15670*/  STL.64 [R1+0x280], R126 ;  /* 0x0002807e01007387 */ /* 0x0009e20000100a00 */
[----:B------:R-:W-:Y:S02]  /*15680*/  IMAD R154, R252, 0xe, RZ ;  /* 0x0000000efc9a7824 */ /* 0x000fe400078e02ff */
[C---:B--2---:R-:W-:Y:S01]  /*15690*/  IMAD.WIDE R128, R0.reuse, 0x4, R150 ;  /* 0x0000000400807825 */ /* 0x044fe200078e0296 */
[----:B------:R3:W-:Y:S04]  /*156a0*/  STL.64 [R1+0x278], R124 ;  /* 0x0002787c01007387 */ /* 0x0007e80000100a00 */
[----:B------:R1:W-:Y:S01]  /*156b0*/  STL.64 [R1+0x210], R130 ;  /* 0x0002108201007387 */ /* 0x0003e20000100a00 */
[----:B----4-:R-:W-:-:S03]  /*156c0*/  IMAD.WIDE R126, R0, 0x4, R148 ;  /* 0x00000004007e7825 */ /* 0x010fc600078e0294 */
[----:B------:R1:W-:Y:S01]  /*156d0*/  LDGSTS.E [R122+0x2800], [R130.64], !P5 ;  /* 0x02800000827a7fae */ /* 0x0003e2000e921844 */
[----:B---3--:R-:W-:Y:S01]  /*156e0*/  IMAD.WIDE R124, R0, 0x4, R146 ;  /* 0x00000004007c7825 */ /* 0x008fe200078e0292 */
[----:B------:R-:W-:Y:S02]  /*156f0*/  IADD3 R0, R141, -0x27, RZ ;  /* 0xffffffd98d007810 */ /* 0x000fe40007ffe0ff */
[----:B------:R2:W-:Y:S04]  /*15700*/  STL.64 [R1+0x208], R128 ;  /* 0x0002088001007387 */ /* 0x0005e80000100a00 */
[----:B------:R2:W-:Y:S01]  /*15710*/  LDGSTS.E [R122+0x2900], [R128.64], !P5 ;  /* 0x02900000807a7fae */ /* 0x0005e2000e921844 */
[----:B-1----:R-:W-:-:S03]  /*15720*/  IMAD.WIDE R130, R154, 0x4, R152 ;  /* 0x000000049a827825 */ /* 0x002fc600078e0298 */
[----:B------:R1:W-:Y:S04]  /*15730*/  STL.64 [R1+0x200], R126 ;  /* 0x0002007e01007387 */ /* 0x0003e80000100a00 */
[----:B------:R1:W-:Y:S01]  /*15740*/  LDGSTS.E [R122+0x2a00], [R126.64], !P5 ;  /* 0x02a000007e7a7fae */ /* 0x0003e2000e921844 */
[----:B--2---:R-:W-:-:S03]  /*15750*/  IMAD.WIDE R128, R154, 0x4, R150 ;  /* 0x000000049a807825 */ /* 0x004fc600078e0296 */
[----:B------:R2:W-:Y:S04]  /*15760*/  STL.64 [R1+0x1f8], R124 ;  /* 0x0001f87c01007387 */ /* 0x0005e80000100a00 */
[----:B------:R2:W-:Y:S01]  /*15770*/  LDGSTS.E [R122+0x2b00], [R124.64], !P5 ;  /* 0x02b000007c7a7fae */ /* 0x0005e2000e921844 */
[----:B------:R-:W-:Y:S01]  /*15780*/  ISETP.GE.U32.AND P5, PT, R0, 0x7fffff9a, PT ;  /* 0x7fffff9a0000780c */ /* 0x000fe20003fa6070 */
[----:B-1----:R-:W-:Y:S02]  /*15790*/  IMAD.WIDE R126, R154, 0x4, R148 ;  /* 0x000000049a7e7825 */ /* 0x002fe400078e0294 */
        /* <DEDUP_REMOVED lines=13> */
[C---:B---3--:R-:W-:Y:S01]  /*15870*/  IMAD.WIDE R128, R0.reuse, 0x4, R150 ;  /* 0x0000000400807825 */ /* 0x048fe200078e0296 */
[----:B------:R4:W-:Y:S04]  /*15880*/  STL.64 [R1+0x178], R124 ;  /* 0x0001787c01007387 */ /* 0x0009e80000100a00 */
[----:B------:R1:W-:Y:S01]  /*15890*/  STL.64 [R1+0x110], R130 ;  /* 0x0001108201007387 */ /* 0x0003e20000100a00 */
[----:B--2---:R-:W-:-:S03]  /*158a0*/  IMAD.WIDE R126, R0, 0x4, R148 ;  /* 0x00000004007e7825 */ /* 0x004fc600078e0294 */
[----:B------:R1:W-:Y:S01]  /*158b0*/  LDGSTS.E [R122+0x4800], [R130.64], !P4 ;  /* 0x04800000827a7fae */ /* 0x0003e2000e121844 */
[----:B----4-:R-:W-:-:S03]  /*158c0*/  IMAD.WIDE R124, R0, 0x4, R146 ;  /* 0x00000004007c7825 */ /* 0x010fc600078e0292 */
[----:B------:R2:W-:Y:S01]  /*158d0*/  STL.64 [R1+0x108], R128 ;  /* 0x0001088001007387 */ /* 0x0005e20000100a00 */
[----:B------:R-:W-:-:S03]  /*158e0*/  IADD3 R0, R141, -0x2f, RZ ;  /* 0xffffffd18d007810 */ /* 0x000fc60007ffe0ff */
[----:B------:R2:W-:Y:S01]  /*158f0*/  LDGSTS.E [R122+0x4900], [R128.64], !P4 ;  /* 0x04900000807a7fae */ /* 0x0005e2000e121844 */
[----:B-1----:R-:W-:-:S03]  /*15900*/  IMAD.WIDE R130, R154, 0x4, R152 ;  /* 0x000000049a827825 */ /* 0x002fc600078e0298 */
[----:B------:R1:W-:Y:S04]  /*15910*/  STL.64 [R1+0x100], R126 ;  /* 0x0001007e01007387 */ /* 0x0003e80000100a00 */
[----:B------:R1:W-:Y:S01]  /*15920*/  LDGSTS.E [R122+0x4a00], [R126.64], !P4 ;  /* 0x04a000007e7a7fae */ /* 0x0003e2000e121844 */
[----:B------:R-:W-:Y:S02]  /*15930*/  IMAD R250, R252, 0x1a, RZ ;  /* 0x0000001afcfa7824 */ /* 0x000fe400078e02ff */
[C---:B--2---:R-:W-:Y:S01]  /*15940*/  IMAD.WIDE R128, R154.reuse, 0x4, R150 ;  /* 0x000000049a807825 */ /* 0x044fe200078e0296 */
[----:B------:R2:W-:Y:S04]  /*15950*/  STL.64 [R1+0xf8], R124 ;  /* 0x0000f87c01007387 */ /* 0x0005e80000100a00 */
[----:B------:R2:W-:Y:S01]  /*15960*/  LDGSTS.E [R122+0x4b00], [R124.64], !P4 ;  /* 0x04b000007c7a7fae */ /* 0x0005e2000e121844 */
[----:B-1----:R-:W-:-:S03]  /*15970*/  IMAD.WIDE R126, R154, 0x4, R148 ;  /* 0x000000049a7e7825 */ /* 0x002fc600078e0294 */
[----:B------:R-:W-:Y:S01]  /*15980*/  STL.64 [R1+0x90], R130 ;  /* 0x0000908201007387 */ /* 0x000fe20000100a00 */
[----:B------:R-:W-:-:S03]  /*15990*/  ISETP.GE.U32.AND P4, PT, R0, 0x7fffff92, PT ;  /* 0x7fffff920000780c */ /* 0x000fc60003f86070 */
[----:B------:R1:W-:Y:S01]  /*159a0*/  LDGSTS.E [R122+0x5800], [R130.64], !P0 ;  /* 0x05800000827a7fae */ /* 0x0003e2000c121844 */
[----:B--2---:R-:W-:-:S03]  /*159b0*/  IMAD.WIDE R124, R154, 0x4, R146 ;  /* 0x000000049a7c7825 */ /* 0x004fc600078e0292 */
[----:B------:R2:W-:Y:S01]  /*159c0*/  STL.64 [R1+0x88], R128 ;  /* 0x0000888001007387 */ /* 0x0005e20000100a00 */
[----:B------:R-:W-:-:S03]  /*159d0*/  IADD3 R0, R141, -0x33, RZ ;  /* 0xffffffcd8d007810 */ /* 0x000fc60007ffe0ff */
[----:B------:R2:W-:Y:S01]  /*159e0*/  LDGSTS.E [R122+0x5900], [R128.64], !P0 ;  /* 0x05900000807a7fae */ /* 0x0005e2000c121844 */
[----:B------:R-:W-:-:S03]  /*159f0*/  IMAD R160, R252, 0x1e, RZ ;  /* 0x0000001efca07824 */ /* 0x000fc600078e02ff */
[----:B------:R3:W-:Y:S04]  /*15a00*/  STL.64 [R1+0x80], R126 ;  /* 0x0000807e01007387 */ /* 0x0007e80000100a00 */
[----:B------:R3:W-:Y:S01]  /*15a10*/  LDGSTS.E [R122+0x5a00], [R126.64], !P0 ;  /* 0x05a000007e7a7fae */ /* 0x0007e2000c121844 */
[----:B--2---:R-:W-:-:S03]  /*15a20*/  IMAD.WIDE R128, R250, 0x4, R152 ;  /* 0x00000004fa807825 */ /* 0x004fc600078e0298 */
[----:B------:R2:W-:Y:S04]  /*15a30*/  STL.64 [R1+0x78], R124 ;  /* 0x0000787c01007387 */ /* 0x0005e80000100a00 */
[----:B------:R2:W-:Y:S01]  /*15a40*/  LDGSTS.E [R122+0x5b00], [R124.64], !P0 ;  /* 0x05b000007c7a7fae */ /* 0x0005e2000c121844 */
[----:B---3--:R-:W-:Y:S01]  /*15a50*/  IMAD.WIDE R126, R250, 0x4, R150 ;  /* 0x00000004fa7e7825 */ /* 0x008fe200078e0296 */
[----:B------:R-:W-:Y:S02]  /*15a60*/  ISETP.GE.U32.AND P0, PT, R0, 0x7fffff8e, PT ;  /* 0x7fffff8e0000780c */ /* 0x000fe40003f06070 */
[----:B------:R3:W-:Y:S01]  /*15a70*/  LDGSTS.E [R122+0x6800], [R128.64], !P2 ;  /* 0x06800000807a7fae */ /* 0x0007e2000d121844 */
[----:B------:R-:W-:Y:S01]  /*15a80*/  IADD3 R0, R141, -0x37, RZ ;  /* 0xffffffc98d007810 */ /* 0x000fe20007ffe0ff */
[----:B------:R-:W-:-:S02]  /*15a90*/  IMAD.WIDE R154, R160, 0x4, R152 ;  /* 0x00000004a09a7825 */ /* 0x000fc400078e0298 */
[----:B------:R4:W-:Y:S02]  /*15aa0*/  LDGSTS.E [R122+0x6900], [R126.64], !P2 ;  /* 0x069000007e7a7fae */ /* 0x0009e4000d121844 */
[----:B--2---:R-:W-:-:S04]  /*15ab0*/  IMAD.WIDE R124, R250, 0x4, R148 ;  /* 0x00000004fa7c7825 */ /* 0x004fc800078e0294 */
[----:B------:R-:W-:Y:S01]  /*15ac0*/  IMAD.WIDE R250, R250, 0x4, R146 ;  /* 0x00000004fafa7825 */ /* 0x000fe200078e0292 */
[----:B------:R1:W-:Y:S03]  /*15ad0*/  LDGSTS.E [R122+0x6a00], [R124.64], !P2 ;  /* 0x06a000007c7a7fae */ /* 0x0003e6000d121844 */
[----:B------:R-:W-:Y:S01]  /*15ae0*/  IMAD R168, R252, 0x22, RZ ;  /* 0x00000022fca87824 */ /* 0x000fe200078e02ff */
        /* <DEDUP_REMOVED lines=74> */
[C---:B------:R-:W-:Y:S02]  /*15f90*/  IMAD.WIDE R210, R216.reuse, 0x4, R152 ;  /* 0x00000004d8d27825 */ /* 0x040fe400078e0298 */
[----:B------:R1:W-:Y:S02]  /*15fa0*/  LDGSTS.E [R122+0xda00], [R206.64], !P2 ;  /* 0x0da00000ce7a7fae */ /* 0x0003e4000d121844 */
[----:B------:R-:W-:-:S02]  /*15fb0*/  IMAD.WIDE R212, R216, 0x4, R150 ;  /* 0x00000004d8d47825 */ /* 0x000fc400078e0296 */
[----:B------:R1:W-:Y:S02]  /*15fc0*/  LDGSTS.E [R122+0xdb00], [R208.64], !P2 ;  /* 0x0db00000d07a7fae */ /* 0x0003e4000d121844 */
[----:B------:R-:W-:Y:S02]  /*15fd0*/  IMAD R224, R252, 0x3e, RZ ;  /* 0x0000003efce07824 */ /* 0x000fe400078e02ff */
[----:B------:R-:W-:Y:S01]  /*15fe0*/  IMAD.WIDE R214, R216, 0x4, R148 ;  /* 0x00000004d8d67825 */ /* 0x000fe200078e0294 */
[----:B------:R-:W-:Y:S01]  /*15ff0*/  ISETP.GE.U32.AND P2, PT, R0, 0x7fffffad, PT ;  /* 0x7fffffad0000780c */ /* 0x000fe20003f46070 */
[----:B------:R1:W-:Y:S02]  /*16000*/  LDGSTS.E [R122+0xe800], [R210.64], !P6 ;  /* 0x0e800000d27a7fae */ /* 0x0003e4000f121844 */
[----:B------:R-:W-:Y:S01]  /*16010*/  IMAD.WIDE R216, R216, 0x4, R146 ;  /* 0x00000004d8d87825 */ /* 0x000fe200078e0292 */
[----:B------:R-:W-:Y:S01]  /*16020*/  IADD3 R0, R141, -0x18, RZ ;  /* 0xffffffe88d007810 */ /* 0x000fe20007ffe0ff */
[----:B------:R1:W-:Y:S02]  /*16030*/  LDGSTS.E [R122+0xe900], [R212.64], !P6 ;  /* 0x0e900000d47a7fae */ /* 0x0003e4000f121844 */
[----:B------:R-:W-:-:S02]  /*16040*/  IMAD.WIDE R218, R224, 0x4, R152 ;  /* 0x00000004e0da7825 */ /* 0x000fc400078e0298 */
[----:B------:R1:W-:Y:S02]  /*16050*/  LDGSTS.E [R122+0xea00], [R214.64], !P6 ;  /* 0x0ea00000d67a7fae */ /* 0x0003e4000f121844 */
[----:B------:R-:W-:Y:S02]  /*16060*/  IMAD.WIDE R220, R224, 0x4, R150 ;  /* 0x00000004e0dc7825 */ /* 0x000fe400078e0296 */
[----:B------:R1:W-:Y:S01]  /*16070*/  LDGSTS.E [R122+0xeb00], [R216.64], !P6 ;  /* 0x0eb00000d87a7fae */ /* 0x0003e2000f121844 */
[----:B------:R-:W-:Y:S01]  /*16080*/  ISETP.GE.U32.AND P6, PT, R0, 0x7fffffa9, PT ;  /* 0x7fffffa90000780c */ /* 0x000fe20003fc6070 */
[C---:B------:R-:W-:Y:S01]  /*16090*/  IMAD.WIDE R222, R224.reuse, 0x4, R148 ;  /* 0x00000004e0de7825 */ /* 0x040fe200078e0294 */
[----:B------:R-:W-:Y:S01]  /*160a0*/  IADD3 R226, R141, -0x1c, RZ ;  /* 0xffffffe48de27810 */ /* 0x000fe20007ffe0ff */
[----:B------:R1:W-:Y:S02]  /*160b0*/  LDGSTS.E [R122+0xf800], [R218.64], !P1 ;  /* 0x0f800000da7a7fae */ /* 0x0003e4000c921844 */
[----:B------:R-:W-:-:S02]  /*160c0*/  IMAD.WIDE R224, R224, 0x4, R146 ;  /* 0x00000004e0e07825 */ /* 0x000fc400078e0292 */
[----:B------:R1:W-:Y:S02]  /*160d0*/  LDGSTS.E [R122+0xf900], [R220.64], !P1 ;  /* 0x0f900000dc7a7fae */ /* 0x0003e4000c921844 */
[----:B------:R-:W-:Y:S01]  /*160e0*/  IMAD R0, R252, 0x3, RZ ;  /* 0x00000003fc007824 */ /* 0x000fe200078e02ff */
[----:B------:R-:W-:Y:S01]  /*160f0*/  LOP3.LUT R145, R227, 0x60, RZ, 0x3c, !PT ;  /* 0x00000060e3917812 */ /* 0x000fe200078e3cff */
[----:B------:R3:W-:Y:S04]  /*16100*/  STL.64 [R1+0x10], R128 ;  /* 0x0000108001007387 */ /* 0x0007e80000100a00 */
[----:B------:R1:W-:Y:S04]  /*16110*/  LDGSTS.E [R122+0xfa00], [R222.64], !P1 ;  /* 0x0fa00000de7a7fae */ /* 0x0003e8000c921844 */
[----:B------:R4:W-:Y:S04]  /*16120*/  STL.64 [R1+0x8], R126 ;  /* 0x0000087e01007387 */ /* 0x0009e80000100a00 */
[----:B------:R1:W-:Y:S01]  /*16130*/  LDGSTS.E [R122+0xfb00], [R224.64], !P1 ;  /* 0x0fb00000e07a7fae */ /* 0x0003e2000c921844 */
[----:B---3--:R-:W-:Y:S01]  /*16140*/  IMAD.WIDE R128, R0, 0x4, R152 ;  /* 0x0000000400807825 */ /* 0x008fe200078e0298 */
[----:B------:R-:W-:-:S02]  /*16150*/  ISETP.GE.U32.AND P1, PT, R226, 0x7fffffa5, PT ;  /* 0x7fffffa5e200780c */ /* 0x000fc40003f26070 */
[----:B------:R2:W-:Y:S01]  /*16160*/  STL.64 [R1], R124 ;  /* 0x0000007c01007387 */ /* 0x0005e20000100a00 */
[----:B------:R-:W-:Y:S02]  /*16170*/  IMAD R226, R252, 0x7, RZ ;  /* 0x00000007fce27824 */ /* 0x000fe400078e02ff */
[C---:B----4-:R-:W-:Y:S01]  /*16180*/  IMAD.WIDE R126, R0.reuse, 0x4, R150 ;  /* 0x00000004007e7825 */ /* 0x050fe200078e0296 */
[----:B------:R3:W-:Y:S03]  /*16190*/  STL.64 [R1+0x2f0], R128 ;  /* 0x0002f08001007387 */ /* 0x0007e60000100a00 */
[C---:B-1----:R-:W-:Y:S01]  /*161a0*/  IMAD.WIDE R122, R0.reuse, 0x4, R146 ;  /* 0x00000004007a7825 */ /* 0x042fe200078e0292 */
[----:B------:R3:W-:Y:S03]  /*161b0*/  LDGSTS.E [R145+0xc00], [R128.64], !P5 ;  /* 0x00c0000080917fae */ /* 0x0007e6000e921844 */
[----:B--2---:R-:W-:Y:S01]  /*161c0*/  IMAD.WIDE R124, R0, 0x4, R148 ;  /* 0x00000004007c7825 */ /* 0x004fe200078e0294 */
[----:B------:R-:W-:Y:S01]  /*161d0*/  IADD3 R0, R141, -0x20, RZ ;  /* 0xffffffe08d007810 */ /* 0x000fe20007ffe0ff */
        /* <DEDUP_REMOVED lines=23> */
[C---:B---3--:R-:W-:Y:S01]  /*16350*/  IMAD.WIDE R126, R0.reuse, 0x4, R150 ;  /* 0x00000004007e7825 */ /* 0x048fe200078e0296 */
[----:B------:R4:W-:Y:S04]  /*16360*/  STL.64 [R1+0x258], R122 ;  /* 0x0002587a01007387 */ /* 0x0009e80000100a00 */
[----:B------:R2:W-:Y:S01]  /*16370*/  STL.64 [R1+0x1f0], R128 ;  /* 0x0001f08001007387 */ /* 0x0005e20000100a00 */
[----:B-1----:R-:W-:-:S03]  /*16380*/  IMAD.WIDE R124, R0, 0x4, R148 ;  /* 0x00000004007c7825 */ /* 0x002fc600078e0294 */
[----:B------:R2:W-:Y:S01]  /*16390*/  LDGSTS.E [R145+0x2c00], [R128.64], !P4 ;  /* 0x02c0000080917fae */ /* 0x0005e2000e121844 */
[----:B----4-:R-:W-:Y:S01]  /*163a0*/  IMAD.WIDE R122, R0, 0x4, R146 ;  /* 0x00000004007a7825 */ /* 0x010fe200078e0292 */
[----:B------:R-:W-:Y:S02]  /*163b0*/  IADD3 R0, R141, -0x28, RZ ;  /* 0xffffffd88d007810 */ /* 0x000fe40007ffe0ff */
[----:B------:R1:W-:Y:S04]  /*163c0*/  STL.64 [R1+0x1e8], R126 ;  /* 0x0001e87e01007387 */ /* 0x0003e80000100a00 */
[----:B------:R1:W-:Y:S01]  /*163d0*/  LDGSTS.E [R145+0x2d00], [R126.64], !P4 ;  /* 0x02d000007e917fae */ /* 0x0003e2000e121844 */
[----:B--2---:R-:W-:-:S03]  /*163e0*/  IMAD.WIDE R128, R226, 0x4, R152 ;  /* 0x00000004e2807825 */ /* 0x004fc600078e0298 */
        /* <DEDUP_REMOVED lines=27> */
[----:B------:R1:W-:Y:S01]  /*165a0*/  STL.64 [R1+0xe8], R126 ;  /* 0x0000e87e01007387 */ /* 0x0003e20000100a00 */
[----:B------:R-:W-:-:S03]  /*165b0*/  IMAD R232, R252, 0x1b, RZ ;  /* 0x0000001bfce87824 */ /* 0x000fc600078e02ff */
        /* <DEDUP_REMOVED lines=8> */
[----:B--2---:R-:W-:Y:S01]  /*16640*/  IMAD.WIDE R124, R226, 0x4, R148 ;  /* 0x00000004e27c7825 */ /* 0x004fe200078e0294 */
[----:B------:R-:W-:Y:S01]  /*16650*/  IADD3 R0, R141, -0x34, RZ ;  /* 0xffffffcc8d007810 */ /* 0x000fe20007ffe0ff */
[----:B------:R2:W-:Y:S02]  /*16660*/  LDGSTS.E [R145+0x5c00], [R128.64], !P6 ;  /* 0x05c0000080917fae */ /* 0x0005e4000f121844 */
[----:B------:R-:W-:-:S02]  /*16670*/  IMAD R240, R252, 0x1f, RZ ;  /* 0x0000001ffcf07824 */ /* 0x000fc400078e02ff */
[----:B------:R3:W-:Y:S01]  /*16680*/  LDGSTS.E [R145+0x5d00], [R126.64], !P6 ;  /* 0x05d000007e917fae */ /* 0x0007e2000f121844 */
[----:B-1----:R-:W-:-:S03]  /*16690*/  IMAD.WIDE R122, R226, 0x4, R146 ;  /* 0x00000004e27a7825 */ /* 0x002fc600078e0292 */
[----:B------:R1:W-:Y:S01]  /*166a0*/  LDGSTS.E [R145+0x5e00], [R124.64], !P6 ;  /* 0x05e000007c917fae */ /* 0x0003e2000f121844 */
[----:B------:R-:W-:-:S03]  /*166b0*/  IMAD.WIDE R226, R232, 0x4, R152 ;  /* 0x00000004e8e27825 */ /* 0x000fc600078e0298 */
[----:B------:R4:W-:Y:S01]  /*166c0*/  LDGSTS.E [R145+0x5f00], [R122.64], !P6 ;  /* 0x05f000007a917fae */ /* 0x0009e2000f121844 */
[----:B------:R-:W-:Y:S01]  /*166d0*/  IMAD.WIDE R228, R232, 0x4, R150 ;  /* 0x00000004e8e47825 */ /* 0x000fe200078e0296 */
[----:B------:R-:W-:Y:S02]  /*166e0*/  ISETP.GE.U32.AND P6, PT, R0, 0x7fffff8d, PT ;  /* 0x7fffff8d0000780c */ /* 0x000fe40003fc6070 */
[----:B------:R-:W1:Y:S01]  /*166f0*/  S2R R143, SR_TID.X ;  /* 0x00000000008f7919 */ /* 0x000e620000002100 */
[C---:B------:R-:W-:Y:S01]  /*16700*/  IMAD.WIDE R230, R232.reuse, 0x4, R148 ;  /* 0x00000004e8e67825 */ /* 0x040fe200078e0294 */
[----:B------:R-:W-:Y:S02]  /*16710*/  IADD3 R0, R141, -0x38, RZ ;  /* 0xffffffc88d007810 */ /* 0x000fe40007ffe0ff */
[----:B------:R1:W-:Y:S01]  /*16720*/  LDGSTS.E [R145+0x6c00], [R226.64], !P1 ;  /* 0x06c00000e2917fae */ /* 0x0003e2000c921844 */
[----:B------:R-:W-:-:S03]  /*16730*/  IMAD.WIDE R232, R232, 0x4, R146 ;  /* 0x00000004e8e87825 */ /* 0x000fc600078e0292 */
[----:B------:R1:W-:Y:S01]  /*16740*/  LDGSTS.E [R145+0x6d00], [R228.64], !P1 ;  /* 0x06d00000e4917fae */ /* 0x0003e2000c921844 */
[----:B------:R-:W-:-:S03]  /*16750*/  IMAD.WIDE R234, R240, 0x4, R152 ;  /* 0x00000004f0ea7825 */ /* 0x000fc600078e0298 */
[----:B------:R1:W-:Y:S01]  /*16760*/  LDGSTS.E [R145+0x6e00], [R230.64], !P1 ;  /* 0x06e00000e6917fae */ /* 0x0003e2000c921844 */
[----:B------:R-:W-:-:S03]  /*16770*/  IMAD.WIDE R236, R240, 0x4, R150 ;  /* 0x00000004f0ec7825 */ /* 0x000fc600078e0296 */
[----:B------:R1:W-:Y:S01]  /*16780*/  LDGSTS.E [R145+0x6f00], [R232.64], !P1 ;  /* 0x06f00000e8917fae */ /* 0x0003e2000c921844 */
[----:B------:R-:W-:Y:S01]  /*16790*/  IMAD.WIDE R238, R240, 0x4, R148 ;  /* 0x00000004f0ee7825 */ /* 0x000fe200078e0294 */
[----:B------:R-:W-:Y:S02]  /*167a0*/  ISETP.GE.U32.AND P1, PT, R0, 0x7fffff89, PT ;  /* 0x7fffff890000780c */ /* 0x000fe40003f26070 */
[----:B------:R1:W-:Y:S01]  /*167b0*/  LDGSTS.E [R145+0x7c00], [R234.64], !P5 ;  /* 0x07c00000ea917fae */ /* 0x0003e2000e921844 */
[----:B------:R-:W-:Y:S01]  /*167c0*/  IMAD.WIDE R240, R240, 0x4, R146 ;  /* 0x00000004f0f07825 */ /* 0x000fe200078e0292 */
[----:B------:R-:W-:Y:S02]  /*167d0*/  IADD3 R0, R141, -0x3c, RZ ;  /* 0xffffffc48d007810 */ /* 0x000fe40007ffe0ff */
[----:B------:R1:W-:Y:S01]  /*167e0*/  LDGSTS.E [R145+0x7d00], [R236.64], !P5 ;  /* 0x07d00000ec917fae */ /* 0x0003e2000e921844 */
[----:B------:R-:W-:-:S03]  /*167f0*/  IMAD R248, R252, 0x23, RZ ;  /* 0x00000023fcf87824 */ /* 0x000fc600078e02ff */
[----:B------:R1:W-:Y:S01]  /*16800*/  LDGSTS.E [R145+0x7e00], [R238.64], !P5 ;  /* 0x07e00000ee917fae */ /* 0x0003e2000e921844 */
[----:B------:R-:W-:-:S03]  /*16810*/  IMAD.WIDE R242, R248, 0x4, R152 ;  /* 0x00000004f8f27825 */ /* 0x000fc600078e0298 */
[----:B------:R1:W-:Y:S01]  /*16820*/  LDGSTS.E [R145+0x7f00], [R240.64], !P5 ;  /* 0x07f00000f0917fae */ /* 0x0003e2000e921844 */
[----:B------:R-:W-:Y:S01]  /*16830*/  ISETP.GE.U32.AND P5, PT, R0, 0x7fffff85, PT ;  /* 0x7fffff850000780c */ /* 0x000fe20003fa6070 */
[----:B------:R-:W-:Y:S02]  /*16840*/  IMAD R0, R252, 0x27, RZ ;  /* 0x00000027fc007824 */ /* 0x000fe400078e02ff */
[C---:B------:R-:W-:Y:S01]  /*16850*/  IMAD.WIDE R244, R248.reuse, 0x4, R150 ;  /* 0x00000004f8f47825 */ /* 0x040fe200078e0296 */
[----:B------:R2:W-:Y:S03]  /*16860*/  STL.64 [R1+0x70], R128 ;  /* 0x0000708001007387 */ /* 0x0005e60000100a00 */
[C---:B------:R-:W-:Y:S01]  /*16870*/  IMAD.WIDE R246, R248.reuse, 0x4, R148 ;  /* 0x00000004f8f67825 */ /* 0x040fe200078e0294 */
[----:B------:R3:W-:Y:S03]  /*16880*/  STL.64 [R1+0x68], R126 ;  /* 0x0000687e01007387 */ /* 0x0007e60000100a00 */
[----:B------:R-:W-:Y:S01]  /*16890*/  IMAD.WIDE R248, R248, 0x4, R146 ;  /* 0x00000004f8f87825 */ /* 0x000fe200078e0292 */
[----:B------:R1:W-:Y:S03]  /*168a0*/  STL.64 [R1+0x60], R124 ;  /* 0x0000607c01007387 */ /* 0x0003e60000100a00 */
[C---:B------:R-:W-:Y:S01]  /*168b0*/  IMAD.WIDE R130, R0.reuse, 0x4, R152 ;  /* 0x0000000400827825 */ /* 0x040fe200078e0298 */
[----:B------:R4:W-:Y:S03]  /*168c0*/  STL.64 [R1+0x58], R122 ;  /* 0x0000587a01007387 */ /* 0x0009e60000100a00 */
[C---:B--2---:R-:W-:Y:S01]  /*168d0*/  IMAD.WIDE R128, R0.reuse, 0x4, R150 ;  /* 0x0000000400807825 */ /* 0x044fe200078e0296 */
[----:B------:R2:W-:Y:S03]  /*168e0*/  LDGSTS.E [R145+0x8c00], [R242.64], !P3 ;  /* 0x08c00000f2917fae */ /* 0x0005e6000d921844 */
[C---:B---3--:R-:W-:Y:S01]  /*168f0*/  IMAD.WIDE R126, R0.reuse, 0x4, R148 ;  /* 0x00000004007e7825 */ /* 0x048fe200078e0294 */
[----:B------:R2:W-:Y:S03]  /*16900*/  LDGSTS.E [R145+0x8d00], [R244.64], !P3 ;  /* 0x08d00000f4917fae */ /* 0x0005e6000d921844 */
[----:B-1----:R-:W-:Y:S01]  /*16910*/  IMAD.WIDE R124, R0, 0x4, R146 ;  /* 0x00000004007c7825 */ /* 0x002fe200078e0292 */
[----:B------:R2:W-:Y:S03]  /*16920*/  LDGSTS.E [R145+0x8e00], [R246.64], !P3 ;  /* 0x08e00000f6917fae */ /* 0x0005e6000d921844 */
[C---:B----4-:R-:W-:Y:S01]  /*16930*/  IMAD R122, R252.reuse, 0x2b, RZ ;  /* 0x0000002bfc7a7824 */ /* 0x050fe200078e02ff */
[----:B------:R2:W-:Y:S01]  /*16940*/  LDGSTS.E [R145+0x8f00], [R248.64], !P3 ;  /* 0x08f00000f8917fae */ /* 0x0005e2000d921844 */
[----:B------:R-:W-:-:S03]  /*16950*/  IMAD R0, R252, 0x2f, RZ ;  /* 0x0000002ffc007824 */ /* 0x000fc600078e02ff */
[----:B------:R1:W-:Y:S04]  /*16960*/  STL.64 [R1+0x11d0], R130 ;  /* 0x0011d08201007387 */ /* 0x0003e80000100a00 */
[----:B------:R1:W-:Y:S01]  /*16970*/  LDGSTS.E [R145+0x9c00], [R130.64], !P4 ;  /* 0x09c0000082917fae */ /* 0x0003e2000e121844 */
[----:B------:R-:W-:-:S03]  /*16980*/  IADD3 R123, R141, -0x40, RZ ;  /* 0xffffffc08d7b7810 */ /* 0x000fc60007ffe0ff */
[----:B------:R3:W-:Y:S01]  /*16990*/  STL.64 [R1+0x1240], R128 ;  /* 0x0012408001007387 */ /* 0x0007e20000100a00 */
[----:B------:R-:W-:-:S03]  /*169a0*/  LOP3.LUT R143, R143, 0x3f, RZ, 0xc0, !PT ;  /* 0x0000003f8f8f7812 */ /* 0x000fc600078ec0ff */
[----:B------:R3:W-:Y:S01]  /*169b0*/  LDGSTS.E [R145+0x9d00], [R128.64], !P4 ;  /* 0x09d0000080917fae */ /* 0x0007e2000e121844 */
[----:B-1----:R-:W-:-:S03]  /*169c0*/  IMAD.WIDE R130, R122, 0x4, R152 ;  /* 0x000000047a827825 */ /* 0x002fc600078e0298 */
[----:B------:R1:W-:Y:S04]  /*169d0*/  STL.64 [R1+0x1260], R126 ;  /* 0x0012607e01007387 */ /* 0x0003e80000100a00 */
[----:B------:R1:W-:Y:S01]  /*169e0*/  LDGSTS.E [R145+0x9e00], [R126.64], !P4 ;  /* 0x09e000007e917fae */ /* 0x0003e2000e121844 */
[----:B---3--:R-:W-:-:S03]  /*169f0*/  IMAD.WIDE R128, R122, 0x4, R150 ;  /* 0x000000047a807825 */ /* 0x008fc600078e0296 */
[----:B------:R3:W-:Y:S04]  /*16a00*/  STL.64 [R1+0x1380], R124 ;  /* 0x0013807c01007387 */ /* 0x0007e80000100a00 */
[----:B------:R3:W-:Y:S01]  /*16a10*/  LDGSTS.E [R145+0x9f00], [R124.64], !P4 ;  /* 0x09f000007c917fae */ /* 0x0007e2000e121844 */
[----:B-1----:R-:W-:-:S03]  /*16a20*/  IMAD.WIDE R126, R122, 0x4, R148 ;  /* 0x000000047a7e7825 */ /* 0x002fc600078e0294 */
[----:B------:R1:W-:Y:S01]  /*16a30*/  STL.64 [R1+0x1218], R130 ;  /* 0x0012188201007387 */ /* 0x0003e20000100a00 */
[----:B------:R-:W-:-:S03]  /*16a40*/  ISETP.GE.U32.AND P3, PT, R123, 0x7fffff81, PT ;  /* 0x7fffff817b00780c */ /* 0x000fc60003f66070 */
[----:B------:R1:W-:Y:S01]  /*16a50*/  LDGSTS.E [R145+0xac00], [R130.64], !P0 ;  /* 0x0ac0000082917fae */ /* 0x0003e2000c121844 */
[----:B---3--:R-:W-:-:S03]  /*16a60*/  IMAD.WIDE R124, R122, 0x4, R146 ;  /* 0x000000047a7c7825 */ /* 0x008fc600078e0292 */
[----:B------:R3:W-:Y:S01]  /*16a70*/  STL.64 [R1+0x1398], R128 ;  /* 0x0013988001007387 */ /* 0x0007e20000100a00 */
[----:B------:R-:W-:-:S03]  /*16a80*/  ISETP.GE.AND P4, PT, R143, R123, PT ;  /* 0x0000007b8f00720c */ /* 0x000fc60003f86270 */
[----:B------:R3:W-:Y:S01]  /*16a90*/  LDGSTS.E [R145+0xad00], [R128.64], !P0 ;  /* 0x0ad0000080917fae */ /* 0x0007e2000c121844 */
[----:B------:R-:W-:Y:S02]  /*16aa0*/  IMAD R123, R252, 0x33, RZ ;  /* 0x00000033fc7b7824 */ /* 0x000fe400078e02ff */
[C---:B-1----:R-:W-:Y:S01]  /*16ab0*/  IMAD.WIDE R130, R0.reuse, 0x4, R152 ;  /* 0x0000000400827825 */ /* 0x042fe200078e0298 */
        /* <DEDUP_REMOVED lines=8> */
[----:B---3--:R-:W-:Y:S01]  /*16b40*/  IMAD.WIDE R124, R0, 0x4, R146 ;  /* 0x00000004007c7825 */ /* 0x008fe200078e0292 */
[C---:B------:R-:W-:Y:S02]  /*16b50*/  IADD3 R0, R141.reuse, -0x45, RZ ;  /* 0xffffffbb8d007810 */ /* 0x040fe40007ffe0ff */
[----:B------:R3:W-:Y:S01]  /*16b60*/  STL.64 [R1+0x1870], R128 ;  /* 0x0018708001007387 */ /* 0x0007e20000100a00 */
[----:B------:R-:W-:-:S03]  /*16b70*/  IADD3 R122, R141, -0x41, RZ ;  /* 0xffffffbf8d7a7810 */ /* 0x000fc60007ffe0ff */
[----:B------:R3:W-:Y:S01]  /*16b80*/  LDGSTS.E [R145+0xbd00], [R128.64], !P2 ;  /* 0x0bd0000080917fae */ /* 0x0007e2000d121844 */
[----:B-1----:R-:W-:-:S03]  /*16b90*/  IMAD.WIDE R130, R123, 0x4, R152 ;  /* 0x000000047b827825 */ /* 0x002fc600078e0298 */
[----:B------:R1:W-:Y:S04]  /*16ba0*/  STL.64 [R1+0x1878], R126 ;  /* 0x0018787e01007387 */ /* 0x0003e80000100a00 */
[----:B------:R1:W-:Y:S01]  /*16bb0*/  LDGSTS.E [R145+0xbe00], [R126.64], !P2 ;  /* 0x0be000007e917fae */ /* 0x0003e2000d121844 */
[----:B---3--:R-:W-:-:S03]  /*16bc0*/  IMAD.WIDE R128, R123, 0x4, R150 ;  /* 0x000000047b807825 */ /* 0x008fc600078e0296 */
[----:B------:R3:W-:Y:S04]  /*16bd0*/  STL.64 [R1+0x1880], R124 ;  /* 0x0018807c01007387 */ /* 0x0007e80000100a00 */
[----:B------:R3:W-:Y:S01]  /*16be0*/  LDGSTS.E [R145+0xbf00], [R124.64], !P2 ;  /* 0x0bf000007c917fae */ /* 0x0007e2000d121844 */
[----:B------:R-:W-:Y:S01]  /*16bf0*/  ISETP.GE.U32.AND P2, PT, R0, 0x7fffff7c, PT ;  /* 0x7fffff7c0000780c */ /* 0x000fe20003f46070 */
[----:B-1----:R-:W-:Y:S01]  /*16c00*/  IMAD.WIDE R126, R123, 0x4, R148 ;  /* 0x000000047b7e7825 */ /* 0x002fe200078e0294 */
[----:B------:R-:W-:Y:S01]  /*16c10*/  IADD3 R0, R141, -0x49, RZ ;  /* 0xffffffb78d007810 */ /* 0x000fe20007ffe0ff */
[----:B------:R1:W-:Y:S01]  /*16c20*/  LDGSTS.E [R145+0xcc00], [R130.64], !P6 ;  /* 0x0cc0000082917fae */ /* 0x0003e2000f121844 */
[----:B------:R-:W-:Y:S01]  /*16c30*/  ISETP.GE.U32.AND P0, PT, R122, 0x7fffff80, PT ;  /* 0x7fffff807a00780c */ /* 0x000fe20003f06070 */
[----:B------:R-:W-:-:S02]  /*16c40*/  IMAD.MOV.U32 R122, RZ, RZ, 0x3f ;  /* 0x0000003fff7a7424 */ /* 0x000fc400078e00ff */
[----:B------:R4:W-:Y:S01]  /*16c50*/  LDGSTS.E [R145+0xcd00], [R128.64], !P6 ;  /* 0x0cd0000080917fae */ /* 0x0009e2000f121844 */
[----:B---3--:R-:W-:-:S03]  /*16c60*/  IMAD.WIDE R124, R123, 0x4, R146 ;  /* 0x000000047b7c7825 */ /* 0x008fc600078e0292 */
[----:B------:R3:W-:Y:S04]  /*16c70*/  LDGSTS.E [R145+0xce00], [R126.64], !P6 ;  /* 0x0ce000007e917fae */ /* 0x0007e8000f121844 */
[----:B------:R1:W-:Y:S01]  /*16c80*/  LDGSTS.E [R145+0xcf00], [R124.64], !P6 ;  /* 0x0cf000007c917fae */ /* 0x0003e2000f121844 */
[----:B------:R-:W-:Y:S01]  /*16c90*/  ISETP.GE.U32.AND P6, PT, R0, 0x7fffff78, PT ;  /* 0x7fffff780000780c */ /* 0x000fe20003fc6070 */
[C---:B------:R-:W-:Y:S02]  /*16ca0*/  IMAD R0, R252.reuse, 0x37, RZ ;  /* 0x00000037fc007824 */ /* 0x040fe400078e02ff */
[----:B------:R-:W-:Y:S01]  /*16cb0*/  IMAD R138, R252, 0x3b, RZ ;  /* 0x0000003bfc8a7824 */ /* 0x000fe200078e02ff */
[----:B------:R1:W-:Y:S01]  /*16cc0*/  STL.64 [R1+0x1850], R130 ;  /* 0x0018508201007387 */ /* 0x0003e20000100a00 */
[----:B------:R-:W-:Y:S01]  /*16cd0*/  IADD3 R137, R122, c[0x0][0x180], RZ ;  /* 0x000060007a897a10 */ /* 0x000fe20007ffe0ff */
[----:B------:R-:W-:-:S02]  /*16ce0*/  IMAD.WIDE R122, R0, 0x4, R152 ;  /* 0x00000004007a7825 */ /* 0x000fc400078e0298 */
[----:B------:R4:W-:Y:S04]  /*16cf0*/  STL.64 [R1+0x1888], R128 ;  /* 0x0018888001007387 */ /* 0x0009e80000100a00 */
[----:B------:R3:W-:Y:S04]  /*16d00*/  STL.64 [R1+0x1890], R126 ;  /* 0x0018907e01007387 */ /* 0x0007e80000100a00 */
[----:B------:R2:W-:Y:S01]  /*16d10*/  STL.64 [R1+0x18f8], R124 ;  /* 0x0018f87c01007387 */ /* 0x0005e20000100a00 */
[----:B-1----:R-:W-:-:S03]  /*16d20*/  IMAD.WIDE R130, R138, 0x4, R152 ;  /* 0x000000048a827825 */ /* 0x002fc600078e0298 */
[----:B------:R1:W-:Y:S01]  /*16d30*/  STL.64 [R1+0x1858], R122 ;  /* 0x0018587a01007387 */ /* 0x0003e20000100a00 */
[----:B----4-:R-:W-:-:S03]  /*16d40*/  IMAD.WIDE R128, R0, 0x4, R146 ;  /* 0x0000000400807825 */ /* 0x010fc600078e0292 */
[----:B------:R1:W-:Y:S01]  /*16d50*/  LDGSTS.E [R145+0xdc00], [R122.64], !P1 ;  /* 0x0dc000007a917fae */ /* 0x0003e2000c921844 */
[----:B---3--:R-:W-:-:S04]  /*16d60*/  IMAD.WIDE R126, R0, 0x4, R148 ;  /* 0x00000004007e7825 */ /* 0x008fc800078e0294 */
[--C-:B--2---:R-:W-:Y:S01]  /*16d70*/  IMAD.WIDE R124, R0, 0x4, R150.reuse ;  /* 0x00000004007c7825 */ /* 0x104fe200078e0296 */
[----:B------:R-:W-:Y:S03]  /*16d80*/  STL.64 [R1+0x1860], R130 ;  /* 0x0018608201007387 */ /* 0x000fe60000100a00 */
[C---:B------:R-:W-:Y:S01]  /*16d90*/  IMAD.WIDE R132, R138.reuse, 0x4, R150 ;  /* 0x000000048a847825 */ /* 0x040fe200078e0296 */
[----:B------:R2:W-:Y:S03]  /*16da0*/  STL.64 [R1+0x1900], R124 ;  /* 0x0019007c01007387 */ /* 0x0005e60000100a00 */
[----:B------:R-:W-:Y:S01]  /*16db0*/  IMAD.WIDE R134, R138, 0x4, R148 ;  /* 0x000000048a867825 */ /* 0x000fe200078e0294 */
[----:B------:R2:W-:Y:S01]  /*16dc0*/  LDGSTS.E [R145+0xdd00], [R124.64], !P1 ;  /* 0x0dd000007c917fae */ /* 0x0005e2000c921844 */
[----:B------:R-:W-:-:S02]  /*16dd0*/  IADD3 R136, R141, -0x4d, RZ ;  /* 0xffffffb38d887810 */ /* 0x000fc40007ffe0ff */
[----:B------:R-:W-:Y:S01]  /*16de0*/  IMAD.WIDE R138, R138, 0x4, R146 ;  /* 0x000000048a8a7825 */ /* 0x000fe200078e0292 */
[----:B------:R3:W-:Y:S04]  /*16df0*/  STL.64 [R1+0x1908], R126 ;  /* 0x0019087e01007387 */ /* 0x0007e80000100a00 */
[----:B------:R3:W-:Y:S01]  /*16e00*/  LDGSTS.E [R145+0xde00], [R126.64], !P1 ;  /* 0x0de000007e917fae */ /* 0x0007e2000c921844 */
[----:B------:R-:W-:-:S03]  /*16e10*/  IMAD R142, R252, 0x3f, RZ ;  /* 0x0000003ffc8e7824 */ /* 0x000fc600078e02ff */
[----:B------:R4:W-:Y:S04]  /*16e20*/  STL.64 [R1+0x1910], R128 ;  /* 0x0019108001007387 */ /* 0x0009e80000100a00 */
[----:B------:R4:W-:Y:S04]  /*16e30*/  LDGSTS.E [R145+0xdf00], [R128.64], !P1 ;  /* 0x0df0000080917fae */ /* 0x0009e8000c921844 */
[----:B-1----:R1:W5:Y:S04]  /*16e40*/  LDL.LU.64 R122, [R1+0x2dd8] ;  /* 0x002dd800017a7983 */ /* 0x0023680000300a00 */
[----:B------:R1:W-:Y:S01]  /*16e50*/  LDGSTS.E [R145+0xec00], [R130.64], !P5 ;  /* 0x0ec0000082917fae */ /* 0x0003e2000e921844 */
[----:B------:R-:W-:-:S03]  /*16e60*/  ISETP.GT.AND P1, PT, R137, 0x3f, PT ;  /* 0x0000003f8900780c */ /* 0x000fc60003f24270 */
[----:B------:R-:W-:Y:S04]  /*16e70*/  STL.64 [R1+0x1918], R132 ;  /* 0x0019188401007387 */ /* 0x000fe80000100a00 */
[----:B------:R1:W-:Y:S04]  /*16e80*/  LDGSTS.E [R145+0xed00], [R132.64], !P5 ;  /* 0x0ed0000084917fae */ /* 0x0003e8000e921844 */
[----:B--2---:R2:W5:Y:S04]  /*16e90*/  LDL.LU.64 R124, [R1+0x2dd0] ;  /* 0x002dd000017c7983 */ /* 0x0045680000300a00 */
[----:B------:R1:W-:Y:S04]  /*16ea0*/  LDGSTS.E [R145+0xee00], [R134.64], !P5 ;  /* 0x0ee0000086917fae */ /* 0x0003e8000e921844 */
[----:B------:R-:W-:Y:S04]  /*16eb0*/  STL.64 [R1+0x1920], R134 ;  /* 0x0019208601007387 */ /* 0x000fe80000100a00 */
[----:B------:R1:W-:Y:S01]  /*16ec0*/  LDGSTS.E [R145+0xef00], [R138.64], !P5 ;  /* 0x0ef000008a917fae */ /* 0x0003e2000e921844 */
[----:B------:R-:W-:Y:S01]  /*16ed0*/  ISETP.GE.U32.AND P5, PT, R136, 0x7fffff74, PT ;  /* 0x7fffff748800780c */ /* 0x000fe20003fa6070 */
[----:B------:R-:W-:-:S02]  /*16ee0*/  IMAD.WIDE R136, R142, 0x4, R152 ;  /* 0x000000048e887825 */ /* 0x000fc400078e0298 */
[----:B---3--:R2:W5:Y:S01]  /*16ef0*/  LDL.LU.64 R126, [R1+0x2dc8] ;  /* 0x002dc800017e7983 */ /* 0x0085620000300a00 */
[----:B------:R-:W-:-:S03]  /*16f00*/  IADD3 R252, R141, -0x51, RZ ;  /* 0xffffffaf8dfc7810 */ /* 0x000fc60007ffe0ff */
[----:B------:R3:W-:Y:S01]  /*16f10*/  STL.64 [R1+0x1928], R138 ;  /* 0x0019288a01007387 */ /* 0x0007e20000100a00 */
[----:B------:R-:W-:Y:S01]  /*16f20*/  SEL R0, RZ, 0x4, !P1 ;  /* 0x00000004ff007807 */ /* 0x000fe20004800000 */
[----:B------:R-:W-:Y:S02]  /*16f30*/  IMAD.WIDE R140, R142, 0x4, R148 ;  /* 0x000000048e8c7825 */ /* 0x000fe400078e0294 */
[----:B----4-:R2:W5:Y:S01]  /*16f40*/  LDL.LU.64 R128, [R1+0x2dc0] ;  /* 0x002dc00001807983 */ /* 0x0105620000300a00 */
[----:B------:R-:W-:-:S03]  /*16f50*/  ISETP.GE.AND P1, PT, R143, c[0x0][0x180], PT ;  /* 0x000060008f007a0c */ /* 0x000fc60003f26270 */
[----:B-1----:R2:W5:Y:S01]  /*16f60*/  LDL.LU.64 R130, [R1+0x2db8] ;  /* 0x002db80001827983 */ /* 0x0025620000300a00 */
[----:B---3--:R-:W-:-:S03]  /*16f70*/  IMAD.WIDE R138, R142, 0x4, R150 ;  /* 0x000000048e8a7825 */ /* 0x008fc600078e0296 */
[----:B------:R2:W5:Y:S01]  /*16f80*/  LDL.LU.64 R132, [R1+0x2db0] ;  /* 0x002db00001847983 */ /* 0x0005620000300a00 */
[----:B------:R-:W-:-:S03]  /*16f90*/  IMAD.WIDE R142, R142, 0x4, R146 ;  /* 0x000000048e8e7825 */ /* 0x000fc600078e0292 */
[----:B------:R2:W5:Y:S04]  /*16fa0*/  LDL.LU.64 R134, [R1+0x2da8] ;  /* 0x002da80001867983 */ /* 0x0005680000300a00 */
[----:B------:R1:W-:Y:S04]  /*16fb0*/  STL.64 [R1+0x1868], R136 ;  /* 0x0018688801007387 */ /* 0x0003e80000100a00 */
[----:B------:R3:W-:Y:S04]  /*16fc0*/  STL.64 [R1+0x1950], R138 ;  /* 0x0019508a01007387 */ /* 0x0007e80000100a00 */
[----:B------:R1:W-:Y:S04]  /*16fd0*/  LDGSTS.E [R145+0xfc00], [R136.64], !P3 ;  /* 0x0fc0000088917fae */ /* 0x0003e8000d921844 */
[----:B------:R3:W-:Y:S04]  /*16fe0*/  LDGSTS.E [R145+0xfd00], [R138.64], !P3 ;  /* 0x0fd000008a917fae */ /* 0x0007e8000d921844 */
[----:B------:R4:W-:Y:S04]  /*16ff0*/  LDGSTS.E [R145+0xfe00], [R140.64], !P3 ;  /* 0x0fe000008c917fae */ /* 0x0009e8000d921844 */
[----:B-1----:R2:W5:Y:S04]  /*17000*/  LDL.LU.64 R136, [R1+0x2da0] ;  /* 0x002da00001887983 */ /* 0x0025680000300a00 */
[----:B------:R4:W-:Y:S04]  /*17010*/  STL.64 [R1+0x1958], R140 ;  /* 0x0019588c01007387 */ /* 0x0009e80000100a00 */
[----:B---3--:R2:W5:Y:S04]  /*17020*/  LDL.LU.64 R138, [R1+0x2d98] ;  /* 0x002d9800018a7983 */ /* 0x0085680000300a00 */
[----:B------:R1:W-:Y:S04]  /*17030*/  STL.64 [R1+0x1960], R142 ;  /* 0x0019608e01007387 */ /* 0x0003e80000100a00 */
[----:B----4-:R2:W5:Y:S04]  /*17040*/  LDL.LU.64 R140, [R1+0x2d90] ;  /* 0x002d9000018c7983 */ /* 0x0105680000300a00 */
[----:B------:R1:W-:Y:S04]  /*17050*/  LDGSTS.E [R145+0xff00], [R142.64], !P3 ;  /* 0x0ff000008e917fae */ /* 0x0003e8000d921844 */
[----:B-1----:R2:W5:Y:S04]  /*17060*/  LDL.LU.64 R142, [R1+0x2d88] ;  /* 0x002d8800018e7983 */ /* 0x0025680000300a00 */
[----:B------:R2:W5:Y:S01]  /*17070*/  LDL.LU R145, [R1+0x2d84] ;  /* 0x002d840001917983 */ /* 0x0005620000300800 */
[----:B------:R-:W-:-:S02]  /*17080*/  SEL R0, R0, RZ, !P1 ;  /* 0x000000ff00007207 */ /* 0x000fc40004800000 */
[----:B------:R-:W-:Y:S01]  /*17090*/  ISETP.GE.U32.AND P1, PT, R252, 0x7fffff70, PT ;  /* 0x7fffff70fc00780c */ /* 0x000fe20003f26070 */
[----:B------:R-:W-:Y:S01]  /*170a0*/  IMAD.MOV.U32 R252, RZ, RZ, c[0x0][0x188] ;  /* 0x00006200fffc7624 */ /* 0x000fe200078e00ff */
[----:B------:R-:W-:-:S03]  /*170b0*/  ISETP.NE.U32.AND P3, PT, R0, RZ, PT ;  /* 0x000000ff0000720c */ /* 0x000fc60003f65070 */
[----:B------:R-:W-:Y:S02]  /*170c0*/  IMAD.SHL.U32 R252, R252, 0x40, RZ ;  /* 0x00000040fcfc7824 */ /* 0x000fe400078e00ff */
[----:B--2---:R1:W-:Y:S04]  /*170d0*/  STL.64 [R1+0x35d0], R190 ;  /* 0x0035d0be01007387 */ /* 0x0043e80000100a00 */
[----:B------:R-:W0:Y:S04]  /*170e0*/  LDGDEPBAR ;  /* 0x00000000000079af */ /* 0x000e280000000000 */
[----:B-1----:R-:W2:Y:S04]  /*170f0*/  LDL.64 R190, [R1+0x1570] ;  /* 0x0015700001be7983 */ /* 0x002ea80000100a00 */
[----:B------:R-:W-:Y:S04]  /*17100*/  STL.64 [R1+0x35c8], R192 ;  /* 0x0035c8c001007387 */ /* 0x000fe80000100a00 */
[----:B------:R1:W-:Y:S04]  /*17110*/  STL.64 [R1+0x35c0], R194 ;  /* 0x0035c0c201007387 */ /* 0x0003e80000100a00 */
[----:B-1----:R-:W3:Y:S04]  /*17120*/  LDL.64 R194, [R1+0x1770] ;  /* 0x0017700001c27983 */ /* 0x002ee80000100a00 */
[----:B------:R-:W-:Y:S04]  /*17130*/  STL.64 [R1+0x35b8], R196 ;  /* 0x0035b8c401007387 */ /* 0x000fe80000100a00 */
[----:B------:R-:W-:Y:S04]  /*17140*/  STL.64 [R1+0x35b0], R198 ;  /* 0x0035b0c601007387 */ /* 0x000fe80000100a00 */
[----:B------:R1:W-:Y:S04]  /*17150*/  STL.64 [R1+0x35a8], R200 ;  /* 0x0035a8c801007387 */ /* 0x0003e80000100a00 */
[----:B-1----:R-:W4:Y:S04]  /*17160*/  LDL.64 R200, [R1+0x1490] ;  /* 0x0014900001c87983 */ /* 0x002f280000100a00 */
[----:B------:R-:W-:Y:S04]  /*17170*/  STL.64 [R1+0x35a0], R202 ;  /* 0x0035a0ca01007387 */ /* 0x000fe80000100a00 */
[----:B------:R1:W-:Y:S04]  /*17180*/  STL.64 [R1+0x3598], R204 ;  /* 0x003598cc01007387 */ /* 0x0003e80000100a00 */
[----:B-1----:R-:W2:Y:S04]  /*17190*/  LDL.64 R204, [R1+0x1690] ;  /* 0x0016900001cc7983 */ /* 0x002ea80000100a00 */
[----:B------:R1:W-:Y:S04]  /*171a0*/  STL.64 [R1+0x3590], R206 ;  /* 0x003590ce01007387 */ /* 0x0003e80000100a00 */
[----:B-1----:R-:W2:Y:S04]  /*171b0*/  LDL.64 R206, [R1+0x14d0] ;  /* 0x0014d00001ce7983 */ /* 0x002ea80000100a00 */
[----:B------:R1:W-:Y:S04]  /*171c0*/  STL.64 [R1+0x3588], R208 ;  /* 0x003588d001007387 */ /* 0x0003e80000100a00 */
[----:B-1----:R-:W2:Y:S04]  /*171d0*/  LDL.64 R208, [R1+0x15b0] ;  /* 0x0015b00001d07983 */ /* 0x002ea80000100a00 */
[----:B------:R1:W-:Y:S04]  /*171e0*/  STL.64 [R1+0x3580], R210 ;  /* 0x003580d201007387 */ /* 0x0003e80000100a00 */
[----:B-1----:R-:W2:Y:S04]  /*171f0*/  LDL.64 R210, [R1+0x16d0] ;  /* 0x0016d00001d27983 */ /* 0x002ea80000100a00 */
[----:B------:R1:W-:Y:S04]  /*17200*/  STL.64 [R1+0x3578], R212 ;  /* 0x003578d401007387 */ /* 0x0003e80000100a00 */
[----:B-1----:R-:W4:Y:S01]  /*17210*/  LDL.64 R212, [R1+0x15f0] ;  /* 0x0015f00001d47983 */ /* 0x002f220000100a00 */
[----:B------:R-:W-:-:S03]  /*17220*/  MOV R0, 0x3f ;  /* 0x0000003f00007802 */ /* 0x000fc60000000f00 */
[----:B------:R-:W1:Y:S01]  /*17230*/  S2R R199, SR_TID.X ;  /* 0x0000000000c77919 */ /* 0x000e620000002100 */
[----:B------:R-:W-:Y:S02]  /*17240*/  IADD3 R192, R0, c[0x0][0x180], RZ ;  /* 0x0000600000c07a10 */ /* 0x000fe40007ffe0ff */
[----:B------:R-:W-:Y:S01]  /*17250*/  SEL R0, RZ, 0x4, P4 ;  /* 0x00000004ff007807 */ /* 0x000fe20002000000 */
[----:B------:R-:W-:Y:S01]  /*17260*/  STL.64 [R1+0x3570], R214 ;  /* 0x003570d601007387 */ /* 0x000fe20000100a00 */
[----:B------:R-:W-:-:S03]  /*17270*/  ISETP.GT.AND P4, PT, R192, 0x7f, PT ;  /* 0x0000007fc000780c */ /* 0x000fc60003f84270 */
[----:B------:R-:W-:Y:S04]  /*17280*/  STL.64 [R1+0x3568], R216 ;  /* 0x003568d801007387 */ /* 0x000fe80000100a00 */
[----:B------:R-:W-:Y:S04]  /*17290*/  STL.64 [R1+0x3560], R218 ;  /* 0x003560da01007387 */ /* 0x000fe80000100a00 */
[----:B------:R-:W-:Y:S04]  /*172a0*/  STL.64 [R1+0x3558], R220 ;  /* 0x003558dc01007387 */ /* 0x000fe80000100a00 */
[----:B------:R-:W-:Y:S04]  /*172b0*/  STL.64 [R1+0x3550], R222 ;  /* 0x003550de01007387 */ /* 0x000fe80000100a00 */
[----:B------:R-:W-:Y:S01]  /*172c0*/  STL.64 [R1+0x3548], R224 ;  /* 0x003548e001007387 */ /* 0x000fe20000100a00 */
[----:B-1----:R-:W-:-:S03]  /*172d0*/  LOP3.LUT R203, R199, 0x3f, RZ, 0xc0, !PT ;  /* 0x0000003fc7cb7812 */ /* 0x002fc600078ec0ff */
[----:B------:R-:W-:Y:S02]  /*172e0*/  STL.64 [R1+0x3540], R226 ;  /* 0x003540e201007387 */ /* 0x000fe40000100a00 */
[----:B------:R-:W-:Y:S02]  /*172f0*/  IMAD.SHL.U32 R193, R203, 0x4, RZ ;  /* 0x00000004cbc17824 */ /* 0x000fe400078e00ff */
[----:B------:R-:W-:Y:S04]  /*17300*/  STL.64 [R1+0x3538], R228 ;  /* 0x003538e401007387 */ /* 0x000fe80000100a00 */
        /* <DEDUP_REMOVED lines=8> */
[----:B------:R1:W-:Y:S04]  /*17390*/  STL.64 [R1+0x34f0], R246 ;  /* 0x0034f0f601007387 */ /* 0x0003e80000100a00 */
[----:B------:R3:W-:Y:S04]  /*173a0*/  STL.64 [R1+0x34e8], R248 ;  /* 0x0034e8f801007387 */ /* 0x0007e80000100a00 */
[----:B------:R-:W4:Y:S01]  /*173b0*/  LDL.64 R196, [R1+0x13f0] ;  /* 0x0013f00001c47983 */ /* 0x000f220000100a00 */
[----:B------:R-:W-:-:S02]  /*173c0*/  LOP3.LUT R198, R193, 0x10, RZ, 0x3c, !PT ;  /* 0x00000010c1c67812 */ /* 0x000fc400078e3cff */
[----:B------:R-:W-:Y:S01]  /*173d0*/  LOP3.LUT R199, R199, 0x3f, RZ, 0xc0, !PT ;  /* 0x0000003fc7c77812 */ /* 0x000fe200078ec0ff */
[----:B-1----:R-:W4:Y:S01]  /*173e0*/  LDL.64 R246, [R1+0x11b0] ;  /* 0x0011b00001f67983 */ /* 0x002f220000100a00 */
[----:B------:R-:W-:Y:S01]  /*173f0*/  LOP3.LUT R202, R193, 0x30, RZ, 0x3c, !PT ;  /* 0x00000030c1ca7812 */ /* 0x000fe200078e3cff */
[----:B------:R-:W-:Y:S01]  /*17400*/  IMAD.SHL.U32 R203, R203, 0x4, RZ ;  /* 0x00000004cbcb7824 */ /* 0x000fe200078e00ff */
[C---:B------:R-:W-:Y:S01]  /*17410*/  LOP3.LUT R192, R193.reuse, 0x50, RZ, 0x3c, !PT ;  /* 0x00000050c1c07812 */ /* 0x040fe200078e3cff */
[----:B------:R-:W4:Y:S01]  /*17420*/  LDL.64 R244, [R1+0x1170] ;  /* 0x0011700001f47983 */ /* 0x000f220000100a00 */
[----:B------:R-:W-:-:S03]  /*17430*/  LOP3.LUT R224, R193, 0x70, RZ, 0x3c, !PT ;  /* 0x00000070c1e07812 */ /* 0x000fc600078e3cff */
[----:B------:R-:W4:Y:S04]  /*17440*/  LDL.64 R240, [R1+0x1130] ;  /* 0x0011300001f07983 */ /* 0x000f280000100a00 */
        /* <DEDUP_REMOVED lines=13> */
[----:B---3--:R1:W-:Y:S04]  /*17520*/  LDGSTS.E [R193+0x20000], [R194.64], P3 ;  /* 0x20000000c2c17fae */ /* 0x0083e80009921844 */
[----:B------:R-:W3:Y:S04]  /*17530*/  LDL.64 R248, [R1+0x12e0] ;  /* 0x0012e00001f87983 */ /* 0x000ee80000100a00 */
[----:B-1----:R-:W3:Y:S04]  /*17540*/  LDL.64 R194, [R1+0x13b0] ;  /* 0x0013b00001c27983 */ /* 0x002ee80000100a00 */
[----:B--2---:R1:W-:Y:S04]  /*17550*/  LDGSTS.E [R193+0x20800], [R210.64], P3 ;  /* 0x20800000d2c17fae */ /* 0x0043e80009921844 */
[----:B------:R2:W-:Y:S04]  /*17560*/  LDGSTS.E [R193+0x21000], [R204.64], P3 ;  /* 0x21000000ccc17fae */ /* 0x0005e80009921844 */
[----:B-1----:R-:W3:Y:S04]  /*17570*/  LDL.64 R210, [R1+0x12f0] ;  /* 0x0012f00001d27983 */ /* 0x002ee80000100a00 */
[----:B--2---:R-:W2:Y:S04]  /*17580*/  LDL.64 R204, [R1+0x12b0] ;  /* 0x0012b00001cc7983 */ /* 0x004ea80000100a00 */
[----:B----4-:R1:W-:Y:S04]  /*17590*/  LDGSTS.E [R193+0x21800], [R212.64], P3 ;  /* 0x21800000d4c17fae */ /* 0x0103e80009921844 */
[----:B------:R4:W-:Y:S04]  /*175a0*/  LDGSTS.E [R193+0x22000], [R208.64], P3 ;  /* 0x22000000d0c17fae */ /* 0x0009e80009921844 */
[----:B------:R1:W-:Y:S04]  /*175b0*/  LDGSTS.E [R193+0x22800], [R190.64], P3 ;  /* 0x22800000bec17fae */ /* 0x0003e80009921844 */
[----:B------:R1:W-:Y:S04]  /*175c0*/  LDGSTS.E [R193+0x23000], [R206.64], P3 ;  /* 0x23000000cec17fae */ /* 0x0003e80009921844 */
[----:B------:R1:W-:Y:S04]  /*175d0*/  LDGSTS.E [R193+0x23800], [R200.64], P3 ;  /* 0x23800000c8c17fae */ /* 0x0003e80009921844 */
[----:B-1----:R-:W2:Y:S04]  /*175e0*/  LDL.64 R190, [R1+0x1270] ;  /* 0x0012700001be7983 */ /* 0x002ea80000100a00 */
[----:B------:R-:W2:Y:S04]  /*175f0*/  LDL.64 R206, [R1+0xf80] ;  /* 0x000f800001ce7983 */ /* 0x000ea80000100a00 */
[----:B------:R-:W2:Y:S04]  /*17600*/  LDL.64 R200, [R1+0xd48] ;  /* 0x000d480001c87983 */ /* 0x000ea80000100a00 */
[----:B----4-:R-:W4:Y:S04]  /*17610*/  LDL.64 R208, [R1+0x1768] ;  /* 0x0017680001d07983 */ /* 0x010f280000100a00 */
[----:B------:R-:W4:Y:S04]  /*17620*/  LDL.64 R212, [R1+0x1688] ;  /* 0x0016880001d47983 */ /* 0x000f280000100a00 */
[----:B------:R1:W-:Y:S04]  /*17630*/  LDGSTS.E [R193+0x24000], [R196.64], P3 ;  /* 0x24000000c4c17fae */ /* 0x0003e80009921844 */
[----:B-1----:R-:W4:Y:S04]  /*17640*/  LDL.64 R196, [R1+0x9f0] ;  /* 0x0009f00001c47983 */ /* 0x002f280000100a00 */
[----:B---3--:R1:W-:Y:S04]  /*17650*/  LDGSTS.E [R193+0x24800], [R194.64], P3 ;  /* 0x24800000c2c17fae */ /* 0x0083e80009921844 */
[----:B-1----:R-:W3:Y:S04]  /*17660*/  LDL.64 R194, [R1+0x16c8] ;  /* 0x0016c80001c27983 */ /* 0x002ee80000100a00 */
[----:B------:R1:W-:Y:S04]  /*17670*/  LDGSTS.E [R193+0x25000], [R210.64], P3 ;  /* 0x25000000d2c17fae */ /* 0x0003e80009921844 */
[----:B--2---:R2:W-:Y:S04]  /*17680*/  LDGSTS.E [R193+0x25800], [R204.64], P3 ;  /* 0x25800000ccc17fae */ /* 0x0045e80009921844 */
[----:B-1----:R-:W3:Y:S04]  /*17690*/  LDL.64 R210, [R1+0x15e8] ;  /* 0x0015e80001d27983 */ /* 0x002ee80000100a00 */
[----:B--2---:R-:W2:Y:S04]  /*176a0*/  LDL.64 R204, [R1+0x15a8] ;  /* 0x0015a80001cc7983 */ /* 0x004ea80000100a00 */
[----:B------:R1:W-:Y:S04]  /*176b0*/  LDGSTS.E [R193+0x26000], [R190.64], P3 ;  /* 0x26000000bec17fae */ /* 0x0003e80009921844 */
[----:B------:R4:W-:Y:S04]  /*176c0*/  LDGSTS.E [R193+0x26800], [R246.64], P3 ;  /* 0x26800000f6c17fae */ /* 0x0009e80009921844 */
[----:B------:R4:W-:Y:S04]  /*176d0*/  LDGSTS.E [R193+0x27000], [R244.64], P3 ;  /* 0x27000000f4c17fae */ /* 0x0009e80009921844 */
[----:B-1----:R-:W2:Y:S04]  /*176e0*/  LDL.64 R190, [R1+0x1550] ;  /* 0x0015500001be7983 */ /* 0x002ea80000100a00 */
[----:B------:R1:W-:Y:S04]  /*176f0*/  LDGSTS.E [R193+0x27800], [R240.64], P3 ;  /* 0x27800000f0c17fae */ /* 0x0003e80009921844 */
        /* <DEDUP_REMOVED lines=9> */
[----:B-1----:R-:W2:Y:S04]  /*17790*/  LDL.64 R206, [R1+0x14c8] ;  /* 0x0014c80001ce7983 */ /* 0x002ea80000100a00 */
[----:B------:R1:W-:Y:S04]  /*177a0*/  LDGSTS.E [R193+0x2c800], [R226.64], P3 ;  /* 0x2c800000e2c17fae */ /* 0x0003e80009921844 */
[----:B----4-:R-:W4:Y:S04]  /*177b0*/  LDL.64 R200, [R1+0x1488] ;  /* 0x0014880001c87983 */ /* 0x010f280000100a00 */
[----:B------:R1:W-:Y:S04]  /*177c0*/  LDGSTS.E [R193+0x2d000], [R222.64], P3 ;  /* 0x2d000000dec17fae */ /* 0x0003e80009921844 */
[----:B------:R1:W-:Y:S04]  /*177d0*/  LDGSTS.E [R193+0x2d800], [R220.64], P3 ;  /* 0x2d800000dcc17fae */ /* 0x0003e80009921844 */
[----:B------:R1:W-:Y:S04]  /*177e0*/  LDGSTS.E [R193+0x2e000], [R218.64], P3 ;  /* 0x2e000000dac17fae */ /* 0x0003e80009921844 */
[----:B------:R1:W-:Y:S04]  /*177f0*/  LDGSTS.E [R193+0x2e800], [R196.64], P3 ;  /* 0x2e800000c4c17fae */ /* 0x0003e80009921844 */
[----:B------:R1:W-:Y:S04]  /*17800*/  LDGSTS.E [R193+0x2f000], [R216.64], P3 ;  /* 0x2f000000d8c17fae */ /* 0x0003e80009921844 */
[----:B------:R1:W-:Y:S04]  /*17810*/  LDGSTS.E [R193+0x2f800], [R214.64], P3 ;  /* 0x2f800000d6c17fae */ /* 0x0003e80009921844 */
[----:B-1----:R-:W4:Y:S04]  /*17820*/  LDL.64 R196, [R1+0x13e8] ;  /* 0x0013e80001c47983 */ /* 0x002f280000100a00 */
[----:B------:R1:W-:Y:S04]  /*17830*/  LDGSTS.E [R198+0x20100], [R208.64], P3 ;  /* 0x20100000d0c67fae */ /* 0x0003e80009921844 */
[----:B------:R-:W4:Y:S04]  /*17840*/  LDL.64 R246, [R1+0x1268] ;  /* 0x0012680001f67983 */ /* 0x000f280000100a00 */
[----:B------:R-:W4:Y:S04]  /*17850*/  LDL.64 R244, [R1+0x11a8] ;  /* 0x0011a80001f47983 */ /* 0x000f280000100a00 */
[----:B-1----:R-:W4:Y:S04]  /*17860*/  LDL.64 R208, [R1+0x13a0] ;  /* 0x0013a00001d07983 */ /* 0x002f280000100a00 */
        /* <DEDUP_REMOVED lines=15> */
[----:B------:R3:W-:Y:S04]  /*17960*/  LDGSTS.E [R198+0x21100], [R212.64], P3 ;  /* 0x21100000d4c67fae */ /* 0x0007e80009921844 */
[----:B-1----:R-:W4:Y:S04]  /*17970*/  LDL.64 R194, [R1+0x12e8] ;  /* 0x0012e80001c27983 */ /* 0x002f280000100a00 */
[----:B---3--:R-:W3:Y:S04]  /*17980*/  LDL.64 R212, [R1+0x9a8] ;  /* 0x0009a80001d47983 */ /* 0x008ee80000100a00 */
[----:B------:R1:W-:Y:S04]  /*17990*/  LDGSTS.E [R198+0x21900], [R210.64], P3 ;  /* 0x21900000d2c67fae */ /* 0x0003e80009921844 */
[----:B--2---:R2:W-:Y:S04]  /*179a0*/  LDGSTS.E [R198+0x22100], [R204.64], P3 ;  /* 0x22100000ccc67fae */ /* 0x0045e80009921844 */
[----:B-1----:R-:W3:Y:S04]  /*179b0*/  LDL.64 R210, [R1+0x16c0] ;  /* 0x0016c00001d27983 */ /* 0x002ee80000100a00 */
[----:B--2---:R-:W2:Y:S04]  /*179c0*/  LDL.64 R204, [R1+0x12a8] ;  /* 0x0012a80001cc7983 */ /* 0x004ea80000100a00 */
[----:B------:R1:W-:Y:S04]  /*179d0*/  LDGSTS.E [R198+0x22900], [R190.64], P3 ;  /* 0x22900000bec67fae */ /* 0x0003e80009921844 */
[----:B-1----:R-:W3:Y:S04]  /*179e0*/  LDL.64 R190, [R1+0x1128] ;  /* 0x0011280001be7983 */ /* 0x002ee80000100a00 */
[----:B------:R1:W-:Y:S04]  /*179f0*/  LDGSTS.E [R198+0x23100], [R206.64], P3 ;  /* 0x23100000cec67fae */ /* 0x0003e80009921844 */
[----:B----4-:R4:W-:Y:S04]  /*17a00*/  LDGSTS.E [R198+0x23900], [R200.64], P3 ;  /* 0x23900000c8c67fae */ /* 0x0109e80009921844 */
[----:B-1----:R-:W3:Y:S04]  /*17a10*/  LDL.64 R206, [R1+0x968] ;  /* 0x0009680001ce7983 */ /* 0x002ee80000100a00 */
[----:B----4-:R-:W4:Y:S04]  /*17a20*/  LDL.64 R200, [R1+0xa28] ;  /* 0x000a280001c87983 */ /* 0x010f280000100a00 */
[----:B------:R1:W-:Y:S04]  /*17a30*/  LDGSTS.E [R198+0x24100], [R196.64], P3 ;  /* 0x24100000c4c67fae */ /* 0x0003e80009921844 */
[----:B-1----:R-:W4:Y:S04]  /*17a40*/  LDL.64 R196, [R1+0x1760] ;  /* 0x0017600001c47983 */ /* 0x002f280000100a00 */
[----:B------:R1:W-:Y:S04]  /*17a50*/  LDGSTS.E [R198+0x24900], [R208.64], P3 ;  /* 0x24900000d0c67fae */ /* 0x0003e80009921844 */
[----:B-1----:R-:W4:Y:S04]  /*17a60*/  LDL.64 R208, [R1+0x1680] ;  /* 0x0016800001d07983 */ /* 0x002f280000100a00 */
[----:B------:R1:W-:Y:S04]  /*17a70*/  LDGSTS.E [R198+0x25100], [R194.64], P3 ;  /* 0x25100000c2c67fae */ /* 0x0003e80009921844 */
[----:B-1----:R-:W4:Y:S04]  /*17a80*/  LDL.64 R194, [R1+0x15e0] ;  /* 0x0015e00001c27983 */ /* 0x002f280000100a00 */
[----:B--2---:R1:W-:Y:S04]  /*17a90*/  LDGSTS.E [R198+0x25900], [R204.64], P3 ;  /* 0x25900000ccc67fae */ /* 0x0043e80009921844 */
[----:B------:R2:W-:Y:S04]  /*17aa0*/  LDGSTS.E [R198+0x26100], [R246.64], P3 ;  /* 0x26100000f6c67fae */ /* 0x0005e80009921844 */
[----:B------:R2:W-:Y:S04]  /*17ab0*/  LDGSTS.E [R198+0x26900], [R244.64], P3 ;  /* 0x26900000f4c67fae */ /* 0x0005e80009921844 */
[----:B-1----:R-:W4:Y:S04]  /*17ac0*/  LDL.64 R204, [R1+0x15a0] ;  /* 0x0015a00001cc7983 */ /* 0x002f280000100a00 */
[----:B------:R1:W-:Y:S01]  /*17ad0*/  LDGSTS.E [R198+0x27100], [R240.64], P3 ;  /* 0x27100000f0c67fae */ /* 0x0003e20009921844 */
[----:B------:R-:W-:-:S03]  /*17ae0*/  IMAD.SHL.U32 R199, R199, 0x4, RZ ;  /* 0x00000004c7c77824 */ /* 0x000fc600078e00ff */
[----:B--2---:R-:W2:Y:S04]  /*17af0*/  LDL.64 R246, [R1+0x12a0] ;  /* 0x0012a00001f67983 */ /* 0x004ea80000100a00 */
[----:B---3--:R3:W-:Y:S04]  /*17b00*/  LDGSTS.E [R198+0x27900], [R190.64], P3 ;  /* 0x27900000bec67fae */ /* 0x0087e80009921844 */
[----:B------:R1:W-:Y:S04]  /*17b10*/  LDGSTS.E [R198+0x28100], [R238.64], P3 ;  /* 0x28100000eec67fae */ /* 0x0003e80009921844 */
[----:B------:R1:W-:Y:S04]  /*17b20*/  LDGSTS.E [R198+0x28900], [R236.64], P3 ;  /* 0x28900000ecc67fae */ /* 0x0003e80009921844 */
[----:B---3--:R-:W3:Y:S04]  /*17b30*/  LDL.64 R190, [R1+0x1518] ;  /* 0x0015180001be7983 */ /* 0x008ee80000100a00 */
[----:B------:R1:W-:Y:S04]  /*17b40*/  LDGSTS.E [R198+0x29100], [R242.64], P3 ;  /* 0x29100000f2c67fae */ /* 0x0003e80009921844 */
[----:B------:R1:W-:Y:S04]  /*17b50*/  LDGSTS.E [R198+0x29900], [R234.64], P3 ;  /* 0x29900000eac67fae */ /* 0x0003e80009921844 */
[----:B------:R1:W-:Y:S04]  /*17b60*/  LDGSTS.E [R198+0x2a100], [R232.64], P3 ;  /* 0x2a100000e8c67fae */ /* 0x0003e80009921844 */
[----:B------:R1:W-:Y:S04]  /*17b70*/  LDGSTS.E [R198+0x2a900], [R230.64], P3 ;  /* 0x2a900000e6c67fae */ /* 0x0003e80009921844 */
[----:B------:R1:W-:Y:S04]  /*17b80*/  LDGSTS.E [R198+0x2b100], [R228.64], P3 ;  /* 0x2b100000e4c67fae */ /* 0x0003e80009921844 */
[----:B------:R1:W-:Y:S01]  /*17b90*/  LDGSTS.E [R198+0x2b900], [R226.64], P3 ;  /* 0x2b900000e2c67fae */ /* 0x0003e20009921844 */
[----:B------:R-:W-:-:S03]  /*17ba0*/  LOP3.LUT R199, R199, 0x20, RZ, 0x3c, !PT ;  /* 0x00000020c7c77812 */ /* 0x000fc600078e3cff */
[----:B------:R1:W-:Y:S04]  /*17bb0*/  LDGSTS.E [R198+0x2c100], [R222.64], P3 ;  /* 0x2c100000dec67fae */ /* 0x0003e80009921844 */
[----:B------:R1:W-:Y:S04]  /*17bc0*/  LDGSTS.E [R198+0x2c900], [R220.64], P3 ;  /* 0x2c900000dcc67fae */ /* 0x0003e80009921844 */
[----:B------:R1:W-:Y:S04]  /*17bd0*/  LDGSTS.E [R198+0x2d100], [R218.64], P3 ;  /* 0x2d100000dac67fae */ /* 0x0003e80009921844 */
[----:B------:R1:W-:Y:S04]  /*17be0*/  LDGSTS.E [R198+0x2d900], [R216.64], P3 ;  /* 0x2d900000d8c67fae */ /* 0x0003e80009921844 */
[----:B----4-:R4:W-:Y:S04]  /*17bf0*/  LDGSTS.E [R198+0x2e100], [R200.64], P3 ;  /* 0x2e100000c8c67fae */ /* 0x0109e80009921844 */
[----:B------:R1:W-:Y:S04]  /*17c00*/  LDGSTS.E [R198+0x2e900], [R214.64], P3 ;  /* 0x2e900000d6c67fae */ /* 0x0003e80009921844 */
[----:B------:R1:W-:Y:S04]  /*17c10*/  LDGSTS.E [R198+0x2f100], [R212.64], P3 ;  /* 0x2f100000d4c67fae */ /* 0x0003e80009921844 */
[----:B----4-:R-:W4:Y:S04]  /*17c20*/  LDL.64 R200, [R1+0x14c0] ;  /* 0x0014c00001c87983 */ /* 0x010f280000100a00 */
[----:B------:R1:W-:Y:S04]  /*17c30*/  LDGSTS.E [R198+0x2f900], [R206.64], P3 ;  /* 0x2f900000cec67fae */ /* 0x0003e80009921844 */
[----:B------:R-:W2:Y:S04]  /*17c40*/  LDL.64 R244, [R1+0x1258] ;  /* 0x0012580001f47983 */ /* 0x000ea80000100a00 */
[----:B------:R1:W-:Y:S04]  /*17c50*/  LDGSTS.E [R199+0x20200], [R196.64], P3 ;  /* 0x20200000c4c77fae */ /* 0x0003e80009921844 */
[----:B-1----:R-:W2:Y:S04]  /*17c60*/  LDL.64 R206, [R1+0x1480] ;  /* 0x0014800001ce7983 */ /* 0x002ea80000100a00 */
[----:B------:R1:W-:Y:S04]  /*17c70*/  LDGSTS.E [R199+0x20a00], [R210.64], P3 ;  /* 0x20a00000d2c77fae */ /* 0x0003e80009921844 */
[----:B------:R-:W2:Y:S04]  /*17c80*/  LDL.64 R196, [R1+0x13e0] ;  /* 0x0013e00001c47983 */ /* 0x000ea80000100a00 */
[----:B------:R1:W-:Y:S04]  /*17c90*/  LDGSTS.E [R199+0x21200], [R208.64], P3 ;  /* 0x21200000d0c77fae */ /* 0x0003e80009921844 */
[----:B------:R-:W2:Y:S04]  /*17ca0*/  LDL.64 R240, [R1+0x1160] ;  /* 0x0011600001f07983 */ /* 0x000ea80000100a00 */
        /* <DEDUP_REMOVED lines=14> */
[----:B-1----:R-:W2:Y:S04]  /*17d90*/  LDL.64 R210, [R1+0x9a0] ;  /* 0x0009a00001d27983 */ /* 0x002ea80000100a00 */
[----:B------:R-:W2:Y:S04]  /*17da0*/  LDL.64 R208, [R1+0x1758] ;  /* 0x0017580001d07983 */ /* 0x000ea80000100a00 */
[----:B------:R1:W-:Y:S04]  /*17db0*/  LDGSTS.E [R199+0x21a00], [R194.64], P3 ;  /* 0x21a00000c2c77fae */ /* 0x0003e80009921844 */
[----:B-1----:R-:W2:Y:S04]  /*17dc0*/  LDL.64 R194, [R1+0x1390] ;  /* 0x0013900001c27983 */ /* 0x002ea80000100a00 */
[----:B------:R1:W-:Y:S04]  /*17dd0*/  LDGSTS.E [R199+0x22200], [R204.64], P3 ;  /* 0x22200000ccc77fae */ /* 0x0003e80009921844 */
[----:B-1----:R-:W2:Y:S04]  /*17de0*/  LDL.64 R204, [R1+0x11a0] ;  /* 0x0011a00001cc7983 */ /* 0x002ea80000100a00 */
[----:B---3--:R1:W-:Y:S04]  /*17df0*/  LDGSTS.E [R199+0x22a00], [R190.64], P3 ;  /* 0x22a00000bec77fae */ /* 0x0083e80009921844 */
[----:B-1----:R-:W3:Y:S04]  /*17e00*/  LDL.64 R190, [R1+0xcb0] ;  /* 0x000cb00001be7983 */ /* 0x002ee80000100a00 */
[----:B----4-:R1:W-:Y:S04]  /*17e10*/  LDGSTS.E [R199+0x23200], [R200.64], P3 ;  /* 0x23200000c8c77fae */ /* 0x0103e80009921844 */
[----:B-1----:R-:W4:Y:S04]  /*17e20*/  LDL.64 R200, [R1+0x960] ;  /* 0x0009600001c87983 */ /* 0x002f280000100a00 */
[----:B--2---:R1:W-:Y:S04]  /*17e30*/  LDGSTS.E [R199+0x23a00], [R206.64], P3 ;  /* 0x23a00000cec77fae */ /* 0x0043e80009921844 */
[----:B------:R2:W-:Y:S04]  /*17e40*/  LDGSTS.E [R199+0x24200], [R196.64], P3 ;  /* 0x24200000c4c77fae */ /* 0x0005e80009921844 */
[----:B-1----:R-:W4:Y:S04]  /*17e50*/  LDL.64 R206, [R1+0x16b8] ;  /* 0x0016b80001ce7983 */ /* 0x002f280000100a00 */
[----:B--2---:R-:W4:Y:S04]  /*17e60*/  LDL.64 R196, [R1+0x1678] ;  /* 0x0016780001c47983 */ /* 0x004f280000100a00 */
[----:B------:R1:W-:Y:S04]  /*17e70*/  LDGSTS.E [R199+0x24a00], [R194.64], P3 ;  /* 0x24a00000c2c77fae */ /* 0x0003e80009921844 */
[----:B------:R1:W-:Y:S04]  /*17e80*/  LDGSTS.E [R199+0x25200], [R248.64], P3 ;  /* 0x25200000f8c77fae */ /* 0x0003e80009921844 */
[----:B------:R1:W-:Y:S04]  /*17e90*/  LDGSTS.E [R199+0x25a00], [R246.64], P3 ;  /* 0x25a00000f6c77fae */ /* 0x0003e80009921844 */
[----:B-1----:R-:W2:Y:S04]  /*17ea0*/  LDL.64 R194, [R1+0x15d8] ;  /* 0x0015d80001c27983 */ /* 0x002ea80000100a00 */
[----:B------:R1:W-:Y:S04]  /*17eb0*/  LDGSTS.E [R199+0x26200], [R244.64], P3 ;  /* 0x26200000f4c77fae */ /* 0x0003e80009921844 */
[----:B------:R-:W2:Y:S01]  /*17ec0*/  LDL.64 R246, [R1+0x1388] ;  /* 0x0013880001f67983 */ /* 0x000ea20000100a00 */
[----:B------:R-:W-:-:S03]  /*17ed0*/  LOP3.LUT R203, R203, 0x40, RZ, 0x3c, !PT ;  /* 0x00000040cbcb7812 */ /* 0x000fc600078e3cff */
[----:B------:R-:W2:Y:S04]  /*17ee0*/  LDL.64 R248, [R1+0x1440] ;  /* 0x0014400001f87983 */ /* 0x000ea80000100a00 */
        /* <DEDUP_REMOVED lines=15> */
[----:B---3--:R1:W-:Y:S04]  /*17fe0*/  LDGSTS.E [R199+0x2d200], [R190.64], P3 ;  /* 0x2d200000bec77fae */ /* 0x0083e80009921844 */
[----:B------:R3:W-:Y:S04]  /*17ff0*/  LDGSTS.E [R199+0x2da00], [R216.64], P3 ;  /* 0x2da00000d8c77fae */ /* 0x0007e80009921844 */
[----:B------:R3:W-:Y:S04]  /*18000*/  LDGSTS.E [R199+0x2e200], [R214.64], P3 ;  /* 0x2e200000d6c77fae */ /* 0x0007e80009921844 */
[----:B-1----:R-:W2:Y:S04]  /*18010*/  LDL.64 R190, [R1+0x14f8] ;  /* 0x0014f80001be7983 */ /* 0x002ea80000100a00 */
[----:B------:R3:W-:Y:S04]  /*18020*/  LDGSTS.E [R199+0x2ea00], [R212.64], P3 ;  /* 0x2ea00000d4c77fae */ /* 0x0007e80009921844 */
[----:B------:R3:W-:Y:S04]  /*18030*/  LDGSTS.E [R199+0x2f200], [R210.64], P3 ;  /* 0x2f200000d2c77fae */ /* 0x0007e80009921844 */
[----:B----4-:R1:W-:Y:S04]  /*18040*/  LDGSTS.E [R199+0x2fa00], [R200.64], P3 ;  /* 0x2fa00000c8c77fae */ /* 0x0103e80009921844 */
[----:B------:R4:W-:Y:S04]  /*18050*/  LDGSTS.E [R202+0x20300], [R208.64], P3 ;  /* 0x20300000d0ca7fae */ /* 0x0009e80009921844 */
[----:B------:R-:W2:Y:S04]  /*18060*/  LDL.64 R240, [R1+0x1298] ;  /* 0x0012980001f07983 */ /* 0x000ea80000100a00 */
[----:B-1----:R-:W2:Y:S04]  /*18070*/  LDL.64 R200, [R1+0x14b8] ;  /* 0x0014b80001c87983 */ /* 0x002ea80000100a00 */
[----:B------:R1:W-:Y:S04]  /*18080*/  LDGSTS.E [R202+0x20b00], [R206.64], P3 ;  /* 0x20b00000ceca7fae */ /* 0x0003e80009921844 */
[----:B---3--:R-:W3:Y:S04]  /*18090*/  LDL.64 R198, [R1+0x1478] ;  /* 0x0014780001c67983 */ /* 0x008ee80000100a00 */
[----:B------:R1:W-:Y:S04]  /*180a0*/  LDGSTS.E [R202+0x21300], [R196.64], P3 ;  /* 0x21300000c4ca7fae */ /* 0x0003e80009921844 */
[----:B------:R-:W3:Y:S04]  /*180b0*/  LDL.64 R238, [R1+0x1198] ;  /* 0x0011980001ee7983 */ /* 0x000ee80000100a00 */
[----:B------:R-:W3:Y:S04]  /*180c0*/  LDL.64 R236, [R1+0x1158] ;  /* 0x0011580001ec7983 */ /* 0x000ee80000100a00 */
[----:B-1----:R-:W3:Y:S04]  /*180d0*/  LDL.64 R196, [R1+0x13d8] ;  /* 0x0013d80001c47983 */ /* 0x002ee80000100a00 */
[----:B------:R-:W3:Y:S04]  /*180e0*/  LDL.64 R242, [R1+0x1118] ;  /* 0x0011180001f27983 */ /* 0x000ee80000100a00 */
        /* <DEDUP_REMOVED lines=12> */
[----:B----4-:R-:W4:Y:S04]  /*181b0*/  LDL.64 R208, [R1+0xa18] ;  /* 0x000a180001d07983 */ /* 0x010f280000100a00 */
[----:B------:R-:W4:Y:S04]  /*181c0*/  LDL.64 R206, [R1+0x958] ;  /* 0x0009580001ce7983 */ /* 0x000f280000100a00 */
[----:B--2---:R1:W-:Y:S04]  /*181d0*/  LDGSTS.E [R202+0x21b00], [R194.64], P3 ;  /* 0x21b00000c2ca7fae */ /* 0x0043e80009921844 */
[----:B-1----:R-:W2:Y:S04]  /*181e0*/  LDL.64 R194, [R1+0x1250] ;  /* 0x0012500001c27983 */ /* 0x002ea80000100a00 */
[----:B------:R1:W-:Y:S04]  /*181f0*/  LDGSTS.E [R202+0x22300], [R204.64], P3 ;  /* 0x22300000ccca7fae */ /* 0x0003e80009921844 */
[----:B-1----:R-:W4:Y:S04]  /*18200*/  LDL.64 R204, [R1+0x9d8] ;  /* 0x0009d80001cc7983 */ /* 0x002f280000100a00 */
[----:B------:R1:W-:Y:S04]  /*18210*/  LDGSTS.E [R202+0x22b00], [R190.64], P3 ;  /* 0x22b00000beca7fae */ /* 0x0003e80009921844 */
[----:B-1----:R-:W4:Y:S04]  /*18220*/  LDL.64 R190, [R1+0x998] ;  /* 0x0009980001be7983 */ /* 0x002f280000100a00 */
[----:B------:R1:W-:Y:S04]  /*18230*/  LDGSTS.E [R202+0x23300], [R200.64], P3 ;  /* 0x23300000c8ca7fae */ /* 0x0003e80009921844 */
[----:B---3--:R3:W-:Y:S04]  /*18240*/  LDGSTS.E [R202+0x23b00], [R198.64], P3 ;  /* 0x23b00000c6ca7fae */ /* 0x0087e80009921844 */
[----:B-1----:R-:W4:Y:S04]  /*18250*/  LDL.64 R200, [R1+0x1720] ;  /* 0x0017200001c87983 */ /* 0x002f280000100a00 */
[----:B---3--:R-:W4:Y:S04]  /*18260*/  LDL.64 R198, [R1+0x16b0] ;  /* 0x0016b00001c67983 */ /* 0x008f280000100a00 */
        /* <DEDUP_REMOVED lines=8> */
[----:B--2---:R1:W-:Y:S04]  /*182f0*/  LDGSTS.E [R202+0x26300], [R194.64], P3 ;  /* 0x26300000c2ca7fae */ /* 0x0043e80009921844 */
        /* <DEDUP_REMOVED lines=8> */
[----:B-1----:R-:W3:Y:S04]  /*18380*/  LDL.64 R194, [R1+0x15d0] ;  /* 0x0015d00001c27983 */ /* 0x002ee80000100a00 */
[----:B------:R1:W-:Y:S04]  /*18390*/  LDGSTS.E [R202+0x2ab00], [R222.64], P3 ;  /* 0x2ab00000deca7fae */ /* 0x0003e80009921844 */
[----:B------:R1:W-:Y:S04]  /*183a0*/  LDGSTS.E [R202+0x2b300], [R220.64], P3 ;  /* 0x2b300000dcca7fae */ /* 0x0003e80009921844 */
[----:B------:R1:W-:Y:S04]  /*183b0*/  LDGSTS.E [R202+0x2bb00], [R218.64], P3 ;  /* 0x2bb00000daca7fae */ /* 0x0003e80009921844 */
[----:B------:R1:W-:Y:S04]  /*183c0*/  LDGSTS.E [R202+0x2c300], [R216.64], P3 ;  /* 0x2c300000d8ca7fae */ /* 0x0003e80009921844 */
[----:B------:R1:W-:Y:S04]  /*183d0*/  LDGSTS.E [R202+0x2cb00], [R214.64], P3 ;  /* 0x2cb00000d6ca7fae */ /* 0x0003e80009921844 */
[----:B------:R1:W-:Y:S04]  /*183e0*/  LDGSTS.E [R202+0x2d300], [R212.64], P3 ;  /* 0x2d300000d4ca7fae */ /* 0x0003e80009921844 */
[----:B------:R1:W-:Y:S04]  /*183f0*/  LDGSTS.E [R202+0x2db00], [R210.64], P3 ;  /* 0x2db00000d2ca7fae */ /* 0x0003e80009921844 */
[----:B----4-:R4:W-:Y:S04]  /*18400*/  LDGSTS.E [R202+0x2e300], [R208.64], P3 ;  /* 0x2e300000d0ca7fae */ /* 0x0109e80009921844 */
[----:B--2---:R-:W2:Y:S04]  /*18410*/  LDL.64 R238, [R1+0x1248] ;  /* 0x0012480001ee7983 */ /* 0x004ea80000100a00 */
        /* <DEDUP_REMOVED lines=9> */
[----:B------:R-:W2:Y:S04]  /*184b0*/  LDL.64 R218, [R1+0xda8] ;  /* 0x000da80001da7983 */ /* 0x000ea80000100a00 */
[----:B------:R-:W2:Y:S04]  /*184c0*/  LDL.64 R216, [R1+0xd68] ;  /* 0x000d680001d87983 */ /* 0x000ea80000100a00 */
[----:B------:R-:W2:Y:S04]  /*184d0*/  LDL.64 R214, [R1+0xd28] ;  /* 0x000d280001d67983 */ /* 0x000ea80000100a00 */
[----:B------:R-:W2:Y:S04]  /*184e0*/  LDL.64 R212, [R1+0xce8] ;  /* 0x000ce80001d47983 */ /* 0x000ea80000100a00 */
[----:B------:R-:W2:Y:S04]  /*184f0*/  LDL.64 R210, [R1+0xca0] ;  /* 0x000ca00001d27983 */ /* 0x000ea80000100a00 */
[----:B----4-:R-:W4:Y:S04]  /*18500*/  LDL.64 R208, [R1+0xba0] ;  /* 0x000ba00001d07983 */ /* 0x010f280000100a00 */
[----:B------:R1:W-:Y:S04]  /*18510*/  LDGSTS.E [R202+0x2eb00], [R204.64], P3 ;  /* 0x2eb00000ccca7fae */ /* 0x0003e80009921844 */
[----:B-1----:R-:W2:Y:S04]  /*18520*/  LDL.64 R204, [R1+0x1590] ;  /* 0x0015900001cc7983 */ /* 0x002ea80000100a00 */
[----:B------:R1:W-:Y:S04]  /*18530*/  LDGSTS.E [R202+0x2f300], [R190.64], P3 ;  /* 0x2f300000beca7fae */ /* 0x0003e80009921844 */
[----:B------:R1:W-:Y:S04]  /*18540*/  LDGSTS.E [R202+0x2fb00], [R206.64], P3 ;  /* 0x2fb00000ceca7fae */ /* 0x0003e80009921844 */
[----:B-1----:R-:W4:Y:S04]  /*18550*/  LDL.64 R190, [R1+0x14f0] ;  /* 0x0014f00001be7983 */ /* 0x002f280000100a00 */
[----:B------:R-:W4:Y:S04]  /*18560*/  LDL.64 R206, [R1+0x990] ;  /* 0x0009900001ce7983 */ /* 0x000f280000100a00 */
[----:B------:R1:W-:Y:S04]  /*18570*/  LDGSTS.E [R203+0x20400], [R200.64], P3 ;  /* 0x20400000c8cb7fae */ /* 0x0003e80009921844 */
[----:B------:R1:W-:Y:S04]  /*18580*/  LDGSTS.E [R203+0x20c00], [R198.64], P3 ;  /* 0x20c00000c6cb7fae */ /* 0x0003e80009921844 */
[----:B-1----:R-:W4:Y:S04]  /*18590*/  LDL.64 R200, [R1+0x14b0] ;  /* 0x0014b00001c87983 */ /* 0x002f280000100a00 */
[----:B------:R-:W4:Y:S04]  /*185a0*/  LDL.64 R198, [R1+0xa10] ;  /* 0x000a100001c67983 */ /* 0x000f280000100a00 */
[----:B------:R1:W-:Y:S04]  /*185b0*/  LDGSTS.E [R203+0x21400], [R196.64], P3 ;  /* 0x21400000c4cb7fae */ /* 0x0003e80009921844 */
[----:B-1----:R-:W4:Y:S04]  /*185c0*/  LDL.64 R196, [R1+0x12d0] ;  /* 0x0012d00001c47983 */ /* 0x002f280000100a00 */
[----:B---3--:R1:W-:Y:S04]  /*185d0*/  LDGSTS.E [R203+0x21c00], [R194.64], P3 ;  /* 0x21c00000c2cb7fae */ /* 0x0083e80009921844 */
[----:B-1----:R-:W3:Y:S04]  /*185e0*/  LDL.64 R194, [R1+0x9d0] ;  /* 0x0009d00001c27983 */ /* 0x002ee80000100a00 */
[----:B--2---:R1:W-:Y:S04]  /*185f0*/  LDGSTS.E [R203+0x22400], [R204.64], P3 ;  /* 0x22400000cccb7fae */ /* 0x0043e80009921844 */
[----:B-1----:R-:W2:Y:S04]  /*18600*/  LDL.64 R204, [R1+0x950] ;  /* 0x0009500001cc7983 */ /* 0x002ea80000100a00 */
[----:B----4-:R1:W-:Y:S04]  /*18610*/  LDGSTS.E [R203+0x22c00], [R190.64], P3 ;  /* 0x22c00000becb7fae */ /* 0x0103e80009921844 */
[----:B-1----:R-:W4:Y:S04]  /*18620*/  LDL.64 R190, [R1+0x1700] ;  /* 0x0017000001be7983 */ /* 0x002f280000100a00 */
[----:B------:R1:W-:Y:S04]  /*18630*/  LDGSTS.E [R203+0x23400], [R200.64], P3 ;  /* 0x23400000c8cb7fae */ /* 0x0003e80009921844 */
[----:B------:R3:W-:Y:S04]  /*18640*/  LDGSTS.E [R203+0x23c00], [R248.64], P3 ;  /* 0x23c00000f8cb7fae */ /* 0x0007e80009921844 */
[----:B------:R1:W-:Y:S04]  /*18650*/  LDGSTS.E [R203+0x24400], [R246.64], P3 ;  /* 0x24400000f6cb7fae */ /* 0x0003e80009921844 */
[----:B-1----:R-:W4:Y:S04]  /*18660*/  LDL.64 R200, [R1+0x16a8] ;  /* 0x0016a80001c87983 */ /* 0x002f280000100a00 */
[----:B------:R1:W-:Y:S04]  /*18670*/  LDGSTS.E [R203+0x24c00], [R244.64], P3 ;  /* 0x24c00000f4cb7fae */ /* 0x0003e80009921844 */
[----:B------:R-:W4:Y:S04]  /*18680*/  LDL.64 R246, [R1+0x14a8] ;  /* 0x0014a80001f67983 */ /* 0x000f280000100a00 */
        /* <DEDUP_REMOVED lines=36> */
[----:B------:R-:W4:Y:S04]  /*188d0*/  LDL.64 R216, [R1+0xe00] ;  /* 0x000e000001d87983 */ /* 0x000f280000100a00 */
[----:B-1----:R-:W4:Y:S04]  /*188e0*/  LDL.64 R194, [R1+0x1588] ;  /* 0x0015880001c27983 */ /* 0x002f280000100a00 */
[----:B------:R-:W4:Y:S04]  /*188f0*/  LDL.64 R214, [R1+0xda0] ;  /* 0x000da00001d67983 */ /* 0x000f280000100a00 */
[----:B------:R-:W4:Y:S04]  /*18900*/  LDL.64 R212, [R1+0xd60] ;  /* 0x000d600001d47983 */ /* 0x000f280000100a00 */
[----:B------:R-:W4:Y:S04]  /*18910*/  LDL.64 R210, [R1+0xd20] ;  /* 0x000d200001d27983 */ /* 0x000f280000100a00 */
[----:B------:R-:W4:Y:S04]  /*18920*/  LDL.64 R208, [R1+0xce0] ;  /* 0x000ce00001d07983 */ /* 0x000f280000100a00 */
[----:B---3--:R-:W3:Y:S01]  /*18930*/  LDL.64 R206, [R1+0xbe8] ;  /* 0x000be80001ce7983 */ /* 0x008ee20000100a00 */
[----:B------:R-:W-:-:S03]  /*18940*/  LOP3.LUT R193, R193, 0x60, RZ, 0x3c, !PT ;  /* 0x00000060c1c17812 */ /* 0x000fc600078e3cff */
[----:B------:R-:W3:Y:S04]  /*18950*/  LDL.64 R248, [R1+0x14e0] ;  /* 0x0014e00001f87983 */ /* 0x000ee80000100a00 */
[----:B--2---:R1:W-:Y:S04]  /*18960*/  LDGSTS.E [R203+0x2fc00], [R204.64], P3 ;  /* 0x2fc00000cccb7fae */ /* 0x0043e80009921844 */
[----:B-1----:R-:W2:Y:S04]  /*18970*/  LDL.64 R204, [R1+0xb98] ;  /* 0x000b980001cc7983 */ /* 0x002ea80000100a00 */
[----:B----4-:R1:W-:Y:S04]  /*18980*/  LDGSTS.E [R192+0x20500], [R190.64], P3 ;  /* 0x20500000bec07fae */ /* 0x0103e80009921844 */
[----:B------:R-:W4:Y:S04]  /*18990*/  LDL.64 R202, [R1+0x9c8] ;  /* 0x0009c80001ca7983 */ /* 0x000f280000100a00 */
[----:B-1----:R-:W2:Y:S04]  /*189a0*/  LDL.64 R190, [R1+0x14e8] ;  /* 0x0014e80001be7983 */ /* 0x002ea80000100a00 */
[----:B------:R1:W-:Y:S04]  /*189b0*/  LDGSTS.E [R192+0x20d00], [R200.64], P3 ;  /* 0x20d00000c8c07fae */ /* 0x0003e80009921844 */
[----:B-1----:R-:W3:Y:S04]  /*189c0*/  LDL.64 R200, [R1+0x1368] ;  /* 0x0013680001c87983 */ /* 0x002ee80000100a00 */
        /* <DEDUP_REMOVED lines=10> */
[----:B------:R1:W-:Y:S04]  /*18a70*/  LDGSTS.E [R192+0x24500], [R240.64], P3 ;  /* 0x24500000f0c07fae */ /* 0x0003e80009921844 */
[----:B--2---:R-:W4:Y:S04]  /*18a80*/  LDL.64 R246, [R1+0x14a0] ;  /* 0x0014a00001f67983 */ /* 0x004f280000100a00 */
[----:B---3--:R3:W-:Y:S04]  /*18a90*/  LDGSTS.E [R192+0x24d00], [R200.64], P3 ;  /* 0x24d00000c8c07fae */ /* 0x0087e80009921844 */
        /* <DEDUP_REMOVED lines=18> */
[----:B---3--:R-:W3:Y:S04]  /*18bc0*/  LDL.64 R200, [R1+0x16a0] ;  /* 0x0016a00001c87983 */ /* 0x008ee80000100a00 */
[----:B----4-:R4:W-:Y:S04]  /*18bd0*/  LDGSTS.E [R192+0x2e500], [R196.64], P3 ;  /* 0x2e500000c4c07fae */ /* 0x0109e80009921844 */
[----:B------:R1:W-:Y:S04]  /*18be0*/  LDGSTS.E [R192+0x2ed00], [R202.64], P3 ;  /* 0x2ed00000cac07fae */ /* 0x0003e80009921844 */
[----:B------:R-:W4:Y:S04]  /*18bf0*/  LDL.64 R244, [R1+0x13c0] ;  /* 0x0013c00001f47983 */ /* 0x000f280000100a00 */
[----:B----4-:R-:W4:Y:S04]  /*18c00*/  LDL.64 R196, [R1+0x1648] ;  /* 0x0016480001c47983 */ /* 0x010f280000100a00 */
        /* <DEDUP_REMOVED lines=24> */
[----:B------:R1:W-:Y:S04]  /*18d90*/  LDGSTS.E [R193+0x20600], [R190.64], P3 ;  /* 0x20600000bec17fae */ /* 0x0003e80009921844 */
[----:B-1----:R-:W2:Y:S04]  /*18da0*/  LDL.64 R190, [R1+0x1580] ;  /* 0x0015800001be7983 */ /* 0x002ea80000100a00 */
[----:B---3--:R1:W-:Y:S04]  /*18db0*/  LDGSTS.E [R193+0x20e00], [R200.64], P3 ;  /* 0x20e00000c8c17fae */ /* 0x0083e80009921844 */
[----:B-1----:R-:W3:Y:S04]  /*18dc0*/  LDL.64 R200, [R1+0x9c0] ;  /* 0x0009c00001c87983 */ /* 0x002ee80000100a00 */
[----:B----4-:R1:W-:Y:S04]  /*18dd0*/  LDGSTS.E [R193+0x21600], [R196.64], P3 ;  /* 0x21600000c4c17fae */ /* 0x0103e80009921844 */
[----:B-1----:R-:W2:Y:S04]  /*18de0*/  LDL.64 R196, [R1+0x980] ;  /* 0x0009800001c47983 */ /* 0x002ea80000100a00 */
[----:B------:R1:W-:Y:S04]  /*18df0*/  LDGSTS.E [R193+0x21e00], [R194.64], P3 ;  /* 0x21e00000c2c17fae */ /* 0x0003e80009921844 */
[----:B-1----:R-:W2:Y:S04]  /*18e00*/  LDL.64 R194, [R1+0x940] ;  /* 0x0009400001c27983 */ /* 0x002ea80000100a00 */
[----:B--2---:R1:W-:Y:S04]  /*18e10*/  LDGSTS.E [R193+0x22600], [R190.64], P3 ;  /* 0x22600000bec17fae */ /* 0x0043e80009921844 */
[----:B------:R2:W-:Y:S04]  /*18e20*/  LDGSTS.E [R193+0x22e00], [R248.64], P3 ;  /* 0x22e00000f8c17fae */ /* 0x0005e80009921844 */
[----:B------:R2:W-:Y:S04]  /*18e30*/  LDGSTS.E [R193+0x23600], [R246.64], P3 ;  /* 0x23600000f6c17fae */ /* 0x0005e80009921844 */
[----:B-1----:R-:W4:Y:S04]  /*18e40*/  LDL.LU.64 R190, [R1+0x35d0] ;  /* 0x0035d00001be7983 */ /* 0x002f280000300a00 */
[----:B------:R1:W-:Y:S04]  /*18e50*/  LDGSTS.E [R193+0x23e00], [R198.64], P3 ;  /* 0x23e00000c6c17fae */ /* 0x0003e80009921844 */
[----:B------:R2:W-:Y:S04]  /*18e60*/  LDGSTS.E [R193+0x24600], [R244.64], P3 ;  /* 0x24600000f4c17fae */ /* 0x0005e80009921844 */
[----:B------:R2:W-:Y:S04]  /*18e70*/  LDGSTS.E [R193+0x24e00], [R240.64], P3 ;  /* 0x24e00000f0c17fae */ /* 0x0005e80009921844 */
[----:B-1----:R-:W4:Y:S04]  /*18e80*/  LDL.64 R198, [R1+0x16d8] ;  /* 0x0016d80001c67983 */ /* 0x002f280000100a00 */
        /* <DEDUP_REMOVED lines=20> */
[----:B---3--:R3:W-:Y:S04]  /*18fd0*/  LDGSTS.E [R193+0x2ee00], [R200.64], P3 ;  /* 0x2ee00000c8c17fae */ /* 0x0087e80009921844 */
[----:B--2---:R2:W-:Y:S04]  /*18fe0*/  LDGSTS.E [R193+0x2f600], [R196.64], P3 ;  /* 0x2f600000c4c17fae */ /* 0x0045e80009921844 */
[----:B------:R-:W4:Y:S04]  /*18ff0*/  LDL.64 R226, [R1+0x1628] ;  /* 0x0016280001e27983 */ /* 0x000f280000100a00 */
[----:B------:R-:W4:Y:S04]  /*19000*/  LDL.64 R228, [R1+0x1498] ;  /* 0x0014980001e47983 */ /* 0x000f280000100a00 */
[----:B--2---:R-:W2:Y:S04]  /*19010*/  LDL.64 R196, [R1+0x14d8] ;  /* 0x0014d80001c47983 */ /* 0x004ea80000100a00 */
[----:B---3--:R-:W3:Y:S04]  /*19020*/  LDL.64 R200, [R1+0x13b8] ;  /* 0x0013b80001c87983 */ /* 0x008ee80000100a00 */
[----:B-1----:R-:W2:Y:S04]  /*19030*/  LDL.64 R202, [R1+0x1328] ;  /* 0x0013280001ca7983 */ /* 0x002ea80000100a00 */
        /* <DEDUP_REMOVED lines=11> */
[----:B------:R1:W-:Y:S04]  /*190f0*/  LDGSTS.E [R193+0x2fe00], [R194.64], P3 ;  /* 0x2fe00000c2c17fae */ /* 0x0003e80009921844 */
[----:B------:R-:W2:Y:S04]  /*19100*/  LDL.64 R240, [R1+0xdf0] ;  /* 0x000df00001f07983 */ /* 0x000ea80000100a00 */
[----:B------:R-:W2:Y:S04]  /*19110*/  LDL.64 R238, [R1+0xd90] ;  /* 0x000d900001ee7983 */ /* 0x000ea80000100a00 */
[----:B-1----:R-:W2:Y:S04]  /*19120*/  LDL.64 R192, [R1+0x15b8] ;  /* 0x0015b80001c07983 */ /* 0x002ea80000100a00 */
[----:B------:R-:W3:Y:S04]  /*19130*/  LDL.64 R194, [R1+0x1578] ;  /* 0x0015780001c27983 */ /* 0x000ee80000100a00 */
[----:B------:R-:W3:Y:S04]  /*19140*/  LDL.64 R236, [R1+0xd50] ;  /* 0x000d500001ec7983 */ /* 0x000ee80000100a00 */
[----:B------:R-:W3:Y:S04]  /*19150*/  LDL.64 R242, [R1+0xd10] ;  /* 0x000d100001f27983 */ /* 0x000ee80000100a00 */
[----:B------:R-:W3:Y:S04]  /*19160*/  LDL.64 R220, [R1+0xcc8] ;  /* 0x000cc80001dc7983 */ /* 0x000ee80000100a00 */
[----:B------:R-:W3:Y:S04]  /*19170*/  LDL.64 R234, [R1+0xbc8] ;  /* 0x000bc80001ea7983 */ /* 0x000ee80000100a00 */
[----:B------:R-:W3:Y:S04]  /*19180*/  LDL.64 R232, [R1+0xb88] ;  /* 0x000b880001e87983 */ /* 0x000ee80000100a00 */
[----:B------:R-:W3:Y:S04]  /*19190*/  LDL.64 R230, [R1+0x9f8] ;  /* 0x0009f80001e67983 */ /* 0x000ee80000100a00 */
[----:B----4-:R1:W-:Y:S04]  /*191a0*/  LDGSTS.E [R224+0x20700], [R198.64], P3 ;  /* 0x20700000c6e07fae */ /* 0x0103e80009921844 */
[----:B-1----:R-:W4:Y:S04]  /*191b0*/  LDL.64 R198, [R1+0x13f8] ;  /* 0x0013f80001c67983 */ /* 0x002f280000100a00 */
[----:B------:R1:W-:Y:S04]  /*191c0*/  LDGSTS.E [R224+0x20f00], [R222.64], P3 ;  /* 0x20f00000dee07fae */ /* 0x0003e80009921844 */
[----:B-1----:R-:W4:Y:S04]  /*191d0*/  LDL.64 R222, [R1+0x9b8] ;  /* 0x0009b80001de7983 */ /* 0x002f280000100a00 */
[----:B------:R1:W-:Y:S04]  /*191e0*/  LDGSTS.E [R224+0x21700], [R226.64], P3 ;  /* 0x21700000e2e07fae */ /* 0x0003e80009921844 */
[----:B-1----:R-:W4:Y:S04]  /*191f0*/  LDL.64 R226, [R1+0x978] ;  /* 0x0009780001e27983 */ /* 0x002f280000100a00 */
[----:B--2---:R1:W-:Y:S04]  /*19200*/  LDGSTS.E [R224+0x21f00], [R192.64], P3 ;  /* 0x21f00000c0e07fae */ /* 0x0043e80009921844 */
[----:B---3--:R2:W-:Y:S04]  /*19210*/  LDGSTS.E [R224+0x22700], [R194.64], P3 ;  /* 0x22700000c2e07fae */ /* 0x0085e80009921844 */
[----:B------:R3:W-:Y:S04]  /*19220*/  LDGSTS.E [R224+0x22f00], [R196.64], P3 ;  /* 0x22f00000c4e07fae */ /* 0x0007e80009921844 */
[----:B-1----:R-:W4:Y:S04]  /*19230*/  LDL.LU.64 R192, [R1+0x35c8] ;  /* 0x0035c80001c07983 */ /* 0x002f280000300a00 */
[----:B--2---:R-:W2:Y:S04]  /*19240*/  LDL.LU.64 R194, [R1+0x35c0] ;  /* 0x0035c00001c27983 */ /* 0x004ea80000300a00 */
[----:B---3--:R-:W3:Y:S04]  /*19250*/  LDL.LU.64 R196, [R1+0x35b8] ;  /* 0x0035b80001c47983 */ /* 0x008ee80000300a00 */
[----:B------:R1:W-:Y:S04]  /*19260*/  LDGSTS.E [R224+0x23700], [R228.64], P3 ;  /* 0x23700000e4e07fae */ /* 0x0003e80009921844 */
[----:B-1----:R-:W2:Y:S04]  /*19270*/  LDL.64 R228, [R1+0x1778] ;  /* 0x0017780001e47983 */ /* 0x002ea80000100a00 */
[----:B----4-:R1:W-:Y:S04]  /*19280*/  LDGSTS.E [R224+0x23f00], [R198.64], P3 ;  /* 0x23f00000c6e07fae */ /* 0x0103e80009921844 */
[----:B------:R4:W-:Y:S04]  /*19290*/  LDGSTS.E [R224+0x24700], [R200.64], P3 ;  /* 0x24700000c8e07fae */ /* 0x0009e80009921844 */
[----:B------:R1:W-:Y:S04]  /*192a0*/  LDGSTS.E [R224+0x24f00], [R202.64], P3 ;  /* 0x24f00000cae07fae */ /* 0x0003e80009921844 */
[----:B------:R1:W-:Y:S04]  /*192b0*/  LDGSTS.E [R224+0x25700], [R204.64], P3 ;  /* 0x25700000cce07fae */ /* 0x0003e80009921844 */
[----:B------:R1:W-:Y:S04]  /*192c0*/  LDGSTS.E [R224+0x25f00], [R206.64], P3 ;  /* 0x25f00000cee07fae */ /* 0x0003e80009921844 */
[----:B------:R1:W-:Y:S04]  /*192d0*/  LDGSTS.E [R224+0x26700], [R208.64], P3 ;  /* 0x26700000d0e07fae */ /* 0x0003e80009921844 */
[----:B------:R4:W-:Y:S04]  /*192e0*/  LDGSTS.E [R224+0x26f00], [R210.64], P3 ;  /* 0x26f00000d2e07fae */ /* 0x0009e80009921844 */
[----:B------:R4:W-:Y:S04]  /*192f0*/  LDGSTS.E [R224+0x27700], [R212.64], P3 ;  /* 0x27700000d4e07fae */ /* 0x0009e80009921844 */
[----:B-1----:R-:W3:Y:S04]  /*19300*/  LDL.LU.64 R198, [R1+0x35b0] ;  /* 0x0035b00001c67983 */ /* 0x002ee80000300a00 */
[----:B------:R1:W-:Y:S04]  /*19310*/  LDGSTS.E [R224+0x27f00], [R214.64], P3 ;  /* 0x27f00000d6e07fae */ /* 0x0003e80009921844 */
[----:B----4-:R-:W4:Y:S04]  /*19320*/  LDL.LU.64 R200, [R1+0x35a8] ;  /* 0x0035a80001c87983 */ /* 0x010f280000300a00 */
[----:B------:R1:W-:Y:S04]  /*19330*/  LDGSTS.E [R224+0x28700], [R216.64], P3 ;  /* 0x28700000d8e07fae */ /* 0x0003e80009921844 */
[----:B------:R-:W3:Y:S04]  /*19340*/  LDL.LU.64 R202, [R1+0x35a0] ;  /* 0x0035a00001ca7983 */ /* 0x000ee80000300a00 */
        /* <DEDUP_REMOVED lines=11> */
[----:B-1----:R-:W3:Y:S04]  /*19400*/  LDL.LU.64 R214, [R1+0x3570] ;  /* 0x0035700001d67983 */ /* 0x002ee80000300a00 */
[----:B------:R1:W-:Y:S04]  /*19410*/  LDGSTS.E [R224+0x2bf00], [R236.64], P3 ;  /* 0x2bf00000ece07fae */ /* 0x0003e80009921844 */
[----:B------:R-:W3:Y:S04]  /*19420*/  LDL.LU.64 R216, [R1+0x3568] ;  /* 0x0035680001d87983 */ /* 0x000ee80000300a00 */
[----:B------:R1:W-:Y:S04]  /*19430*/  LDGSTS.E [R224+0x2c700], [R242.64], P3 ;  /* 0x2c700000f2e07fae */ /* 0x0003e80009921844 */
[----:B------:R-:W3:Y:S04]  /*19440*/  LDL.LU.64 R218, [R1+0x3560] ;  /* 0x0035600001da7983 */ /* 0x000ee80000300a00 */
[----:B------:R1:W-:Y:S04]  /*19450*/  LDGSTS.E [R224+0x2cf00], [R220.64], P3 ;  /* 0x2cf00000dce07fae */ /* 0x0003e80009921844 */
[----:B------:R1:W-:Y:S04]  /*19460*/  LDGSTS.E [R224+0x2d700], [R234.64], P3 ;  /* 0x2d700000eae07fae */ /* 0x0003e80009921844 */
[----:B------:R2:W-:Y:S04]  /*19470*/  LDGSTS.E [R224+0x2df00], [R232.64], P3 ;  /* 0x2df00000e8e07fae */ /* 0x0005e80009921844 */
[----:B-1----:R-:W3:Y:S04]  /*19480*/  LDL.LU.64 R220, [R1+0x2d0] ;  /* 0x0002d00001dc7983 */ /* 0x002ee80000300a00 */
[----:B------:R1:W-:Y:S04]  /*19490*/  LDGSTS.E [R224+0x2e700], [R230.64], P3 ;  /* 0x2e700000e6e07fae */ /* 0x0003e80009921844 */
[----:B------:R1:W-:Y:S01]  /*194a0*/  LDGSTS.E [R224+0x2ef00], [R222.64], P3 ;  /* 0x2ef00000dee07fae */ /* 0x0003e20009921844 */
[----:B------:R-:W-:-:S03]  /*194b0*/  SEL R0, R0, RZ, P4 ;  /* 0x000000ff00007207 */ /* 0x000fc60002000000 */
[----:B------:R1:W-:Y:S04]  /*194c0*/  LDGSTS.E [R224+0x2f700], [R226.64], P3 ;  /* 0x2f700000e2e07fae */ /* 0x0003e80009921844 */
[----:B-1----:R-:W4:Y:S01]  /*194d0*/  LDL.LU.64 R230, [R1+0x2c8] ;  /* 0x0002c80001e67983 */ /* 0x002f220000300a00 */
[----:B------:R-:W-:-:S03]  /*194e0*/  IMAD.MOV.U32 R223, RZ, RZ, c[0x0][0x180] ;  /* 0x00006000ffdf7624 */ /* 0x000fc600078e00ff */
[----:B------:R-:W4:Y:S02]  /*194f0*/  LDL.LU.64 R226, [R1+0x2c0] ;  /* 0x0002c00001e27983 */ /* 0x000f240000300a00 */
[C---:B------:R-:W-:Y:S02]  /*19500*/  IADD3 R222, R223.reuse, -0x55, RZ ;  /* 0xffffffabdfde7810 */ /* 0x040fe40007ffe0ff */
[----:B------:R-:W-:Y:S01]  /*19510*/  IADD3 R223, R223, -0x59, RZ ;  /* 0xffffffa7dfdf7810 */ /* 0x000fe20007ffe0ff */
[----:B------:R-:W4:Y:S03]  /*19520*/  LDL.LU.64 R234, [R1+0x2b8] ;  /* 0x0002b80001ea7983 */ /* 0x000f260000300a00 */
[----:B------:R-:W-:Y:S02]  /*19530*/  ISETP.GE.U32.AND P4, PT, R223, 0x7fffff68, PT ;  /* 0x7fffff68df00780c */ /* 0x000fe40003f86070 */
[----:B------:R-:W1:Y:S01]  /*19540*/  S2R R223, SR_TID.X ;  /* 0x0000000000df7919 */ /* 0x000e620000002100 */
[----:B------:R-:W-:-:S04]  /*19550*/  IMAD.WIDE R150, R252, 0x4, R150 ;  /* 0x00000004fc967825 */ /* 0x000fc800078e0296 */
[----:B------:R-:W-:Y:S01]  /*19560*/  IMAD.WIDE R148, R252, 0x4, R148 ;  /* 0x00000004fc947825 */ /* 0x000fe200078e0294 */
[----:B--2---:R2:W-:Y:S04]  /*19570*/  LDGSTS.E [R224+0x2ff00], [R228.64], P3 ;  /* 0x2ff00000e4e07fae */ /* 0x0045e80009921844 */
[----:B------:R-:W0:Y:S01]  /*19580*/  LDGDEPBAR ;  /* 0x00000000000079af */ /* 0x000e220000000000 */
[----:B------:R-:W-:Y:S01]  /*19590*/  ISETP.GE.U32.AND P3, PT, R222, 0x7fffff6c, PT ;  /* 0x7fffff6cde00780c */ /* 0x000fe20003f66070 */
[----:B------:R-:W-:Y:S02]  /*195a0*/  IMAD.MOV.U32 R222, RZ, RZ, c[0x0][0x180] ;  /* 0x00006000ffde7624 */ /* 0x000fe400078e00ff */
[----:B--2---:R-:W-:Y:S01]  /*195b0*/  IMAD.WIDE R224, R252, 0x4, R152 ;  /* 0x00000004fce07825 */ /* 0x004fe200078e0298 */
[----:B------:R-:W2:Y:S01]  /*195c0*/  LDL.LU.64 R228, [R1+0x250] ;  /* 0x0002500001e47983 */ /* 0x000ea20000300a00 */
[----:B-1----:R-:W-:-:S03]  /*195d0*/  LOP3.LUT R152, R223, 0x3f, RZ, 0xc0, !PT ;  /* 0x0000003fdf987812 */ /* 0x002fc600078ec0ff */
[----:B------:R-:W2:Y:S01]  /*195e0*/  LDL.LU.64 R236, [R1+0x248] ;  /* 0x0002480001ec7983 */ /* 0x000ea20000300a00 */
[----:B------:R-:W-:-:S03]  /*195f0*/  SHF.L.U32 R153, R152, 0x2, RZ ;  /* 0x0000000298997819 */ /* 0x000fc600000006ff */
[----:B------:R-:W-:Y:S01]  /*19600*/  BAR.SYNC.DEFER_BLOCKING 0x0 ;  /* 0x0000000000007b1d */ /* 0x000fe20000010000 */
[----:B------:R-:W-:-:S05]  /*19610*/  IMAD.WIDE R146, R252, 0x4, R146 ;  /* 0x00000004fc927825 */ /* 0x000fca00078e0292 */
[----:B------:R-:W2:Y:S04]  /*19620*/  LDL.LU.64 R240, [R1+0x240] ;  /* 0x0002400001f07983 */ /* 0x000ea80000300a00 */
[----:B------:R1:W-:Y:S04]  /*19630*/  STL.64 [R1+0x1a28], R224 ;  /* 0x001a28e001007387 */ /* 0x0003e80000100a00 */
[----:B------:R-:W2:Y:S01]  /*19640*/  LDL.LU.64 R242, [R1+0x238] ;  /* 0x0002380001f27983 */ /* 0x000ea20000300a00 */
[----:B------:R-:W-:-:S03]  /*19650*/  IADD3 R222, R222, -0x5d, RZ ;  /* 0xffffffa3dede7810 */ /* 0x000fc60007ffe0ff */
[----:B------:R-:W-:Y:S04]  /*19660*/  STL.64 [R1+0x1a30], R150 ;  /* 0x001a309601007387 */ /* 0x000fe80000100a00 */
[----:B------:R1:W-:Y:S04]  /*19670*/  STL.64 [R1+0x1a38], R148 ;  /* 0x001a389401007387 */ /* 0x0003e80000100a00 */
[----:B------:R-:W-:Y:S01]  /*19680*/  @!PT LDS RZ, [RZ] ;  /* 0x00000000fffff984 */ /* 0x000fe20000000800 */
[----:B------:R-:W-:Y:S01]  /*19690*/  @!PT LDS RZ, [RZ] ;  /* 0x00000000fffff984 */ /* 0x000fe20000000800 */
[----:B------:R-:W-:Y:S01]  /*196a0*/  @!PT LDS RZ, [RZ] ;  /* 0x00000000fffff984 */ /* 0x000fe20000000800 */
[----:B------:R1:W-:Y:S04]  /*196b0*/  LDGSTS.E [R153+0x10000], [R224.64], !P0 ;  /* 0x10000000e0997fae */ /* 0x0003e8000c121844 */
[----:B------:R1:W-:Y:S04]  /*196c0*/  LDGSTS.E [R153+0x10100], [R150.64], !P0 ;  /* 0x1010000096997fae */ /* 0x0003e8000c121844 */
[----:B------:R-:W-:Y:S04]  /*196d0*/  STL.64 [R1+0x1a40], R146 ;  /* 0x001a409201007387 */ /* 0x000fe80000100a00 */
[----:B------:R1:W-:Y:S04]  /*196e0*/  LDGSTS.E [R153+0x10200], [R148.64], !P0 ;  /* 0x1020000094997fae */ /* 0x0003e8000c121844 */
[----:B------:R1:W-:Y:S01]  /*196f0*/  LDGSTS.E [R153+0x10300], [R146.64], !P0 ;  /* 0x1030000092997fae */ /* 0x0003e2000c121844 */
[----:B------:R-:W-:Y:S01]  /*19700*/  ISETP.GE.U32.AND P0, PT, R222, 0x7fffff64, PT ;  /* 0x7fffff64de00780c */ /* 0x000fe20003f06070 */
[----:B---3--:R-:W-:-:S02]  /*19710*/  IMAD.WIDE R232, R252, 0x4, R220 ;  /* 0x00000004fce87825 */ /* 0x008fc400078e02dc */
[----:B------:R-:W3:Y:S04]  /*19720*/  LDL.LU.64 R220, [R1+0x1d0] ;  /* 0x0001d00001dc7983 */ /* 0x000ee80000300a00 */
[----:B------:R-:W3:Y:S04]  /*19730*/  LDL.LU.64 R222, [R1+0x1c8] ;  /* 0x0001c80001de7983 */ /* 0x000ee80000300a00 */
[----:B-1----:R-:W3:Y:S01]  /*19740*/  LDL.LU.64 R224, [R1+0x1c0] ;  /* 0x0001c00001e07983 */ /* 0x002ee20000300a00 */
[----:B----4-:R-:W-:-:S03]  /*19750*/  IMAD.WIDE R230, R252, 0x4, R230 ;  /* 0x00000004fce67825 */ /* 0x010fc600078e02e6 */
[----:B------:R-:W-:Y:S01]  /*19760*/  STL.64 [R1+0x1030], R232 ;  /* 0x001030e801007387 */ /* 0x000fe20000100a00 */
[----:B------:R-:W-:-:S03]  /*19770*/  IMAD.WIDE R226, R252, 0x4, R226 ;  /* 0x00000004fce27825 */ /* 0x000fc600078e02e2 */
[----:B------:R-:W-:Y:S01]  /*19780*/  STL.64 [R1+0x1050], R230 ;  /* 0x001050e601007387 */ /* 0x000fe20000100a00 */
[----:B------:R-:W-:-:S03]  /*19790*/  IMAD.WIDE R148, R252, 0x4, R234 ;  /* 0x00000004fc947825 */ /* 0x000fc600078e02ea */
[----:B------:R1:W-:Y:S04]  /*197a0*/  LDGSTS.E [R153+0x11000], [R232.64], !P2 ;  /* 0x11000000e8997fae */ /* 0x0003e8000d121844 */
[----:B------:R4:W-:Y:S04]  /*197b0*/  STL.64 [R1+0x1070], R226 ;  /* 0x001070e201007387 */ /* 0x0009e80000100a00 */
[----:B------:R1:W-:Y:S04]  /*197c0*/  LDGSTS.E [R153+0x11100], [R230.64], !P2 ;  /* 0x11100000e6997fae */ /* 0x0003e8000d121844 */
[----:B------:R1:W-:Y:S04]  /*197d0*/  STL.64 [R1+0x1088], R148 ;  /* 0x0010889401007387 */ /* 0x0003e80000100a00 */
[----:B------:R4:W-:Y:S04]  /*197e0*/  LDGSTS.E [R153+0x11200], [R226.64], !P2 ;  /* 0x11200000e2997fae */ /* 0x0009e8000d121844 */
[----:B------:R1:W-:Y:S04]  /*197f0*/  LDGSTS.E [R153+0x11300], [R148.64], !P2 ;  /* 0x1130000094997fae */ /* 0x0003e8000d121844 */
[----:B----4-:R-:W4:Y:S01]  /*19800*/  LDL.LU.64 R226, [R1+0x1b8] ;  /* 0x0001b80001e27983 */ /* 0x010f220000300a00 */
[----:B--2---:R-:W-:-:S03]  /*19810*/  IMAD.WIDE R238, R252, 0x4, R228 ;  /* 0x00000004fcee7825 */ /* 0x004fc600078e02e4 */
[----:B------:R-:W4:Y:S01]  /*19820*/  LDL.LU.64 R228, [R1+0x150] ;  /* 0x0001500001e47983 */ /* 0x000f220000300a00 */
[----:B------:R-:W-:-:S03]  /*19830*/  IMAD.WIDE R236, R252, 0x4, R236 ;  /* 0x00000004fcec7825 */ /* 0x000fc600078e02ec */
[----:B-1----:R-:W4:Y:S04]  /*19840*/  LDL.LU.64 R230, [R1+0x148] ;  /* 0x0001480001e67983 */ /* 0x002f280000300a00 */
[----:B------:R-:W4:Y:S01]  /*19850*/  LDL.LU.64 R232, [R1+0x140] ;  /* 0x0001400001e87983 */ /* 0x000f220000300a00 */
[----:B------:R-:W-:-:S03]  /*19860*/  IMAD.WIDE R244, R252, 0x4, R240 ;  /* 0x00000004fcf47825 */ /* 0x000fc600078e02f0 */
[----:B------:R-:W-:Y:S04]  /*19870*/  STL.64 [R1+0x10a0], R238 ;  /* 0x0010a0ee01007387 */ /* 0x000fe80000100a00 */
[----:B------:R-:W4:Y:S01]  /*19880*/  LDL.LU.64 R234, [R1+0x138] ;  /* 0x0001380001ea7983 */ /* 0x000f220000300a00 */
[----:B------:R-:W-:-:S03]  /*19890*/  IMAD.WIDE R148, R252, 0x4, R242 ;  /* 0x00000004fc947825 */ /* 0x000fc600078e02f2 */
[----:B------:R1:W-:Y:S04]  /*198a0*/  STL.64 [R1+0x10c0], R236 ;  /* 0x0010c0ec01007387 */ /* 0x0003e80000100a00 */
[----:B------:R1:W-:Y:S04]  /*198b0*/  STL.64 [R1+0x10e8], R244 ;  /* 0x0010e8f401007387 */ /* 0x0003e80000100a00 */
[----:B------:R1:W-:Y:S04]  /*198c0*/  LDGSTS.E [R153+0x12000], [R238.64], !P6 ;  /* 0x12000000ee997fae */ /* 0x0003e8000f121844 */
[----:B------:R1:W-:Y:S04]  /*198d0*/  STL.64 [R1+0x1110], R148 ;  /* 0x0011109401007387 */ /* 0x0003e80000100a00 */
[----:B------:R1:W-:Y:S04]  /*198e0*/  LDGSTS.E [R153+0x12100], [R236.64], !P6 ;  /* 0x12100000ec997fae */ /* 0x0003e8000f121844 */
[----:B------:R-:W4:Y:S04]  /*198f0*/  LDL.LU.64 R242, [R1+0xd0] ;  /* 0x0000d00001f27983 */ /* 0x000f280000300a00 */
[----:B------:R1:W-:Y:S04]  /*19900*/  LDGSTS.E [R153+0x12200], [R244.64], !P6 ;  /* 0x12200000f4997fae */ /* 0x0003e8000f121844 */
[----:B-1----:R-:W4:Y:S04]  /*19910*/  LDL.LU.64 R236, [R1+0xc8] ;  /* 0x0000c80001ec7983 */ /* 0x002f280000300a00 */
[----:B------:R-:W4:Y:S04]  /*19920*/  LDL.LU.64 R238, [R1+0xc0] ;  /* 0x0000c00001ee7983 */ /* 0x000f280000300a00 */
[----:B------:R-:W4:Y:S04]  /*19930*/  LDL.LU.64 R240, [R1+0xb8] ;  /* 0x0000b80001f07983 */ /* 0x000f280000300a00 */
[----:B------:R-:W4:Y:S04]  /*19940*/  LDL.LU.64 R244, [R1+0x50] ;  /* 0x0000500001f47983 */ /* 0x000f280000300a00 */
[----:B------:R1:W-:Y:S01]  /*19950*/  LDGSTS.E [R153+0x12300], [R148.64], !P6 ;  /* 0x1230000094997fae */ /* 0x0003e2000f121844 */
[----:B---3--:R-:W-:-:S04]  /*19960*/  IMAD.WIDE R220, R252, 0x4, R220 ;  /* 0x00000004fcdc7825 */ /* 0x008fc800078e02dc */
[C---:B------:R-:W-:Y:S01]  /*19970*/  IMAD.WIDE R222, R252.reuse, 0x4, R222 ;  /* 0x00000004fcde7825 */ /* 0x040fe200078e02de */
[----:B------:R3:W-:Y:S03]  /*19980*/  STL.64 [R1+0x11c8], R220 ;  /* 0x0011c8dc01007387 */ /* 0x0007e60000100a00 */
[C---:B------:R-:W-:Y:S01]  /*19990*/  IMAD.WIDE R224, R252.reuse, 0x4, R224 ;  /* 0x00000004fce07825 */ /* 0x040fe200078e02e0 */
[----:B------:R-:W2:Y:S04]  /*199a0*/  LDL.LU.64 R246, [R1+0x48] ;  /* 0x0000480001f67983 */ /* 0x000ea80000300a00 */
[----:B------:R1:W-:Y:S04]  /*199b0*/  STL.64 [R1+0x11e8], R222 ;  /* 0x0011e8de01007387 */ /* 0x0003e80000100a00 */
[----:B------:R-:W2:Y:S04]  /*199c0*/  LDL.LU.64 R248, [R1+0x40] ;  /* 0x0000400001f87983 */ /* 0x000ea80000300a00 */
[----:B------:R3:W-:Y:S04]  /*199d0*/  STL.64 [R1+0x1208], R224 ;  /* 0x001208e001007387 */ /* 0x0007e80000100a00 */
[----:B-1----:R-:W2:Y:S04]  /*199e0*/  LDL.LU.64 R148, [R1+0x38] ;  /* 0x0000380001947983 */ /* 0x002ea80000300a00 */
[----:B------:R3:W-:Y:S04]  /*199f0*/  LDGSTS.E [R153+0x13000], [R220.64], !P5 ;  /* 0x13000000dc997fae */ /* 0x0007e8000e921844 */
[----:B------:R1:W-:Y:S04]  /*19a00*/  LDGSTS.E [R153+0x13100], [R222.64], !P5 ;  /* 0x13100000de997fae */ /* 0x0003e8000e921844 */
[----:B------:R4:W-:Y:S04]  /*19a10*/  LDGSTS.E [R153+0x13200], [R224.64], !P5 ;  /* 0x13200000e0997fae */ /* 0x0009e8000e921844 */
[----:B---3--:R-:W3:Y:S04]  /*19a20*/  LDL.LU.64 R220, [R1+0x3558] ;  /* 0x0035580001dc7983 */ /* 0x008ee80000300a00 */
[----:B-1----:R-:W3:Y:S01]  /*19a30*/  LDL.LU.64 R222, [R1+0x3550] ;  /* 0x0035500001de7983 */ /* 0x002ee20000300a00 */
[----:B----4-:R-:W-:-:S05]  /*19a40*/  IMAD.WIDE R226, R252, 0x4, R226 ;  /* 0x00000004fce27825 */ /* 0x010fca00078e02e2 */
[----:B------:R1:W-:Y:S04]  /*19a50*/  STL.64 [R1+0x1230], R226 ;  /* 0x001230e201007387 */ /* 0x0003e80000100a00 */
[----:B------:R-:W4:Y:S04]  /*19a60*/  LDL.LU.64 R224, [R1+0x3548] ;  /* 0x0035480001e07983 */ /* 0x000f280000300a00 */
[----:B------:R1:W-:Y:S01]  /*19a70*/  LDGSTS.E [R153+0x13300], [R226.64], !P5 ;  /* 0x13300000e2997fae */ /* 0x0003e2000e921844 */
[----:B------:R-:W-:-:S03]  /*19a80*/  IMAD.WIDE R228, R252, 0x4, R228 ;  /* 0x00000004fce47825 */ /* 0x000fc600078e02e4 */
[----:B-1----:R-:W3:Y:S01]  /*19a90*/  LDL.LU.64 R226, [R1+0x3540] ;  /* 0x0035400001e27983 */ /* 0x002ee20000300a00 */
[----:B------:R-:W-:-:S04]  /*19aa0*/  IMAD.WIDE R230, R252, 0x4, R230 ;  /* 0x00000004fce67825 */ /* 0x000fc800078e02e6 */
[C---:B------:R-:W-:Y:S01]  /*19ab0*/  IMAD.WIDE R232, R252.reuse, 0x4, R232 ;  /* 0x00000004fce87825 */ /* 0x040fe200078e02e8 */
[----:B------:R1:W-:Y:S04]  /*19ac0*/  STL.64 [R1+0x1308], R228 ;  /* 0x001308e401007387 */ /* 0x0003e80000100a00 */
[----:B------:R1:W-:Y:S01]  /*19ad0*/  STL.64 [R1+0x1320], R230 ;  /* 0x001320e601007387 */ /* 0x0003e20000100a00 */
[----:B------:R-:W-:-:S03]  /*19ae0*/  IMAD.WIDE R234, R252, 0x4, R234 ;  /* 0x00000004fcea7825 */ /* 0x000fc600078e02ea */
[----:B------:R1:W-:Y:S01]  /*19af0*/  LDGSTS.E [R153+0x14000], [R228.64], !P1 ;  /* 0x14000000e4997fae */ /* 0x0003e2000c921844 */
[----:B------:R-:W-:-:S03]  /*19b00*/  IMAD.MOV.U32 R151, RZ, RZ, c[0x0][0x180] ;  /* 0x00006000ff977624 */ /* 0x000fc600078e00ff */
[----:B------:R1:W-:Y:S04]  /*19b10*/  LDGSTS.E [R153+0x14100], [R230.64], !P1 ;  /* 0x14100000e6997fae */ /* 0x0003e8000c921844 */
[----:B------:R1:W-:Y:S04]  /*19b20*/  LDGSTS.E [R153+0x14200], [R232.64], !P1 ;  /* 0x14200000e8997fae */ /* 0x0003e8000c921844 */
[----:B-1----:R-:W3:Y:S04]  /*19b30*/  LDL.LU.64 R228, [R1+0x3538] ;  /* 0x0035380001e47983 */ /* 0x002ee80000300a00 */
[----:B------:R1:W-:Y:S04]  /*19b40*/  STL.64 [R1+0x1340], R232 ;  /* 0x001340e801007387 */ /* 0x0003e80000100a00 */
[----:B------:R-:W3:Y:S01]  /*19b50*/  LDL.LU.64 R230, [R1+0x3530] ;  /* 0x0035300001e67983 */ /* 0x000ee20000300a00 */
[----:B------:R-:W-:-:S03]  /*19b60*/  IMAD.WIDE R242, R252, 0x4, R242 ;  /* 0x00000004fcf27825 */ /* 0x000fc600078e02f2 */
[----:B------:R1:W-:Y:S01]  /*19b70*/  STL.64 [R1+0x1360], R234 ;  /* 0x001360ea01007387 */ /* 0x0003e20000100a00 */
[----:B------:R-:W-:-:S03]  /*19b80*/  IADD3 R146, R151, -0x61, RZ ;  /* 0xffffff9f97927810 */ /* 0x000fc60007ffe0ff */
[----:B-1----:R-:W3:Y:S01]  /*19b90*/  LDL.LU.64 R232, [R1+0x3528] ;  /* 0x0035280001e87983 */ /* 0x002ee20000300a00 */
[----:B------:R-:W-:-:S03]  /*19ba0*/  IMAD.WIDE R236, R252, 0x4, R236 ;  /* 0x00000004fcec7825 */ /* 0x000fc600078e02ec */
[----:B------:R1:W-:Y:S01]  /*19bb0*/  LDGSTS.E [R153+0x14300], [R234.64], !P1 ;  /* 0x14300000ea997fae */ /* 0x0003e2000c921844 */
[----:B------:R-:W-:-:S03]  /*19bc0*/  IMAD.WIDE R238, R252, 0x4, R238 ;  /* 0x00000004fcee7825 */ /* 0x000fc600078e02ee */
[----:B------:R1:W-:Y:S01]  /*19bd0*/  LDGSTS.E [R153+0x15000], [R242.64], !P3 ;  /* 0x15000000f2997fae */ /* 0x0003e2000d921844 */
[----:B------:R-:W-:-:S03]  /*19be0*/  IMAD.WIDE R240, R252, 0x4, R240 ;  /* 0x00000004fcf07825 */ /* 0x000fc600078e02f0 */
[----:B------:R1:W-:Y:S04]  /*19bf0*/  LDGSTS.E [R153+0x15100], [R236.64], !P3 ;  /* 0x15100000ec997fae */ /* 0x0003e8000d921844 */
[----:B-1----:R-:W3:Y:S01]  /*19c00*/  LDL.LU.64 R234, [R1+0x3520] ;  /* 0x0035200001ea7983 */ /* 0x002ee20000300a00 */
[----:B------:R-:W-:-:S03]  /*19c10*/  IMAD.WIDE R244, R252, 0x4, R244 ;  /* 0x00000004fcf47825 */ /* 0x000fc600078e02f4 */
[----:B------:R1:W-:Y:S04]  /*19c20*/  STL.64 [R1+0x1418], R242 ;  /* 0x001418f201007387 */ /* 0x0003e80000100a00 */
[----:B------:R1:W-:Y:S01]  /*19c30*/  STL.64 [R1+0x1438], R236 ;  /* 0x001438ec01007387 */ /* 0x0003e20000100a00 */
[----:B------:R-:W-:Y:S02]  /*19c40*/  ISETP.GE.U32.AND P2, PT, R146, 0x7fffff60, PT ;  /* 0x7fffff609200780c */ /* 0x000fe40003f46070 */
[----:B------:R-:W-:Y:S01]  /*19c50*/  IADD3 R146, R151, -0x65, RZ ;  /* 0xffffff9b97927810 */ /* 0x000fe20007ffe0ff */
[----:B------:R1:W-:Y:S04]  /*19c60*/  LDGSTS.E [R153+0x15200], [R238.64], !P3 ;  /* 0x15200000ee997fae */ /* 0x0003e8000d921844 */
[----:B-1----:R-:W3:Y:S04]  /*19c70*/  LDL.LU.64 R242, [R1+0x3518] ;  /* 0x0035180001f27983 */ /* 0x002ee80000300a00 */
[----:B------:R1:W-:Y:S04]  /*19c80*/  STL.64 [R1+0x1458], R238 ;  /* 0x001458ee01007387 */ /* 0x0003e80000100a00 */
[----:B------:R-:W3:Y:S04]  /*19c90*/  LDL.LU.64 R236, [R1+0x3510] ;  /* 0x0035100001ec7983 */ /* 0x000ee80000300a00 */
[----:B------:R1:W-:Y:S04]  /*19ca0*/  STL.64 [R1+0x1470], R240 ;  /* 0x001470f001007387 */ /* 0x0003e80000100a00 */
[----:B-1----:R-:W3:Y:S04]  /*19cb0*/  LDL.LU.64 R238, [R1+0x3508] ;  /* 0x0035080001ee7983 */ /* 0x002ee80000300a00 */
[----:B------:R1:W-:Y:S01]  /*19cc0*/  LDGSTS.E [R153+0x15300], [R240.64], !P3 ;  /* 0x15300000f0997fae */ /* 0x0003e2000d921844 */
[----:B------:R-:W-:Y:S01]  /*19cd0*/  ISETP.GE.U32.AND P6, PT, R146, 0x7fffff5c, PT ;  /* 0x7fffff5c9200780c */ /* 0x000fe20003fc6070 */
[----:B-----5:R-:W-:-:S02]  /*19ce0*/  IMAD.WIDE R144, R252, 0x4, R144 ;  /* 0x00000004fc907825 */ /* 0x020fc400078e0290 */
[----:B------:R2:W-:Y:S01]  /*19cf0*/  LDGSTS.E [R153+0x16000], [R244.64], !P4 ;  /* 0x16000000f4997fae */ /* 0x0005e2000e121844 */
[----:B------:R-:W-:Y:S01]  /*19d00*/  IADD3 R146, R151, -0x69, RZ ;  /* 0xffffff9797927810 */ /* 0x000fe20007ffe0ff */
[C---:B------:R-:W-:Y:S02]  /*19d10*/  IMAD.WIDE R142, R252.reuse, 0x4, R142 ;  /* 0x00000004fc8e7825 */ /* 0x040fe400078e028e */
[----:B-1----:R-:W3:Y:S04]  /*19d20*/  LDL.LU.64 R240, [R1+0x3500] ;  /* 0x0035000001f07983 */ /* 0x002ee80000300a00 */
[----:B------:R1:W-:Y:S01]  /*19d30*/  STL.64 [R1+0x1510], R244 ;  /* 0x001510f401007387 */ /* 0x0003e20000100a00 */
[----:B------:R-:W-:Y:S01]  /*19d40*/  IMAD.WIDE R140, R252, 0x4, R140 ;  /* 0x00000004fc8c7825 */ /* 0x000fe200078e028c */
[----:B------:R-:W-:-:S02]  /*19d50*/  ISETP.GE.U32.AND P5, PT, R146, 0x7fffff58, PT ;  /* 0x7fffff589200780c */ /* 0x000fc40003fa6070 */
[----:B------:R-:W-:Y:S01]  /*19d60*/  IADD3 R146, R151, -0x6d, RZ ;  /* 0xffffff9397927810 */ /* 0x000fe20007ffe0ff */
[----:B------:R-:W-:-:S04]  /*19d70*/  IMAD.WIDE R136, R252, 0x4, R136 ;  /* 0x00000004fc887825 */ /* 0x000fc800078e0288 */
[----:B------:R-:W-:Y:S01]  /*19d80*/  IMAD.WIDE R134, R252, 0x4, R134 ;  /* 0x00000004fc867825 */ /* 0x000fe200078e0286 */
[----:B------:R-:W-:-:S03]  /*19d90*/  ISETP.GE.U32.AND P1, PT, R146, 0x7fffff54, PT ;  /* 0x7fffff549200780c */ /* 0x000fc60003f26070 */
[----:B------:R-:W-:Y:S01]  /*19da0*/  IMAD.WIDE R132, R252, 0x4, R132 ;  /* 0x00000004fc847825 */ /* 0x000fe200078e0284 */
[----:B------:R-:W-:-:S03]  /*19db0*/  IADD3 R146, R151, -0x71, RZ ;  /* 0xffffff8f97927810 */ /* 0x000fc60007ffe0ff */
[----:B------:R-:W-:-:S04]  /*19dc0*/  IMAD.WIDE R128, R252, 0x4, R128 ;  /* 0x00000004fc807825 */ /* 0x000fc800078e0280 */
[----:B------:R-:W-:Y:S01]  /*19dd0*/  IMAD.WIDE R126, R252, 0x4, R126 ;  /* 0x00000004fc7e7825 */ /* 0x000fe200078e027e */
[----:B------:R-:W-:-:S03]  /*19de0*/  ISETP.GE.U32.AND P3, PT, R146, 0x7fffff50, PT ;  /* 0x7fffff509200780c */ /* 0x000fc60003f66070 */
[----:B------:R-:W-:-:S04]  /*19df0*/  IMAD.WIDE R124, R252, 0x4, R124 ;  /* 0x00000004fc7c7825 */ /* 0x000fc800078e027c */
[----:B------:R-:W-:-:S04]  /*19e00*/  IMAD.WIDE R120, R252, 0x4, R120 ;  /* 0x00000004fc787825 */ /* 0x000fc800078e0278 */
[----:B------:R-:W-:-:S04]  /*19e10*/  IMAD.WIDE R118, R252, 0x4, R118 ;  /* 0x00000004fc767825 */ /* 0x000fc800078e0276 */
[----:B------:R-:W-:-:S04]  /*19e20*/  IMAD.WIDE R116, R252, 0x4, R116 ;  /* 0x00000004fc747825 */ /* 0x000fc800078e0274 */
[----:B------:R-:W-:-:S04]  /*19e30*/  IMAD.WIDE R112, R252, 0x4, R112 ;  /* 0x00000004fc707825 */ /* 0x000fc800078e0270 */
[----:B------:R-:W-:-:S04]  /*19e40*/  IMAD.WIDE R110, R252, 0x4, R110 ;  /* 0x00000004fc6e7825 */ /* 0x000fc800078e026e */
[----:B------:R-:W-:-:S04]  /*19e50*/  IMAD.WIDE R108, R252, 0x4, R108 ;  /* 0x00000004fc6c7825 */ /* 0x000fc800078e026c */
[----:B------:R-:W-:-:S04]  /*19e60*/  IMAD.WIDE R104, R252, 0x4, R104 ;  /* 0x00000004fc687825 */ /* 0x000fc800078e0268 */
[----:B------:R-:W-:Y:S01]  /*19e70*/  IMAD.WIDE R102, R252, 0x4, R102 ;  /* 0x00000004fc667825 */ /* 0x000fe200078e0266 */
[----:B------:R-:W-:-:S03]  /*19e80*/  IADD3 R146, R151, -0x75, RZ ;  /* 0xffffff8b97927810 */ /* 0x000fc60007ffe0ff */
[----:B------:R-:W-:-:S04]  /*19e90*/  IMAD.WIDE R100, R252, 0x4, R100 ;  /* 0x00000004fc647825 */ /* 0x000fc800078e0264 */
[----:B------:R-:W-:-:S04]  /*19ea0*/  IMAD.WIDE R96, R252, 0x4, R96 ;  /* 0x00000004fc607825 */ /* 0x000fc800078e0260 */
[----:B------:R-:W-:-:S04]  /*19eb0*/  IMAD.WIDE R94, R252, 0x4, R94 ;  /* 0x00000004fc5e7825 */ /* 0x000fc800078e025e */
[----:B------:R-:W-:-:S04]  /*19ec0*/  IMAD.WIDE R92, R252, 0x4, R92 ;  /* 0x00000004fc5c7825 */ /* 0x000fc800078e025c */
[----:B--2---:R-:W-:-:S05]  /*19ed0*/  IMAD.WIDE R246, R252, 0x4, R246 ;  /* 0x00000004fcf67825 */ /* 0x004fca00078e02f6 */
[----:B------:R2:W-:Y:S01]  /*19ee0*/  STL.64 [R1+0x1530], R246 ;  /* 0x001530f601007387 */ /* 0x0005e20000100a00 */
[----:B------:R-:W-:-:S03]  /*19ef0*/  IMAD.WIDE R248, R252, 0x4, R248 ;  /* 0x00000004fcf87825 */ /* 0x000fc600078e02f8 */
[----:B-1----:R-:W3:Y:S04]  /*19f00*/  LDL.LU.64 R244, [R1+0x34f8] ;  /* 0x0034f80001f47983 */ /* 0x002ee80000300a00 */
[----:B------:R1:W-:Y:S01]  /*19f10*/  STL.64 [R1+0x1548], R248 ;  /* 0x001548f801007387 */ /* 0x0003e20000100a00 */
[----:B------:R-:W-:-:S03]  /*19f20*/  IMAD.WIDE R148, R252, 0x4, R148 ;  /* 0x00000004fc947825 */ /* 0x000fc600078e0294 */
[----:B------:R2:W-:Y:S04]  /*19f30*/  LDGSTS.E [R153+0x16100], [R246.64], !P4 ;  /* 0x16100000f6997fae */ /* 0x0005e8000e121844 */
[----:B------:R1:W-:Y:S04]  /*19f40*/  LDGSTS.E [R153+0x16200], [R248.64], !P4 ;  /* 0x16200000f8997fae */ /* 0x0003e8000e121844 */
[----:B------:R1:W-:Y:S04]  /*19f50*/  LDGSTS.E [R153+0x16300], [R148.64], !P4 ;  /* 0x1630000094997fae */ /* 0x0003e8000e121844 */
[----:B--2---:R-:W2:Y:S04]  /*19f60*/  LDL.LU.64 R246, [R1+0x34f0] ;  /* 0x0034f00001f67983 */ /* 0x004ea80000300a00 */
[----:B------:R1:W-:Y:S04]  /*19f70*/  STL.64 [R1+0x1568], R148 ;  /* 0x0015689401007387 */ /* 0x0003e80000100a00 */
[----:B-1----:R-:W2:Y:S04]  /*19f80*/  LDL.LU.64 R248, [R1+0x34e8] ;  /* 0x0034e80001f87983 */ /* 0x002ea80000300a00 */
[----:B------:R-:W-:Y:S01]  /*19f90*/  STL.64 [R1+0x1608], R144 ;  /* 0x0016089001007387 */ /* 0x000fe20000100a00 */
[----:B------:R-:W-:-:S03]  /*19fa0*/  IMAD.WIDE R148, R252, 0x4, R138 ;  /* 0x00000004fc947825 */ /* 0x000fc600078e028a */
[----:B------:R1:W-:Y:S04]  /*19fb0*/  LDGSTS.E [R153+0x17000], [R144.64], !P0 ;  /* 0x1700000090997fae */ /* 0x0003e8000c121844 */
[----:B------:R-:W-:Y:S04]  /*19fc0*/  STL.64 [R1+0x1620], R142 ;  /* 0x0016208e01007387 */ /* 0x000fe80000100a00 */
[----:B------:R1:W-:Y:S04]  /*19fd0*/  LDGSTS.E [R153+0x17100], [R142.64], !P0 ;  /* 0x171000008e997fae */ /* 0x0003e8000c121844 */
[----:B------:R1:W-:Y:S04]  /*19fe0*/  STL.64 [R1+0x1640], R140 ;  /* 0x0016408c01007387 */ /* 0x0003e80000100a00 */
[----:B------:R1:W-:Y:S04]  /*19ff0*/  LDGSTS.E [R153+0x17200], [R140.64], !P0 ;  /* 0x172000008c997fae */ /* 0x0003e8000c121844 */
[----:B------:R-:W-:Y:S04]  /*1a000*/  STL.64 [R1+0x1660], R148 ;  /* 0x0016609401007387 */ /* 0x000fe80000100a00 */
[----:B------:R4:W-:Y:S01]  /*1a010*/  LDGSTS.E [R153+0x17300], [R148.64], !P0 ;  /* 0x1730000094997fae */ /* 0x0009e2000c121844 */
[----:B-1----:R-:W-:-:S03]  /*1a020*/  IMAD.WIDE R140, R252, 0x4, R130 ;  /* 0x00000004fc8c7825 */ /* 0x002fc600078e0282 */
[----:B------:R-:W-:Y:S04]  /*1a030*/  STL.64 [R1+0x16f8], R136 ;  /* 0x0016f88801007387 */ /* 0x000fe80000100a00 */
        /* <DEDUP_REMOVED lines=36> */
[----:B------:R1:W-:Y:S01]  /*1a280*/  LDGSTS.E [R153+0x1c000], [R104.64], !P3 ;  /* 0x1c00000068997fae */ /* 0x0003e2000d921844 */
[----:B------:R-:W-:-:S03]  /*1a290*/  ISETP.GE.U32.AND P4, PT, R146, 0x7fffff4c, PT ;  /* 0x7fffff4c9200780c */ /* 0x000fc60003f86070 */
[----:B------:R-:W-:Y:S04]  /*1a2a0*/  STL.64 [R1+0x1980], R102 ;  /* 0x0019806601007387 */ /* 0x000fe80000100a00 */
[----:B------:R1:W-:Y:S04]  /*1a2b0*/  LDGSTS.E [R153+0x1c100], [R102.64], !P3 ;  /* 0x1c10000066997fae */ /* 0x0003e8000d921844 */
[----:B------:R1:W-:Y:S04]  /*1a2c0*/  STL.64 [R1+0x1990], R100 ;  /* 0x0019906401007387 */ /* 0x0003e80000100a00 */
[----:B------:R1:W-:Y:S04]  /*1a2d0*/  LDGSTS.E [R153+0x1c200], [R100.64], !P3 ;  /* 0x1c20000064997fae */ /* 0x0003e8000d921844 */
[----:B------:R-:W-:Y:S04]  /*1a2e0*/  STL.64 [R1+0x19a0], R108 ;  /* 0x0019a06c01007387 */ /* 0x000fe80000100a00 */
[----:B------:R-:W-:Y:S01]  /*1a2f0*/  STL.64 [R1+0x19b0], R96 ;  /* 0x0019b06001007387 */ /* 0x000fe20000100a00 */
[----:B-1----:R-:W-:-:S03]  /*1a300*/  IMAD.WIDE R100, R252, 0x4, R90 ;  /* 0x00000004fc647825 */ /* 0x002fc600078e025a */
[----:B------:R-:W-:Y:S04]  /*1a310*/  STL.64 [R1+0x19c0], R94 ;  /* 0x0019c05e01007387 */ /* 0x000fe80000100a00 */
[----:B------:R1:W-:Y:S04]  /*1a320*/  STL.64 [R1+0x19d0], R92 ;  /* 0x0019d05c01007387 */ /* 0x0003e80000100a00 */
[----:B------:R-:W-:Y:S04]  /*1a330*/  STL.64 [R1+0x19e0], R100 ;  /* 0x0019e06401007387 */ /* 0x000fe80000100a00 */
[----:B----4-:R-:W4:Y:S04]  /*1a340*/  LDL.LU.64 R140, [R1+0x330] ;  /* 0x00033000018c7983 */ /* 0x010f280000300a00 */
[----:B------:R-:W2:Y:S01]  /*1a350*/  LDL.LU.64 R142, [R1+0x328] ;  /* 0x00032800018e7983 */ /* 0x000ea20000300a00 */
[----:B------:R-:W-:-:S03]  /*1a360*/  IMAD.WIDE R88, R252, 0x4, R88 ;  /* 0x00000004fc587825 */ /* 0x000fc600078e0258 */
[----:B------:R1:W-:Y:S01]  /*1a370*/  LDGSTS.E [R153+0x1c300], [R108.64], !P3 ;  /* 0x1c3000006c997fae */ /* 0x0003e2000d921844 */
[----:B------:R-:W-:-:S03]  /*1a380*/  IMAD.WIDE R86, R252, 0x4, R86 ;  /* 0x00000004fc567825 */ /* 0x000fc600078e0256 */
[----:B------:R-:W2:Y:S01]  /*1a390*/  LDL.LU.64 R144, [R1+0x320] ;  /* 0x0003200001907983 */ /* 0x000ea20000300a00 */
[----:B------:R-:W-:-:S03]  /*1a3a0*/  IMAD.WIDE R84, R252, 0x4, R84 ;  /* 0x00000004fc547825 */ /* 0x000fc600078e0254 */
[----:B------:R1:W-:Y:S04]  /*1a3b0*/  LDGSTS.E [R153+0x1d000], [R96.64], !P4 ;  /* 0x1d00000060997fae */ /* 0x0003e8000e121844 */
[----:B------:R-:W2:Y:S04]  /*1a3c0*/  LDL.LU.64 R146, [R1+0x318] ;  /* 0x0003180001927983 */ /* 0x000ea80000300a00 */
[----:B------:R1:W-:Y:S04]  /*1a3d0*/  LDGSTS.E [R153+0x1d100], [R94.64], !P4 ;  /* 0x1d1000005e997fae */ /* 0x0003e8000e121844 */
[----:B------:R1:W-:Y:S04]  /*1a3e0*/  LDGSTS.E [R153+0x1d200], [R92.64], !P4 ;  /* 0x1d2000005c997fae */ /* 0x0003e8000e121844 */
[----:B------:R-:W-:Y:S04]  /*1a3f0*/  STL.64 [R1+0x19e8], R88 ;  /* 0x0019e85801007387 */ /* 0x000fe80000100a00 */
[----:B------:R-:W-:Y:S01]  /*1a400*/  STL.64 [R1+0x19f0], R86 ;  /* 0x0019f05601007387 */ /* 0x000fe20000100a00 */
[----:B-1----:R-:W-:-:S03]  /*1a410*/  IMAD.WIDE R92, R252, 0x4, R82 ;  /* 0x00000004fc5c7825 */ /* 0x002fc600078e0252 */
[----:B------:R1:W-:Y:S04]  /*1a420*/  STL.64 [R1+0x19f8], R84 ;  /* 0x0019f85401007387 */ /* 0x0003e80000100a00 */
[----:B------:R-:W-:Y:S04]  /*1a430*/  STL.64 [R1+0x1a00], R92 ;  /* 0x001a005c01007387 */ /* 0x000fe80000100a00 */
[----:B------:R-:W2:Y:S01]  /*1a440*/  LDL.LU.64 R148, [R1+0x2b0] ;  /* 0x0002b00001947983 */ /* 0x000ea20000300a00 */
[----:B------:R-:W-:-:S03]  /*1a450*/  IADD3 R138, R151, -0x79, RZ ;  /* 0xffffff87978a7810 */ /* 0x000fc60007ffe0ff */
[----:B------:R-:W1:Y:S01]  /*1a460*/  S2R R150, SR_TID.X ;  /* 0x0000000000967919 */ /* 0x000e620000002100 */
[----:B------:R-:W-:Y:S02]  /*1a470*/  ISETP.GE.U32.AND P0, PT, R138, 0x7fffff48, PT ;  /* 0x7fffff488a00780c */ /* 0x000fe40003f06070 */
[C---:B------:R-:W-:Y:S01]  /*1a480*/  IADD3 R130, R151.reuse, -0x7d, RZ ;  /* 0xffffff8397827810 */ /* 0x040fe20007ffe0ff */
[----:B------:R1:W-:Y:S03]  /*1a490*/  LDGSTS.E [R153+0x1d300], [R100.64], !P4 ;  /* 0x1d30000064997fae */ /* 0x0003e6000e121844 */
[----:B------:R-:W-:Y:S01]  /*1a4a0*/  ISETP.GE.U32.AND P2, PT, R130, 0x7fffff44, PT ;  /* 0x7fffff448200780c */ /* 0x000fe20003f46070 */
[C---:B------:R-:W-:Y:S01]  /*1a4b0*/  IMAD.WIDE R80, R252.reuse, 0x4, R80 ;  /* 0x00000004fc507825 */ /* 0x040fe200078e0250 */
[----:B------:R-:W-:Y:S01]  /*1a4c0*/  IADD3 R82, R151, -0x56, RZ ;  /* 0xffffffaa97527810 */ /* 0x000fe20007ffe0ff */
[----:B------:R-:W2:Y:S02]  /*1a4d0*/  LDL.LU.64 R130, [R1+0x2a8] ;  /* 0x0002a80001827983 */ /* 0x000ea40000300a00 */
[----:B------:R-:W-:-:S02]  /*1a4e0*/  IMAD.WIDE R78, R252, 0x4, R78 ;  /* 0x00000004fc4e7825 */ /* 0x000fc400078e024e */
[----:B------:R1:W-:Y:S02]  /*1a4f0*/  LDGSTS.E [R153+0x1e000], [R88.64], !P0 ;  /* 0x1e00000058997fae */ /* 0x0003e4000c121844 */
[----:B------:R-:W-:Y:S02]  /*1a500*/  IMAD.WIDE R76, R252, 0x4, R76 ;  /* 0x00000004fc4c7825 */ /* 0x000fe400078e024c */
[----:B------:R2:W-:Y:S01]  /*1a510*/  LDGSTS.E [R153+0x1e100], [R86.64], !P0 ;  /* 0x1e10000056997fae */ /* 0x0005e2000c121844 */
[----:B------:R-:W-:-:S03]  /*1a520*/  IADD3 R122, R151, -0x42, RZ ;  /* 0xffffffbe977a7810 */ /* 0x000fc60007ffe0ff */
[----:B------:R1:W-:Y:S04]  /*1a530*/  LDGSTS.E [R153+0x1e200], [R84.64], !P0 ;  /* 0x1e20000054997fae */ /* 0x0003e8000c121844 */
[----:B---3--:R-:W3:Y:S01]  /*1a540*/  LDL.LU.64 R132, [R1+0x2a0] ;  /* 0x0002a00001847983 */ /* 0x008ee20000300a00 */
[----:B-1----:R-:W-:-:S03]  /*1a550*/  LOP3.LUT R150, R150, 0x3f, RZ, 0xc0, !PT ;  /* 0x0000003f96967812 */ /* 0x002fc600078ec0ff */
[----:B------:R1:W-:Y:S01]  /*1a560*/  LDGSTS.E [R153+0x1e300], [R92.64], !P0 ;  /* 0x1e3000005c997fae */ /* 0x0003e2000c121844 */
[----:B------:R-:W-:Y:S01]  /*1a570*/  ISETP.GE.U32.AND P0, PT, R82, 0x7fffff6b, PT ;  /* 0x7fffff6b5200780c */ /* 0x000fe20003f06070 */
[----:B------:R-:W-:Y:S02]  /*1a580*/  IMAD.WIDE R84, R252, 0x4, R74 ;  /* 0x00000004fc547825 */ /* 0x000fe400078e024a */
[----:B------:R-:W3:Y:S04]  /*1a590*/  LDL.LU.64 R134, [R1+0x298] ;  /* 0x0002980001867983 */ /* 0x000ee80000300a00 */
[----:B------:R2:W-:Y:S01]  /*1a5a0*/  STL.64 [R1+0x1a08], R80 ;  /* 0x001a085001007387 */ /* 0x0005e20000100a00 */
[----:B------:R-:W-:-:S03]  /*1a5b0*/  ISETP.GE.U32.AND P6, PT, R122, 0x7fffff7f, PT ;  /* 0x7fffff7f7a00780c */ /* 0x000fc60003fc6070 */
[----:B------:R1:W-:Y:S04]  /*1a5c0*/  STL.64 [R1+0x1a10], R78 ;  /* 0x001a104e01007387 */ /* 0x0003e80000100a00 */
[----:B------:R2:W-:Y:S04]  /*1a5d0*/  LDGSTS.E [R153+0x1f000], [R80.64], !P2 ;  /* 0x1f00000050997fae */ /* 0x0005e8000d121844 */
[----:B------:R1:W-:Y:S04]  /*1a5e0*/  STL.64 [R1+0x1a18], R76 ;  /* 0x001a184c01007387 */ /* 0x0003e80000100a00 */
[----:B------:R-:W-:Y:S01]  /*1a5f0*/  STL.64 [R1+0x1a20], R84 ;  /* 0x001a205401007387 */ /* 0x000fe20000100a00 */
[----:B------:R-:W-:-:S03]  /*1a600*/  IMAD.SHL.U32 R150, R150, 0x4, RZ ;  /* 0x0000000496967824 */ /* 0x000fc600078e00ff */
[----:B------:R-:W3:Y:S04]  /*1a610*/  LDL.LU.64 R136, [R1+0x230] ;  /* 0x0002300001887983 */ /* 0x000ee80000300a00 */
[----:B------:R-:W3:Y:S04]  /*1a620*/  LDL.LU.64 R138, [R1+0x228] ;  /* 0x00022800018a7983 */ /* 0x000ee80000300a00 */
[----:B------:R1:W-:Y:S04]  /*1a630*/  LDGSTS.E [R153+0x1f100], [R78.64], !P2 ;  /* 0x1f1000004e997fae */ /* 0x0003e8000d121844 */
[----:B------:R1:W-:Y:S01]  /*1a640*/  LDGSTS.E [R153+0x1f200], [R76.64], !P2 ;  /* 0x1f2000004c997fae */ /* 0x0003e2000d121844 */
[----:B------:R-:W-:-:S03]  /*1a650*/  LOP3.LUT R150, R150, 0x20, RZ, 0x3c, !PT ;  /* 0x0000002096967812 */ /* 0x000fc600078e3cff */
[----:B------:R1:W-:Y:S01]  /*1a660*/  LDGSTS.E [R153+0x1f300], [R84.64], !P2 ;  /* 0x1f30000054997fae */ /* 0x0003e2000d121844 */
[----:B----4-:R-:W-:-:S04]  /*1a670*/  IMAD.WIDE R82, R252, 0x4, R140 ;  /* 0x00000004fc527825 */ /* 0x010fc800078e028c */
[C---:B--2---:R-:W-:Y:S01]  /*1a680*/  IMAD.WIDE R80, R252.reuse, 0x4, R142 ;  /* 0x00000004fc507825 */ /* 0x044fe200078e028e */
[----:B------:R2:W-:Y:S04]  /*1a690*/  STL.64 [R1+0xf30], R82 ;  /* 0x000f305201007387 */ /* 0x0005e80000100a00 */
[----:B------:R-:W4:Y:S01]  /*1a6a0*/  LDL.LU.64 R140, [R1+0x220] ;  /* 0x00022000018c7983 */ /* 0x000f220000300a00 */
[----:B-1----:R-:W-:-:S03]  /*1a6b0*/  IMAD.WIDE R78, R252, 0x4, R144 ;  /* 0x00000004fc4e7825 */ /* 0x002fc600078e0290 */
[----:B------:R1:W-:Y:S04]  /*1a6c0*/  STL.64 [R1+0xf28], R80 ;  /* 0x000f285001007387 */ /* 0x0003e80000100a00 */
[----:B------:R-:W4:Y:S01]  /*1a6d0*/  LDL.LU.64 R142, [R1+0x218] ;  /* 0x00021800018e7983 */ /* 0x000f220000300a00 */
[----:B------:R-:W-:-:S03]  /*1a6e0*/  IMAD.WIDE R76, R252, 0x4, R146 ;  /* 0x00000004fc4c7825 */ /* 0x000fc600078e0292 */
[----:B------:R3:W-:Y:S04]  /*1a6f0*/  STL.64 [R1+0xed8], R78 ;  /* 0x000ed84e01007387 */ /* 0x0007e80000100a00 */
[----:B------:R1:W-:Y:S04]  /*1a700*/  STL.64 [R1+0xb78], R76 ;  /* 0x000b784c01007387 */ /* 0x0003e80000100a00 */
[----:B------:R-:W4:Y:S04]  /*1a710*/  LDL.LU.64 R144, [R1+0x1b0] ;  /* 0x0001b00001907983 */ /* 0x000f280000300a00 */
[----:B------:R2:W-:Y:S04]  /*1a720*/  LDGSTS.E [R150+0x10400], [R82.64], !P6 ;  /* 0x1040000052967fae */ /* 0x0005e8000f121844 */
[----:B------:R-:W4:Y:S01]  /*1a730*/  LDL.LU.64 R146, [R1+0x1a8] ;  /* 0x0001a80001927983 */ /* 0x000f220000300a00 */
[----:B------:R-:W-:-:S02]  /*1a740*/  IADD3 R114, R151, -0x46, RZ ;  /* 0xffffffba97727810 */ /* 0x000fc40007ffe0ff */
[----:B------:R-:W-:Y:S01]  /*1a750*/  IADD3 R106, R151, -0x4a, RZ ;  /* 0xffffffb6976a7810 */ /* 0x000fe20007ffe0ff */
[----:B------:R1:W-:Y:S01]  /*1a760*/  LDGSTS.E [R150+0x10500], [R80.64], !P6 ;  /* 0x1050000050967fae */ /* 0x0003e2000f121844 */
[----:B--2---:R-:W-:Y:S01]  /*1a770*/  IMAD.WIDE R82, R252, 0x4, R148 ;  /* 0x00000004fc527825 */ /* 0x004fe200078e0294 */
[----:B------:R-:W-:Y:S02]  /*1a780*/  ISETP.GE.U32.AND P5, PT, R114, 0x7fffff7b, PT ;  /* 0x7fffff7b7200780c */ /* 0x000fe40003fa6070 */
[----:B------:R-:W2:Y:S01]  /*1a790*/  LDL.LU.64 R148, [R1+0x1a0] ;  /* 0x0001a00001947983 */ /* 0x000ea20000300a00 */
[----:B------:R-:W-:-:S03]  /*1a7a0*/  ISETP.GE.U32.AND P1, PT, R106, 0x7fffff77, PT ;  /* 0x7fffff776a00780c */ /* 0x000fc60003f26070 */
[----:B------:R3:W-:Y:S04]  /*1a7b0*/  LDGSTS.E [R150+0x10600], [R78.64], !P6 ;  /* 0x106000004e967fae */ /* 0x0007e8000f121844 */
[----:B------:R3:W-:Y:S01]  /*1a7c0*/  LDGSTS.E [R150+0x10700], [R76.64], !P6 ;  /* 0x107000004c967fae */ /* 0x0007e2000f121844 */
[----:B-1----:R-:W-:-:S03]  /*1a7d0*/  IMAD.WIDE R80, R252, 0x4, R130 ;  /* 0x00000004fc507825 */ /* 0x002fc600078e0282 */
[----:B------:R1:W-:Y:S04]  /*1a7e0*/  STL.64 [R1+0xb70], R82 ;  /* 0x000b705201007387 */ /* 0x0003e80000100a00 */
[----:B------:R1:W-:Y:S04]  /*1a7f0*/  STL.64 [R1+0xb68], R80 ;  /* 0x000b685001007387 */ /* 0x0003e80000100a00 */
[----:B------:R1:W-:Y:S04]  /*1a800*/  LDGSTS.E [R150+0x11400], [R82.64], !P5 ;  /* 0x1140000052967fae */ /* 0x0003e8000e921844 */
[----:B------:R1:W-:Y:S01]  /*1a810*/  LDGSTS.E [R150+0x11500], [R80.64], !P5 ;  /* 0x1150000050967fae */ /* 0x0003e2000e921844 */
[----:B---3--:R-:W-:-:S05]  /*1a820*/  IMAD.WIDE R78, R252, 0x4, R132 ;  /* 0x00000004fc4e7825 */ /* 0x008fca00078e0284 */
[----:B------:R4:W-:Y:S01]  /*1a830*/  STL.64 [R1+0xb60], R78 ;  /* 0x000b604e01007387 */ /* 0x0009e20000100a00 */
[----:B------:R-:W-:-:S03]  /*1a840*/  IMAD.WIDE R76, R252, 0x4, R134 ;  /* 0x00000004fc4c7825 */ /* 0x000fc600078e0286 */
[----:B------:R4:W-:Y:S04]  /*1a850*/  LDGSTS.E [R150+0x11600], [R78.64], !P5 ;  /* 0x116000004e967fae */ /* 0x0009e8000e921844 */
[----:B------:R3:W-:Y:S04]  /*1a860*/  STL.64 [R1+0xfb0], R76 ;  /* 0x000fb04c01007387 */ /* 0x0007e80000100a00 */
[----:B------:R-:W2:Y:S04]  /*1a870*/  LDL.LU.64 R124, [R1+0x198] ;  /* 0x00019800017c7983 */ /* 0x000ea80000300a00 */
[----:B------:R-:W2:Y:S04]  /*1a880*/  LDL.LU.64 R126, [R1+0x130] ;  /* 0x00013000017e7983 */ /* 0x000ea80000300a00 */
[----:B------:R3:W-:Y:S04]  /*1a890*/  LDGSTS.E [R150+0x11700], [R76.64], !P5 ;  /* 0x117000004c967fae */ /* 0x0007e8000e921844 */
[----:B------:R-:W2:Y:S01]  /*1a8a0*/  LDL.LU.64 R128, [R1+0x128] ;  /* 0x0001280001807983 */ /* 0x000ea20000300a00 */
[----:B-1----:R-:W-:-:S03]  /*1a8b0*/  IMAD.WIDE R82, R252, 0x4, R136 ;  /* 0x00000004fc527825 */ /* 0x002fc600078e0288 */
[----:B------:R-:W2:Y:S01]  /*1a8c0*/  LDL.LU.64 R130, [R1+0x120] ;  /* 0x0001200001827983 */ /* 0x000ea20000300a00 */
[----:B------:R-:W-:-:S03]  /*1a8d0*/  IMAD.WIDE R80, R252, 0x4, R138 ;  /* 0x00000004fc507825 */ /* 0x000fc600078e028a */
[----:B------:R1:W-:Y:S04]  /*1a8e0*/  STL.64 [R1+0xfc8], R82 ;  /* 0x000fc85201007387 */ /* 0x0003e80000100a00 */
[----:B------:R-:W2:Y:S04]  /*1a8f0*/  LDL.LU.64 R132, [R1+0x118] ;  /* 0x0001180001847983 */ /* 0x000ea80000300a00 */
[----:B------:R1:W-:Y:S04]  /*1a900*/  STL.64 [R1+0xfe0], R80 ;  /* 0x000fe05001007387 */ /* 0x0003e80000100a00 */
[----:B------:R1:W-:Y:S04]  /*1a910*/  LDGSTS.E [R150+0x12400], [R82.64], !P1 ;  /* 0x1240000052967fae */ /* 0x0003e8000c921844 */
[----:B------:R1:W-:Y:S01]  /*1a920*/  LDGSTS.E [R150+0x12500], [R80.64], !P1 ;  /* 0x1250000050967fae */ /* 0x0003e2000c921844 */
[----:B----4-:R-:W-:-:S04]  /*1a930*/  IMAD.WIDE R78, R252, 0x4, R140 ;  /* 0x00000004fc4e7825 */ /* 0x010fc800078e028c */
[C---:B---3--:R-:W-:Y:S01]  /*1a940*/  IMAD.WIDE R76, R252.reuse, 0x4, R142 ;  /* 0x00000004fc4c7825 */ /* 0x048fe200078e028e */
[----:B------:R2:W-:Y:S04]  /*1a950*/  STL.64 [R1+0xff8], R78 ;  /* 0x000ff84e01007387 */ /* 0x0005e80000100a00 */
[----:B------:R3:W-:Y:S04]  /*1a960*/  STL.64 [R1+0x1008], R76 ;  /* 0x0010084c01007387 */ /* 0x0007e80000100a00 */
[----:B------:R-:W4:Y:S01]  /*1a970*/  LDL.LU.64 R134, [R1+0xb0] ;  /* 0x0000b00001867983 */ /* 0x000f220000300a00 */
[----:B-1----:R-:W-:-:S03]  /*1a980*/  IMAD.WIDE R82, R252, 0x4, R144 ;  /* 0x00000004fc527825 */ /* 0x002fc600078e0290 */
[----:B------:R-:W4:Y:S04]  /*1a990*/  LDL.LU.64 R136, [R1+0xa8] ;  /* 0x0000a80001887983 */ /* 0x000f280000300a00 */
[----:B------:R-:W4:Y:S01]  /*1a9a0*/  LDL.LU.64 R138, [R1+0xa0] ;  /* 0x0000a000018a7983 */ /* 0x000f220000300a00 */
[----:B------:R-:W-:-:S03]  /*1a9b0*/  IMAD.WIDE R80, R252, 0x4, R146 ;  /* 0x00000004fc507825 */ /* 0x000fc600078e0292 */
[----:B------:R-:W4:Y:S04]  /*1a9c0*/  LDL.LU.64 R140, [R1+0x98] ;  /* 0x00009800018c7983 */ /* 0x000f280000300a00 */
[----:B------:R2:W-:Y:S04]  /*1a9d0*/  LDGSTS.E [R150+0x12600], [R78.64], !P1 ;  /* 0x126000004e967fae */ /* 0x0005e8000c921844 */
[----:B------:R-:W4:Y:S04]  /*1a9e0*/  LDL.LU.64 R142, [R1+0x30] ;  /* 0x00003000018e7983 */ /* 0x000f280000300a00 */
[----:B------:R1:W-:Y:S01]  /*1a9f0*/  STL.64 [R1+0x1028], R82 ;  /* 0x0010285201007387 */ /* 0x0003e20000100a00 */
[----:B--2---:R-:W-:-:S03]  /*1aa00*/  IMAD.WIDE R78, R252, 0x4, R148 ;  /* 0x00000004fc4e7825 */ /* 0x004fc600078e0294 */
[----:B------:R-:W2:Y:S04]  /*1aa10*/  LDL.LU.64 R144, [R1+0x28] ;  /* 0x0000280001907983 */ /* 0x000ea80000300a00 */
[----:B------:R1:W-:Y:S04]  /*1aa20*/  STL.64 [R1+0x1048], R80 ;  /* 0x0010485001007387 */ /* 0x0003e80000100a00 */
[----:B------:R-:W2:Y:S04]  /*1aa30*/  LDL.LU.64 R146, [R1+0x20] ;  /* 0x0000200001927983 */ /* 0x000ea80000300a00 */
[----:B------:R1:W-:Y:S04]  /*1aa40*/  STL.64 [R1+0x1068], R78 ;  /* 0x0010684e01007387 */ /* 0x0003e80000100a00 */
[----:B------:R-:W2:Y:S01]  /*1aa50*/  LDL.LU.64 R148, [R1+0x18] ;  /* 0x0000180001947983 */ /* 0x000ea20000300a00 */
[----:B------:R-:W-:-:S02]  /*1aa60*/  IADD3 R98, R151, -0x4e, RZ ;  /* 0xffffffb297627810 */ /* 0x000fc40007ffe0ff */
[C---:B------:R-:W-:Y:S01]  /*1aa70*/  IADD3 R90, R151.reuse, -0x52, RZ ;  /* 0xffffffae975a7810 */ /* 0x040fe20007ffe0ff */
[----:B------:R3:W-:Y:S01]  /*1aa80*/  LDGSTS.E [R150+0x12700], [R76.64], !P1 ;  /* 0x127000004c967fae */ /* 0x0007e2000c921844 */
[----:B------:R-:W-:Y:S02]  /*1aa90*/  ISETP.GE.U32.AND P3, PT, R98, 0x7fffff73, PT ;  /* 0x7fffff736200780c */ /* 0x000fe40003f66070 */
[----:B------:R-:W-:Y:S02]  /*1aaa0*/  ISETP.GE.U32.AND P4, PT, R90, 0x7fffff6f, PT ;  /* 0x7fffff6f5a00780c */ /* 0x000fe40003f86070 */
[----:B------:R-:W-:-:S04]  /*1aab0*/  IADD3 R74, R151, -0x5a, RZ ;  /* 0xffffffa6974a7810 */ /* 0x000fc80007ffe0ff */
[----:B------:R-:W-:-:S05]  /*1aac0*/  ISETP.GE.U32.AND P2, PT, R74, 0x7fffff67, PT ;  /* 0x7fffff674a00780c */ /* 0x000fca0003f46070 */
[----:B------:R1:W-:Y:S01]  /*1aad0*/  LDGSTS.E [R150+0x13400], [R82.64], !P3 ;  /* 0x1340000052967fae */ /* 0x0003e2000d921844 */
[----:B------:R-:W-:-:S03]  /*1aae0*/  IADD3 R74, R151, -0x5e, RZ ;  /* 0xffffffa2974a7810 */ /* 0x000fc60007ffe0ff */
[----:B------:R1:W-:Y:S01]  /*1aaf0*/  LDGSTS.E [R150+0x13500], [R80.64], !P3 ;  /* 0x1350000050967fae */ /* 0x0003e2000d921844 */
[----:B---3--:R-:W-:-:S03]  /*1ab00*/  IMAD.WIDE R76, R252, 0x4, R124 ;  /* 0x00000004fc4c7825 */ /* 0x008fc600078e027c */
[----:B------:R3:W-:Y:S01]  /*1ab10*/  LDGSTS.E [R150+0x13600], [R78.64], !P3 ;  /* 0x136000004e967fae */ /* 0x0007e2000d921844 */
[----:B-1----:R-:W-:-:S03]  /*1ab20*/  IMAD.WIDE R82, R252, 0x4, R126 ;  /* 0x00000004fc527825 */ /* 0x002fc600078e027e */
[----:B------:R1:W-:Y:S04]  /*1ab30*/  STL.64 [R1+0x1080], R76 ;  /* 0x0010804c01007387 */ /* 0x0003e80000100a00 */
[----:B------:R1:W-:Y:S01]  /*1ab40*/  LDGSTS.E [R150+0x13700], [R76.64], !P3 ;  /* 0x137000004c967fae */ /* 0x0003e2000d921844 */
[----:B------:R-:W-:-:S03]  /*1ab50*/  IMAD.WIDE R80, R252, 0x4, R128 ;  /* 0x00000004fc507825 */ /* 0x000fc600078e0280 */
[----:B------:R4:W-:Y:S01]  /*1ab60*/  STL.64 [R1+0x1098], R82 ;  /* 0x0010985201007387 */ /* 0x0009e20000100a00 */
[----:B---3--:R-:W-:-:S03]  /*1ab70*/  IMAD.WIDE R78, R252, 0x4, R130 ;  /* 0x00000004fc4e7825 */ /* 0x008fc600078e0282 */
[----:B------:R4:W-:Y:S01]  /*1ab80*/  LDGSTS.E [R150+0x14400], [R82.64], !P4 ;  /* 0x1440000052967fae */ /* 0x0009e2000e121844 */
[----:B------:R-:W-:-:S03]  /*1ab90*/  ISETP.GE.U32.AND P6, PT, R74, 0x7fffff63, PT ;  /* 0x7fffff634a00780c */ /* 0x000fc60003fc6070 */
[----:B------:R3:W-:Y:S01]  /*1aba0*/  STL.64 [R1+0x10b8], R80 ;  /* 0x0010b85001007387 */ /* 0x0007e20000100a00 */
[----:B-1----:R-:W-:-:S03]  /*1abb0*/  IMAD.WIDE R76, R252, 0x4, R132 ;  /* 0x00000004fc4c7825 */ /* 0x002fc600078e0284 */
[----:B------:R3:W-:Y:S01]  /*1abc0*/  LDGSTS.E [R150+0x14500], [R80.64], !P4 ;  /* 0x1450000050967fae */ /* 0x0007e2000e121844 */
[----:B------:R-:W-:-:S03]  /*1abd0*/  IADD3 R74, R151, -0x62, RZ ;  /* 0xffffff9e974a7810 */ /* 0x000fc60007ffe0ff */
[----:B------:R1:W-:Y:S04]  /*1abe0*/  STL.64 [R1+0x10e0], R78 ;  /* 0x0010e04e01007387 */ /* 0x0003e80000100a00 */
[----:B------:R1:W-:Y:S04]  /*1abf0*/  LDGSTS.E [R150+0x14600], [R78.64], !P4 ;  /* 0x146000004e967fae */ /* 0x0003e8000e121844 */
[----:B------:R1:W-:Y:S04]  /*1ac00*/  STL.64 [R1+0x1108], R76 ;  /* 0x0011084c01007387 */ /* 0x0003e80000100a00 */
[----:B------:R1:W-:Y:S01]  /*1ac10*/  LDGSTS.E [R150+0x14700], [R76.64], !P4 ;  /* 0x147000004c967fae */ /* 0x0003e2000e121844 */
[----:B------:R-:W-:-:S02]  /*1ac20*/  ISETP.GE.U32.AND P5, PT, R74, 0x7fffff5f, PT ;  /* 0x7fffff5f4a00780c */ /* 0x000fc40003fa6070 */
[----:B------:R-:W-:Y:S01]  /*1ac30*/  IADD3 R74, R151, -0x66, RZ ;  /* 0xffffff9a974a7810 */ /* 0x000fe20007ffe0ff */
[----:B------:R-:W-:-:S03]  /*1ac40*/  IMAD.WIDE R72, R252, 0x4, R72 ;  /* 0x00000004fc487825 */ /* 0x000fc600078e0248 */
[----:B------:R-:W-:Y:S01]  /*1ac50*/  ISETP.GE.U32.AND P1, PT, R74, 0x7fffff5b, PT ;  /* 0x7fffff5b4a00780c */ /* 0x000fe20003f26070 */
[----:B------:R-:W-:Y:S01]  /*1ac60*/  IMAD.WIDE R70, R252, 0x4, R70 ;  /* 0x00000004fc467825 */ /* 0x000fe200078e0246 */
[----:B------:R-:W-:-:S03]  /*1ac70*/  IADD3 R74, R151, -0x6a, RZ ;  /* 0xffffff96974a7810 */ /* 0x000fc60007ffe0ff */
[----:B------:R-:W-:Y:S01]  /*1ac80*/  IMAD.WIDE R68, R252, 0x4, R68 ;  /* 0x00000004fc447825 */ /* 0x000fe200078e0244 */
[----:B------:R-:W-:Y:S02]  /*1ac90*/  ISETP.GE.U32.AND P3, PT, R74, 0x7fffff57, PT ;  /* 0x7fffff574a00780c */ /* 0x000fe40003f66070 */
[----:B------:R-:W-:Y:S01]  /*1aca0*/  IADD3 R74, R151, -0x6e, RZ ;  /* 0xffffff92974a7810 */ /* 0x000fe20007ffe0ff */
[----:B------:R-:W-:-:S04]  /*1acb0*/  IMAD.WIDE R64, R252, 0x4, R64 ;  /* 0x00000004fc407825 */ /* 0x000fc800078e0240 */
[----:B------:R-:W-:Y:S01]  /*1acc0*/  IMAD.WIDE R62, R252, 0x4, R62 ;  /* 0x00000004fc3e7825 */ /* 0x000fe200078e023e */
[----:B------:R-:W-:-:S03]  /*1acd0*/  ISETP.GE.U32.AND P4, PT, R74, 0x7fffff53, PT ;  /* 0x7fffff534a00780c */ /* 0x000fc60003f86070 */
[----:B------:R-:W-:Y:S01]  /*1ace0*/  IMAD.WIDE R60, R252, 0x4, R60 ;  /* 0x00000004fc3c7825 */ /* 0x000fe200078e023c */
[----:B------:R-:W-:-:S03]  /*1acf0*/  IADD3 R74, R151, -0x72, RZ ;  /* 0xffffff8e974a7810 */ /* 0x000fc60007ffe0ff */
        /* <DEDUP_REMOVED lines=18> */
[----:B----4-:R-:W-:-:S04]  /*1ae20*/  IMAD.WIDE R82, R252, 0x4, R134 ;  /* 0x00000004fc527825 */ /* 0x010fc800078e0286 */
[C---:B---3--:R-:W-:Y:S01]  /*1ae30*/  IMAD.WIDE R80, R252.reuse, 0x4, R136 ;  /* 0x00000004fc507825 */ /* 0x048fe200078e0288 */
[----:B------:R3:W-:Y:S03]  /*1ae40*/  STL.64 [R1+0x11c0], R82 ;  /* 0x0011c05201007387 */ /* 0x0007e60000100a00 */
[C---:B-1----:R-:W-:Y:S01]  /*1ae50*/  IMAD.WIDE R78, R252.reuse, 0x4, R138 ;  /* 0x00000004fc4e7825 */ /* 0x042fe200078e028a */
[----:B------:R3:W-:Y:S03]  /*1ae60*/  LDGSTS.E [R150+0x15400], [R82.64], !P0 ;  /* 0x1540000052967fae */ /* 0x0007e6000c121844 */
[C---:B------:R-:W-:Y:S01]  /*1ae70*/  IMAD.WIDE R76, R252.reuse, 0x4, R140 ;  /* 0x00000004fc4c7825 */ /* 0x040fe200078e028c */
        /* <DEDUP_REMOVED lines=8> */
[----:B-1----:R-:W-:-:S03]  /*1af00*/  IMAD.WIDE R78, R252, 0x4, R146 ;  /* 0x00000004fc4e7825 */ /* 0x002fc600078e0292 */
[----:B------:R-:W-:Y:S04]  /*1af10*/  STL.64 [R1+0x1300], R82 ;  /* 0x0013005201007387 */ /* 0x000fe80000100a00 */
[----:B------:R1:W-:Y:S01]  /*1af20*/  LDGSTS.E [R150+0x16400], [R82.64], !P2 ;  /* 0x1640000052967fae */ /* 0x0003e2000d121844 */
[----:B--2---:R-:W-:-:S03]  /*1af30*/  IMAD.WIDE R76, R252, 0x4, R148 ;  /* 0x00000004fc4c7825 */ /* 0x004fc600078e0294 */
        /* <DEDUP_REMOVED lines=8> */
[----:B--2---:R-:W-:-:S03]  /*1afc0*/  IMAD.WIDE R76, R252, 0x4, R66 ;  /* 0x00000004fc4c7825 */ /* 0x004fc600078e0242 */
        /* <DEDUP_REMOVED lines=9> */
[----:B------:R-:W-:Y:S04]  /*1b060*/  STL.64 [R1+0x1528], R62 ;  /* 0x0015283e01007387 */ /* 0x000fe80000100a00 */
[----:B------:R3:W-:Y:S01]  /*1b070*/  LDGSTS.E [R150+0x18500], [R62.64], !P5 ;  /* 0x185000003e967fae */ /* 0x0007e2000e921844 */
[----:B------:R-:W-:-:S03]  /*1b080*/  ISETP.GE.U32.AND P0, PT, R74, 0x7fffff4f, PT ;  /* 0x7fffff4f4a00780c */ /* 0x000fc60003f06070 */
[----:B------:R4:W-:Y:S04]  /*1b090*/  STL.64 [R1+0x1540], R60 ;  /* 0x0015403c01007387 */ /* 0x0009e80000100a00 */
[----:B------:R4:W-:Y:S04]  /*1b0a0*/  LDGSTS.E [R150+0x18600], [R60.64], !P5 ;  /* 0x186000003c967fae */ /* 0x0009e8000e921844 */
[----:B------:R-:W-:Y:S04]  /*1b0b0*/  STL.64 [R1+0x1560], R68 ;  /* 0x0015604401007387 */ /* 0x000fe80000100a00 */
[----:B------:R1:W-:Y:S01]  /*1b0c0*/  LDGSTS.E [R150+0x18700], [R68.64], !P5 ;  /* 0x1870000044967fae */ /* 0x0003e2000e921844 */
[----:B----4-:R-:W-:-:S03]  /*1b0d0*/  IMAD.WIDE R60, R252, 0x4, R50 ;  /* 0x00000004fc3c7825 */ /* 0x010fc600078e0232 */
[----:B------:R-:W-:Y:S04]  /*1b0e0*/  STL.64 [R1+0x1600], R56 ;  /* 0x0016003801007387 */ /* 0x000fe80000100a00 */
[----:B------:R4:W-:Y:S01]  /*1b0f0*/  LDGSTS.E [R150+0x19400], [R56.64], !P1 ;  /* 0x1940000038967fae */ /* 0x0009e2000c921844 */
[----:B------:R-:W-:-:S03]  /*1b100*/  IADD3 R74, R151, -0x76, RZ ;  /* 0xffffff8a974a7810 */ /* 0x000fc60007ffe0ff */
        /* <DEDUP_REMOVED lines=36> */
[----:B------:R1:W-:Y:S04]  /*1b350*/  LDGSTS.E [R150+0x1c700], [R36.64], !P0 ;  /* 0x1c70000024967fae */ /* 0x0003e8000c121844 */
[----:B------:R1:W-:Y:S04]  /*1b360*/  STL.64 [R1+0x18d0], R20 ;  /* 0x0018d01401007387 */ /* 0x0003e80000100a00 */
[----:B------:R1:W-:Y:S04]  /*1b370*/  LDGSTS.E [R150+0x1d400], [R24.64], !P2 ;  /* 0x1d40000018967fae */ /* 0x0003e8000d121844 */
[----:B------:R-:W-:Y:S04]  /*1b380*/  STL.64 [R1+0x18e8], R28 ;  /* 0x0018e81c01007387 */ /* 0x000fe80000100a00 */
[----:B------:R1:W-:Y:S04]  /*1b390*/  LDGSTS.E [R150+0x1d500], [R22.64], !P2 ;  /* 0x1d50000016967fae */ /* 0x0003e8000d121844 */
[----:B------:R-:W2:Y:S04]  /*1b3a0*/  LDL.LU.64 R126, [R1+0x310] ;  /* 0x00031000017e7983 */ /* 0x000ea80000300a00 */
[----:B------:R1:W-:Y:S04]  /*1b3b0*/  LDGSTS.E [R150+0x1d600], [R20.64], !P2 ;  /* 0x1d60000014967fae */ /* 0x0003e8000d121844 */
[----:B------:R-:W3:Y:S04]  /*1b3c0*/  LDL.LU.64 R128, [R1+0x308] ;  /* 0x0003080001807983 */ /* 0x000ee80000300a00 */
[----:B------:R-:W4:Y:S01]  /*1b3d0*/  LDL.LU.64 R130, [R1+0x300] ;  /* 0x0003000001827983 */ /* 0x000f220000300a00 */
[----:B-1----:R-:W-:-:S03]  /*1b3e0*/  IMAD.WIDE R20, R252, 0x4, R10 ;  /* 0x00000004fc147825 */ /* 0x002fc600078e020a */
[----:B------:R-:W4:Y:S04]  /*1b3f0*/  LDL.LU.64 R132, [R1+0x2f8] ;  /* 0x0002f80001847983 */ /* 0x000f280000300a00 */
[----:B------:R-:W-:Y:S04]  /*1b400*/  STL.64 [R1+0x1968], R16 ;  /* 0x0019681001007387 */ /* 0x000fe80000100a00 */
[----:B------:R-:W-:Y:S04]  /*1b410*/  STL.64 [R1+0x1978], R14 ;  /* 0x0019780e01007387 */ /* 0x000fe80000100a00 */
[----:B------:R1:W-:Y:S04]  /*1b420*/  STL.64 [R1+0x1988], R12 ;  /* 0x0019880c01007387 */ /* 0x0003e80000100a00 */
[----:B------:R-:W-:Y:S04]  /*1b430*/  STL.64 [R1+0x1998], R20 ;  /* 0x0019981401007387 */ /* 0x000fe80000100a00 */
[----:B------:R-:W4:Y:S04]  /*1b440*/  LDL.LU.64 R134, [R1+0x290] ;  /* 0x0002900001867983 */ /* 0x000f280000300a00 */
[----:B------:R-:W4:Y:S04]  /*1b450*/  LDL.LU.64 R136, [R1+0x288] ;  /* 0x0002880001887983 */ /* 0x000f280000300a00 */
[----:B------:R-:W4:Y:S04]  /*1b460*/  LDL.LU.64 R146, [R1+0x280] ;  /* 0x0002800001927983 */ /* 0x000f280000300a00 */
[----:B------:R-:W4:Y:S01]  /*1b470*/  LDL.LU.64 R148, [R1+0x278] ;  /* 0x0002780001947983 */ /* 0x000f220000300a00 */
[----:B------:R-:W-:-:S02]  /*1b480*/  IADD3 R66, R151, -0x7a, RZ ;  /* 0xffffff8697427810 */ /* 0x000fc40007ffe0ff */
[C---:B------:R-:W-:Y:S01]  /*1b490*/  IADD3 R58, R151.reuse, -0x7e, RZ ;  /* 0xffffff82973a7810 */ /* 0x040fe20007ffe0ff */
[----:B------:R1:W-:Y:S01]  /*1b4a0*/  LDGSTS.E [R150+0x1d700], [R28.64], !P2 ;  /* 0x1d7000001c967fae */ /* 0x0003e2000d121844 */
[----:B------:R-:W-:Y:S02]  /*1b4b0*/  ISETP.GE.U32.AND P6, PT, R66, 0x7fffff47, PT ;  /* 0x7fffff474200780c */ /* 0x000fe40003fc6070 */
[----:B------:R-:W-:Y:S02]  /*1b4c0*/  ISETP.GE.U32.AND P5, PT, R58, 0x7fffff43, PT ;  /* 0x7fffff433a00780c */ /* 0x000fe40003fa6070 */
[----:B------:R-:W-:Y:S01]  /*1b4d0*/  IADD3 R50, R151, -0x43, RZ ;  /* 0xffffffbd97327810 */ /* 0x000fe20007ffe0ff */
[----:B------:R-:W-:-:S03]  /*1b4e0*/  IMAD.WIDE R8, R252, 0x4, R8 ;  /* 0x00000004fc087825 */ /* 0x000fc600078e0208 */
[----:B------:R-:W-:Y:S01]  /*1b4f0*/  ISETP.GE.U32.AND P1, PT, R50, 0x7fffff7e, PT ;  /* 0x7fffff7e3200780c */ /* 0x000fe20003f26070 */
[----:B------:R-:W-:Y:S01]  /*1b500*/  IMAD.WIDE R6, R252, 0x4, R6 ;  /* 0x00000004fc067825 */ /* 0x000fe200078e0206 */
[----:B------:R-:W-:-:S03]  /*1b510*/  IADD3 R10, R151, -0x57, RZ ;  /* 0xffffffa9970a7810 */ /* 0x000fc60007ffe0ff */
[----:B------:R1:W-:Y:S01]  /*1b520*/  LDGSTS.E [R150+0x1e400], [R16.64], !P6 ;  /* 0x1e40000010967fae */ /* 0x0003e2000f121844 */
[----:B------:R-:W-:-:S03]  /*1b530*/  IMAD.WIDE R4, R252, 0x4, R4 ;  /* 0x00000004fc047825 */ /* 0x000fc600078e0204 */
[----:B------:R1:W-:Y:S01]  /*1b540*/  LDGSTS.E [R150+0x1e500], [R14.64], !P6 ;  /* 0x1e5000000e967fae */ /* 0x0003e2000f121844 */
[----:B------:R-:W-:-:S03]  /*1b550*/  IMAD.SHL.U32 R152, R152, 0x4, RZ ;  /* 0x0000000498987824 */ /* 0x000fc600078e00ff */
[----:B------:R1:W-:Y:S04]  /*1b560*/  LDGSTS.E [R150+0x1e600], [R12.64], !P6 ;  /* 0x1e6000000c967fae */ /* 0x0003e8000f121844 */
[----:B------:R3:W-:Y:S01]  /*1b570*/  STL.64 [R1+0x19a8], R8 ;  /* 0x0019a80801007387 */ /* 0x0007e20000100a00 */
[----:B------:R-:W-:-:S03]  /*1b580*/  LOP3.LUT R152, R152, 0x40, RZ, 0x3c, !PT ;  /* 0x0000004098987812 */ /* 0x000fc600078e3cff */
[----:B------:R2:W-:Y:S01]  /*1b590*/  LDGSTS.E [R150+0x1e700], [R20.64], !P6 ;  /* 0x1e70000014967fae */ /* 0x0005e2000f121844 */
[----:B-1----:R-:W-:-:S03]  /*1b5a0*/  IMAD.WIDE R12, R252, 0x4, R2 ;  /* 0x00000004fc0c7825 */ /* 0x002fc600078e0202 */
[----:B------:R4:W-:Y:S01]  /*1b5b0*/  STL.64 [R1+0x19b8], R6 ;  /* 0x0019b80601007387 */ /* 0x0009e20000100a00 */
[----:B------:R-:W-:-:S03]  /*1b5c0*/  ISETP.GE.U32.AND P6, PT, R10, 0x7fffff6a, PT ;  /* 0x7fffff6a0a00780c */ /* 0x000fc60003fc6070 */
[----:B------:R1:W-:Y:S04]  /*1b5d0*/  STL.64 [R1+0x19c8], R4 ;  /* 0x0019c80401007387 */ /* 0x0003e80000100a00 */
[----:B------:R3:W-:Y:S04]  /*1b5e0*/  LDGSTS.E [R150+0x1f400], [R8.64], !P5 ;  /* 0x1f40000008967fae */ /* 0x0007e8000e921844 */
[----:B------:R-:W-:Y:S04]  /*1b5f0*/  STL.64 [R1+0x19d8], R12 ;  /* 0x0019d80c01007387 */ /* 0x000fe80000100a00 */
[----:B------:R4:W-:Y:S04]  /*1b600*/  LDGSTS.E [R150+0x1f500], [R6.64], !P5 ;  /* 0x1f50000006967fae */ /* 0x0009e8000e921844 */
[----:B------:R-:W4:Y:S04]  /*1b610*/  LDL.LU.64 R138, [R1+0x210] ;  /* 0x00021000018a7983 */ /* 0x000f280000300a00 */
[----:B------:R1:W-:Y:S04]  /*1b620*/  LDGSTS.E [R150+0x1f600], [R4.64], !P5 ;  /* 0x1f60000004967fae */ /* 0x0003e8000e921844 */
[----:B------:R-:W4:Y:S04]  /*1b630*/  LDL.LU.64 R140, [R1+0x208] ;  /* 0x00020800018c7983 */ /* 0x000f280000300a00 */
[----:B------:R-:W4:Y:S04]  /*1b640*/  LDL.LU.64 R142, [R1+0x200] ;  /* 0x00020000018e7983 */ /* 0x000f280000300a00 */
[----:B------:R1:W-:Y:S04]  /*1b650*/  LDGSTS.E [R150+0x1f700], [R12.64], !P5 ;  /* 0x1f7000000c967fae */ /* 0x0003e8000e921844 */
[----:B------:R-:W4:Y:S01]  /*1b660*/  LDL.LU.64 R144, [R1+0x1f8] ;  /* 0x0001f80001907983 */ /* 0x000f220000300a00 */
[----:B--2---:R-:W-:-:S04]  /*1b670*/  IMAD.WIDE R10, R252, 0x4, R126 ;  /* 0x00000004fc0a7825 */ /* 0x004fc800078e027e */
[C---:B---3--:R-:W-:Y:S01]  /*1b680*/  IMAD.WIDE R8, R252.reuse, 0x4, R128 ;  /* 0x00000004fc087825 */ /* 0x048fe200078e0280 */
[----:B------:R-:W-:Y:S03]  /*1b690*/  STL.64 [R1+0xb58], R10 ;  /* 0x000b580a01007387 */ /* 0x000fe60000100a00 */
[C---:B----4-:R-:W-:Y:S01]  /*1b6a0*/  IMAD.WIDE R6, R252.reuse, 0x4, R130 ;  /* 0x00000004fc067825 */ /* 0x050fe200078e0282 */
[----:B------:R2:W-:Y:S03]  /*1b6b0*/  LDGSTS.E [R152+0x10800], [R10.64], !P1 ;  /* 0x108000000a987fae */ /* 0x0005e6000c921844 */
[C---:B-1----:R-:W-:Y:S01]  /*1b6c0*/  IMAD.WIDE R4, R252.reuse, 0x4, R132 ;  /* 0x00000004fc047825 */ /* 0x042fe200078e0284 */
[----:B------:R-:W-:Y:S04]  /*1b6d0*/  STL.64 [R1+0xb50], R8 ;  /* 0x000b500801007387 */ /* 0x000fe80000100a00 */
[----:B------:R1:W-:Y:S04]  /*1b6e0*/  LDGSTS.E [R152+0x10900], [R8.64], !P1 ;  /* 0x1090000008987fae */ /* 0x0003e8000c921844 */
[----:B------:R3:W-:Y:S04]  /*1b6f0*/  STL.64 [R1+0xb48], R6 ;  /* 0x000b480601007387 */ /* 0x0007e80000100a00 */
[----:B------:R3:W-:Y:S04]  /*1b700*/  LDGSTS.E [R152+0x10a00], [R6.64], !P1 ;  /* 0x10a0000006987fae */ /* 0x0007e8000c921844 */
[----:B------:R4:W-:Y:S04]  /*1b710*/  STL.64 [R1+0xb40], R4 ;  /* 0x000b400401007387 */ /* 0x0009e80000100a00 */
[----:B------:R4:W-:Y:S01]  /*1b720*/  LDGSTS.E [R152+0x10b00], [R4.64], !P1 ;  /* 0x10b0000004987fae */ /* 0x0009e2000c921844 */
[----:B---3--:R-:W-:-:S04]  /*1b730*/  IMAD.WIDE R6, R252, 0x4, R134 ;  /* 0x00000004fc067825 */ /* 0x008fc800078e0286 */
[C---:B----4-:R-:W-:Y:S01]  /*1b740*/  IMAD.WIDE R4, R252.reuse, 0x4, R136 ;  /* 0x00000004fc047825 */ /* 0x050fe200078e0288 */
[----:B------:R-:W-:Y:S04]  /*1b750*/  STL.64 [R1+0x828], R6 ;  /* 0x0008280601007387 */ /* 0x000fe80000100a00 */
[----:B------:R3:W-:Y:S01]  /*1b760*/  STL.64 [R1+0x820], R4 ;  /* 0x0008200401007387 */ /* 0x0007e20000100a00 */
[----:B------:R-:W-:-:S03]  /*1b770*/  IMAD.WIDE R66, R252, 0x4, R146 ;  /* 0x00000004fc427825 */ /* 0x000fc600078e0292 */
[----:B------:R-:W4:Y:S01]  /*1b780*/  LDL.LU.64 R126, [R1+0x190] ;  /* 0x00019000017e7983 */ /* 0x000f220000300a00 */
[----:B------:R-:W-:-:S03]  /*1b790*/  IMAD.WIDE R64, R252, 0x4, R148 ;  /* 0x00000004fc407825 */ /* 0x000fc600078e0294 */
[----:B------:R-:W2:Y:S04]  /*1b7a0*/  LDL.LU.64 R128, [R1+0x188] ;  /* 0x0001880001807983 */ /* 0x000ea80000300a00 */
[----:B------:R-:W2:Y:S04]  /*1b7b0*/  LDL.LU.64 R146, [R1+0x180] ;  /* 0x0001800001927983 */ /* 0x000ea80000300a00 */
[----:B------:R-:W3:Y:S01]  /*1b7c0*/  LDL.LU.64 R148, [R1+0x178] ;  /* 0x0001780001947983 */ /* 0x000ee20000300a00 */
[C---:B------:R-:W-:Y:S02]  /*1b7d0*/  IADD3 R42, R151.reuse, -0x47, RZ ;  /* 0xffffffb9972a7810 */ /* 0x040fe40007ffe0ff */
[----:B------:R-:W-:-:S02]  /*1b7e0*/  IADD3 R34, R151, -0x4b, RZ ;  /* 0xffffffb597227810 */ /* 0x000fc40007ffe0ff */
[----:B------:R-:W-:Y:S02]  /*1b7f0*/  ISETP.GE.U32.AND P3, PT, R42, 0x7fffff7a, PT ;  /* 0x7fffff7a2a00780c */ /* 0x000fe40003f66070 */
[C---:B------:R-:W-:Y:S02]  /*1b800*/  IADD3 R2, R151.reuse, -0x5b, RZ ;  /* 0xffffffa597027810 */ /* 0x040fe40007ffe0ff */
[----:B------:R-:W-:Y:S01]  /*1b810*/  ISETP.GE.U32.AND P4, PT, R34, 0x7fffff76, PT ;  /* 0x7fffff762200780c */ /* 0x000fe20003f86070 */
[----:B------:R-:W-:Y:S01]  /*1b820*/  STL.64 [R1+0x2d88], R66 ;  /* 0x002d884201007387 */ /* 0x000fe20000100a00 */
[----:B------:R-:W-:Y:S02]  /*1b830*/  ISETP.GE.U32.AND P5, PT, R2, 0x7fffff66, PT ;  /* 0x7fffff660200780c */ /* 0x000fe40003fa6070 */
[----:B------:R-:W-:Y:S01]  /*1b840*/  IADD3 R2, R151, -0x5f, RZ ;  /* 0xffffffa197027810 */ /* 0x000fe20007ffe0ff */
[----:B------:R-:W-:Y:S04]  /*1b850*/  STL.64 [R1+0x2d90], R64 ;  /* 0x002d904001007387 */ /* 0x000fe80000100a00 */
[----:B------:R-:W4:Y:S01]  /*1b860*/  LDL.LU.64 R130, [R1+0x110] ;  /* 0x0001100001827983 */ /* 0x000f220000300a00 */
[----:B------:R-:W-:-:S03]  /*1b870*/  ISETP.GE.U32.AND P1, PT, R2, 0x7fffff62, PT ;  /* 0x7fffff620200780c */ /* 0x000fc60003f26070 */
[----:B------:R-:W1:Y:S01]  /*1b880*/  LDL.LU.64 R132, [R1+0x108] ;  /* 0x0001080001847983 */ /* 0x000e620000300a00 */
[----:B------:R-:W-:-:S03]  /*1b890*/  IADD3 R2, R151, -0x63, RZ ;  /* 0xffffff9d97027810 */ /* 0x000fc60007ffe0ff */
[----:B------:R-:W4:Y:S04]  /*1b8a0*/  LDL.LU.64 R134, [R1+0x100] ;  /* 0x0001000001867983 */ /* 0x000f280000300a00 */
[----:B------:R-:W4:Y:S04]  /*1b8b0*/  LDL.LU.64 R136, [R1+0xf8] ;  /* 0x0000f80001887983 */ /* 0x000f280000300a00 */
[----:B------:R1:W-:Y:S01]  /*1b8c0*/  LDGSTS.E [R152+0x11800], [R6.64], !P3 ;  /* 0x1180000006987fae */ /* 0x0003e2000d921844 */
[----:B------:R-:W-:-:S03]  /*1b8d0*/  IMAD.WIDE R62, R252, 0x4, R138 ;  /* 0x00000004fc3e7825 */ /* 0x000fc600078e028a */
[----:B------:R3:W-:Y:S04]  /*1b8e0*/  LDGSTS.E [R152+0x11900], [R4.64], !P3 ;  /* 0x1190000004987fae */ /* 0x0007e8000d921844 */
[----:B------:R-:W4:Y:S01]  /*1b8f0*/  LDL.LU.64 R138, [R1+0x90] ;  /* 0x00009000018a7983 */ /* 0x000f220000300a00 */
[----:B------:R-:W-:-:S03]  /*1b900*/  IMAD.WIDE R60, R252, 0x4, R140 ;  /* 0x00000004fc3c7825 */ /* 0x000fc600078e028c */
[----:B------:R1:W-:Y:S01]  /*1b910*/  LDGSTS.E [R152+0x11a00], [R66.64], !P3 ;  /* 0x11a0000042987fae */ /* 0x0003e2000d921844 */
[----:B------:R-:W-:-:S03]  /*1b920*/  IMAD.WIDE R58, R252, 0x4, R142 ;  /* 0x00000004fc3a7825 */ /* 0x000fc600078e028e */
[----:B------:R-:W4:Y:S04]  /*1b930*/  LDL.LU.64 R140, [R1+0x88] ;  /* 0x00008800018c7983 */ /* 0x000f280000300a00 */
[----:B------:R-:W4:Y:S01]  /*1b940*/  LDL.LU.64 R142, [R1+0x80] ;  /* 0x00008000018e7983 */ /* 0x000f220000300a00 */
[----:B------:R-:W-:-:S03]  /*1b950*/  IMAD.WIDE R56, R252, 0x4, R144 ;  /* 0x00000004fc387825 */ /* 0x000fc600078e0290 */
[----:B------:R1:W-:Y:S01]  /*1b960*/  LDGSTS.E [R152+0x11b00], [R64.64], !P3 ;  /* 0x11b0000040987fae */ /* 0x0003e2000d921844 */
[----:B------:R-:W-:-:S03]  /*1b970*/  ISETP.GE.U32.AND P3, PT, R2, 0x7fffff5e, PT ;  /* 0x7fffff5e0200780c */ /* 0x000fc60003f66070 */
[----:B------:R-:W4:Y:S01]  /*1b980*/  LDL.LU.64 R144, [R1+0x78] ;  /* 0x0000780001907983 */ /* 0x000f220000300a00 */
[----:B------:R-:W-:-:S03]  /*1b990*/  IADD3 R2, R151, -0x67, RZ ;  /* 0xffffff9997027810 */ /* 0x000fc60007ffe0ff */
[----:B------:R-:W-:Y:S04]  /*1b9a0*/  STL.64 [R1+0x2d98], R62 ;  /* 0x002d983e01007387 */ /* 0x000fe80000100a00 */
[----:B------:R1:W-:Y:S04]  /*1b9b0*/  LDGSTS.E [R152+0x12800], [R62.64], !P4 ;  /* 0x128000003e987fae */ /* 0x0003e8000e121844 */
[----:B------:R-:W-:Y:S04]  /*1b9c0*/  STL.64 [R1+0x2da0], R60 ;  /* 0x002da03c01007387 */ /* 0x000fe80000100a00 */
[----:B------:R1:W-:Y:S04]  /*1b9d0*/  LDGSTS.E [R152+0x12900], [R60.64], !P4 ;  /* 0x129000003c987fae */ /* 0x0003e8000e121844 */
[----:B------:R-:W-:Y:S01]  /*1b9e0*/  STL.64 [R1+0x2da8], R58 ;  /* 0x002da83a01007387 */ /* 0x000fe20000100a00 */
[----:B------:R-:W-:-:S03]  /*1b9f0*/  IADD3 R26, R151, -0x4f, RZ ;  /* 0xffffffb1971a7810 */ /* 0x000fc60007ffe0ff */
[----:B------:R1:W-:Y:S01]  /*1ba00*/  LDGSTS.E [R152+0x12a00], [R58.64], !P4 ;  /* 0x12a000003a987fae */ /* 0x0003e2000e121844 */
[----:B------:R-:W-:-:S03]  /*1ba10*/  IADD3 R18, R151, -0x53, RZ ;  /* 0xffffffad97127810 */ /* 0x000fc60007ffe0ff */
[----:B------:R-:W-:Y:S04]  /*1ba20*/  STL.64 [R1+0x2db0], R56 ;  /* 0x002db03801007387 */ /* 0x000fe80000100a00 */
[----:B------:R1:W-:Y:S01]  /*1ba30*/  LDGSTS.E [R152+0x12b00], [R56.64], !P4 ;  /* 0x12b0000038987fae */ /* 0x0003e2000e121844 */
[----:B------:R-:W-:Y:S02]  /*1ba40*/  ISETP.GE.U32.AND P4, PT, R2, 0x7fffff5a, PT ;  /* 0x7fffff5a0200780c */ /* 0x000fe40003f86070 */
[----:B------:R-:W-:Y:S01]  /*1ba50*/  IADD3 R2, R151, -0x6b, RZ ;  /* 0xffffff9597027810 */ /* 0x000fe20007ffe0ff */
[C---:B--2---:R-:W-:Y:S02]  /*1ba60*/  IMAD.WIDE R50, R252.reuse, 0x4, R146 ;  /* 0x00000004fc327825 */ /* 0x044fe400078e0292 */
[----:B------:R-:W2:Y:S02]  /*1ba70*/  LDL.LU.64 R146, [R1+0x10] ;  /* 0x0000100001927983 */ /* 0x000ea40000300a00 */
[----:B---3--:R-:W-:-:S02]  /*1ba80*/  IMAD.WIDE R4, R252, 0x4, R148 ;  /* 0x00000004fc047825 */ /* 0x008fc400078e0294 */
[----:B------:R-:W3:Y:S04]  /*1ba90*/  LDL.LU.64 R148, [R1+0x8] ;  /* 0x0000080001947983 */ /* 0x000ee80000300a00 */
[----:B------:R1:W-:Y:S04]  /*1baa0*/  STL.64 [R1+0xfa8], R4 ;  /* 0x000fa80401007387 */ /* 0x0003e80000100a00 */
[----:B------:R-:W3:Y:S01]  /*1bab0*/  LDL.LU.64 R150, [R1] ;  /* 0x0000000001967983 */ /* 0x000ee20000300a00 */
[----:B------:R-:W-:Y:S02]  /*1bac0*/  ISETP.GE.U32.AND P0, PT, R26, 0x7fffff72, PT ;  /* 0x7fffff721a00780c */ /* 0x000fe40003f06070 */
[----:B------:R-:W-:Y:S01]  /*1bad0*/  ISETP.GE.U32.AND P2, PT, R18, 0x7fffff6e, PT ;  /* 0x7fffff6e1200780c */ /* 0x000fe20003f46070 */
[----:B----4-:R-:W-:-:S04]  /*1bae0*/  IMAD.WIDE R54, R252, 0x4, R126 ;  /* 0x00000004fc367825 */ /* 0x010fc800078e027e */
[C---:B------:R-:W-:Y:S01]  /*1baf0*/  IMAD.WIDE R52, R252.reuse, 0x4, R128 ;  /* 0x00000004fc347825 */ /* 0x040fe200078e0280 */
[----:B------:R-:W-:Y:S03]  /*1bb00*/  STL.64 [R1+0x2db8], R54 ;  /* 0x002db83601007387 */ /* 0x000fe60000100a00 */
[C---:B------:R-:W-:Y:S02]  /*1bb10*/  IMAD.WIDE R10, R252.reuse, 0x4, R130 ;  /* 0x00000004fc0a7825 */ /* 0x040fe400078e0282 */
[----:B------:R4:W-:Y:S02]  /*1bb20*/  LDGSTS.E [R152+0x13800], [R54.64], !P0 ;  /* 0x1380000036987fae */ /* 0x0009e4000c121844 */
[C---:B-1----:R-:W-:Y:S02]  /*1bb30*/  IMAD.WIDE R8, R252.reuse, 0x4, R132 ;  /* 0x00000004fc087825 */ /* 0x042fe400078e0284 */
[----:B------:R4:W-:Y:S02]  /*1bb40*/  LDGSTS.E [R152+0x13900], [R52.64], !P0 ;  /* 0x1390000034987fae */ /* 0x0009e4000c121844 */
[----:B------:R-:W-:-:S02]  /*1bb50*/  IMAD.WIDE R6, R252, 0x4, R134 ;  /* 0x00000004fc067825 */ /* 0x000fc400078e0286 */
[----:B------:R1:W-:Y:S04]  /*1bb60*/  LDGSTS.E [R152+0x13a00], [R50.64], !P0 ;  /* 0x13a0000032987fae */ /* 0x0003e8000c121844 */
[----:B------:R1:W-:Y:S04]  /*1bb70*/  LDGSTS.E [R152+0x13b00], [R4.64], !P0 ;  /* 0x13b0000004987fae */ /* 0x0003e8000c121844 */
[----:B------:R-:W-:Y:S04]  /*1bb80*/  STL.64 [R1+0x2dc0], R52 ;  /* 0x002dc03401007387 */ /* 0x000fe80000100a00 */
[----:B------:R-:W-:Y:S01]  /*1bb90*/  STL.64 [R1+0x2dc8], R50 ;  /* 0x002dc83201007387 */ /* 0x000fe20000100a00 */
[----:B-1----:R-:W-:-:S03]  /*1bba0*/  IMAD.WIDE R4, R252, 0x4, R136 ;  /* 0x00000004fc047825 */ /* 0x002fc600078e0288 */
[----:B------:R1:W-:Y:S04]  /*1bbb0*/  STL.64 [R1+0xfc0], R10 ;  /* 0x000fc00a01007387 */ /* 0x0003e80000100a00 */
        /* <DEDUP_REMOVED lines=9> */
[----:B-1----:R-:W-:-:S03]  /*1bc50*/  IMAD.WIDE R6, R252, 0x4, R142 ;  /* 0x00000004fc067825 */ /* 0x002fc600078e028e */
[----:B------:R-:W-:Y:S04]  /*1bc60*/  STL.64 [R1+0x1020], R10 ;  /* 0x0010200a01007387 */ /* 0x000fe80000100a00 */
[----:B------:R2:W-:Y:S01]  /*1bc70*/  LDGSTS.E [R152+0x15800], [R10.64], !P6 ;  /* 0x158000000a987fae */ /* 0x0005e2000f121844 */
[----:B----4-:R-:W-:-:S03]  /*1bc80*/  IMAD.WIDE R4, R252, 0x4, R144 ;  /* 0x00000004fc047825 */ /* 0x010fc600078e0290 */
[----:B------:R-:W-:Y:S04]  /*1bc90*/  STL.64 [R1+0x1040], R8 ;  /* 0x0010400801007387 */ /* 0x000fe80000100a00 */
[----:B------:R3:W-:Y:S04]  /*1bca0*/  LDGSTS.E [R152+0x15900], [R8.64], !P6 ;  /* 0x1590000008987fae */ /* 0x0007e8000f121844 */
[----:B------:R-:W-:Y:S04]  /*1bcb0*/  STL.64 [R1+0x1060], R6 ;  /* 0x0010600601007387 */ /* 0x000fe80000100a00 */
[----:B------:R1:W-:Y:S04]  /*1bcc0*/  LDGSTS.E [R152+0x15a00], [R6.64], !P6 ;  /* 0x15a0000006987fae */ /* 0x0003e8000f121844 */
[----:B------:R4:W-:Y:S04]  /*1bcd0*/  STL.64 [R1+0x1078], R4 ;  /* 0x0010780401007387 */ /* 0x0009e80000100a00 */
[----:B------:R4:W-:Y:S01]  /*1bce0*/  LDGSTS.E [R152+0x15b00], [R4.64], !P6 ;  /* 0x15b0000004987fae */ /* 0x0009e2000f121844 */
[----:B------:R-:W-:-:S02]  /*1bcf0*/  IMAD.MOV.U32 R51, RZ, RZ, c[0x0][0x180] ;  /* 0x00006000ff337624 */ /* 0x000fc400078e00ff */
[----:B----4-:R-:W-:Y:S01]  /*1bd00*/  IMAD.WIDE R4, R252, 0x4, R250 ;  /* 0x00000004fc047825 */ /* 0x010fe200078e02fa */
[----:B------:R-:W-:Y:S02]  /*1bd10*/  ISETP.GE.U32.AND P0, PT, R2, 0x7fffff56, PT ;  /* 0x7fffff560200780c */ /* 0x000fe40003f06070 */
[----:B------:R-:W-:-:S04]  /*1bd20*/  IADD3 R2, R51, -0x6f, RZ ;  /* 0xffffff9133027810 */ /* 0x000fc80007ffe0ff */
[----:B------:R-:W-:Y:S02]  /*1bd30*/  ISETP.GE.U32.AND P2, PT, R2, 0x7fffff52, PT ;  /* 0x7fffff520200780c */ /* 0x000fe40003f46070 */
[----:B------:R-:W-:-:S04]  /*1bd40*/  IADD3 R2, R51, -0x73, RZ ;  /* 0xffffff8d33027810 */ /* 0x000fc80007ffe0ff */
[----:B------:R-:W-:Y:S02]  /*1bd50*/  ISETP.GE.U32.AND P6, PT, R2, 0x7fffff4e, PT ;  /* 0x7fffff4e0200780c */ /* 0x000fe40003fc6070 */
[----:B------:R-:W-:Y:S01]  /*1bd60*/  IADD3 R2, R51, -0x77, RZ ;  /* 0xffffff8933027810 */ /* 0x000fe20007ffe0ff */
[----:B--2---:R-:W-:-:S04]  /*1bd70*/  IMAD.WIDE R10, R252, 0x4, R146 ;  /* 0x00000004fc0a7825 */ /* 0x004fc800078e0292 */
[C---:B---3--:R-:W-:Y:S01]  /*1bd80*/  IMAD.WIDE R8, R252.reuse, 0x4, R148 ;  /* 0x00000004fc087825 */ /* 0x048fe200078e0294 */
        /* <DEDUP_REMOVED lines=60> */
[----:B------:R2:W-:Y:S01]  /*1c150*/  STL.64 [R1+0x15f8], R10 ;  /* 0x0015f80a01007387 */ /* 0x0005e20000100a00 */
[----:B------:R-:W-:-:S03]  /*1c160*/  ISETP.GE.U32.AND P5, PT, R2, 0x7fffff4a, PT ;  /* 0x7fffff4a0200780c */ /* 0x000fc60003fa6070 */
        /* <DEDUP_REMOVED lines=24> */
[----:B------:R3:W-:Y:S01]  /*1c2f0*/  STL.64 [R1+0x1798], R8 ;  /* 0x0017980801007387 */ /* 0x0007e20000100a00 */
[----:B-1----:R-:W-:-:S03]  /*1c300*/  IMAD.WIDE R4, R252, 0x4, R208 ;  /* 0x00000004fc047825 */ /* 0x002fc600078e02d0 */
[----:B------:R2:W-:Y:S04]  /*1c310*/  LDGSTS.E [R152+0x1d800], [R10.64], !P5 ;  /* 0x1d8000000a987fae */ /* 0x0005e8000e921844 */
[----:B------:R1:W-:Y:S04]  /*1c320*/  STL.64 [R1+0x17b0], R6 ;  /* 0x0017b00601007387 */ /* 0x0003e80000100a00 */
[----:B------:R3:W-:Y:S04]  /*1c330*/  LDGSTS.E [R152+0x1d900], [R8.64], !P5 ;  /* 0x1d90000008987fae */ /* 0x0007e8000e921844 */
[----:B------:R4:W-:Y:S01]  /*1c340*/  STL.64 [R1+0x17c8], R4 ;  /* 0x0017c80401007387 */ /* 0x0009e20000100a00 */
[----:B--2---:R-:W-:-:S03]  /*1c350*/  IMAD.WIDE R10, R252, 0x4, R210 ;  /* 0x00000004fc0a7825 */ /* 0x004fc600078e02d2 */
[----:B------:R-:W2:Y:S04]  /*1c360*/  LDL.LU.64 R142, [R1+0x2f0] ;  /* 0x0002f000018e7983 */ /* 0x000ea80000300a00 */
[----:B------:R1:W-:Y:S01]  /*1c370*/  LDGSTS.E [R152+0x1da00], [R6.64], !P5 ;  /* 0x1da0000006987fae */ /* 0x0003e2000e921844 */
[----:B---3--:R-:W-:-:S03]  /*1c380*/  IMAD.WIDE R8, R252, 0x4, R212 ;  /* 0x00000004fc087825 */ /* 0x008fc600078e02d4 */
[----:B------:R-:W3:Y:S04]  /*1c390*/  LDL.LU.64 R144, [R1+0x2e8] ;  /* 0x0002e80001907983 */ /* 0x000ee80000300a00 */
[----:B------:R4:W-:Y:S01]  /*1c3a0*/  LDGSTS.E [R152+0x1db00], [R4.64], !P5 ;  /* 0x1db0000004987fae */ /* 0x0009e2000e921844 */
[----:B-1----:R-:W-:-:S03]  /*1c3b0*/  IMAD.WIDE R6, R252, 0x4, R214 ;  /* 0x00000004fc067825 */ /* 0x002fc600078e02d6 */
[----:B------:R-:W3:Y:S04]  /*1c3c0*/  LDL.LU.64 R146, [R1+0x2e0] ;  /* 0x0002e00001927983 */ /* 0x000ee80000300a00 */
[----:B------:R-:W3:Y:S01]  /*1c3d0*/  LDL.LU.64 R148, [R1+0x2d8] ;  /* 0x0002d80001947983 */ /* 0x000ee20000300a00 */
[----:B----4-:R-:W-:-:S03]  /*1c3e0*/  IMAD.WIDE R4, R252, 0x4, R216 ;  /* 0x00000004fc047825 */ /* 0x010fc600078e02d8 */
[----:B------:R1:W-:Y:S04]  /*1c3f0*/  STL.64 [R1+0x17e0], R10 ;  /* 0x0017e00a01007387 */ /* 0x0003e80000100a00 */
[----:B------:R4:W-:Y:S04]  /*1c400*/  STL.64 [R1+0x17f8], R8 ;  /* 0x0017f80801007387 */ /* 0x0009e80000100a00 */
[----:B------:R1:W-:Y:S04]  /*1c410*/  STL.64 [R1+0x1810], R6 ;  /* 0x0018100601007387 */ /* 0x0003e80000100a00 */
[----:B------:R1:W-:Y:S04]  /*1c420*/  STL.64 [R1+0x1828], R4 ;  /* 0x0018280401007387 */ /* 0x0003e80000100a00 */
[----:B------:R-:W3:Y:S04]  /*1c430*/  LDL.LU.64 R136, [R1+0x270] ;  /* 0x0002700001887983 */ /* 0x000ee80000300a00 */
[----:B------:R-:W3:Y:S04]  /*1c440*/  LDL.LU.64 R138, [R1+0x268] ;  /* 0x00026800018a7983 */ /* 0x000ee80000300a00 */
[----:B------:R-:W3:Y:S04]  /*1c450*/  LDL.LU.64 R140, [R1+0x260] ;  /* 0x00026000018c7983 */ /* 0x000ee80000300a00 */
[----:B------:R-:W3:Y:S01]  /*1c460*/  LDL.LU.64 R150, [R1+0x258] ;  /* 0x0002580001967983 */ /* 0x000ee20000300a00 */
[----:B------:R-:W-:-:S04]  /*1c470*/  IADD3 R2, R51, -0x7b, RZ ;  /* 0xffffff8533027810 */ /* 0x000fc80007ffe0ff */
[----:B------:R-:W-:-:S13]  /*1c480*/  ISETP.GE.U32.AND P1, PT, R2, 0x7fffff46, PT ;  /* 0x7fffff460200780c */ /* 0x000fda0003f26070 */
[----:B------:R1:W-:Y:S04]  /*1c490*/  LDGSTS.E [R152+0x1e800], [R10.64], !P1 ;  /* 0x1e8000000a987fae */ /* 0x0003e8000c921844 */
[----:B------:R4:W-:Y:S04]  /*1c4a0*/  LDGSTS.E [R152+0x1e900], [R8.64], !P1 ;  /* 0x1e90000008987fae */ /* 0x0009e8000c921844 */
[----:B------:R4:W-:Y:S01]  /*1c4b0*/  LDGSTS.E [R152+0x1ea00], [R6.64], !P1 ;  /* 0x1ea0000006987fae */ /* 0x0009e2000c921844 */
[----:B-1----:R-:W-:-:S03]  /*1c4c0*/  IMAD.WIDE R10, R252, 0x4, R218 ;  /* 0x00000004fc0a7825 */ /* 0x002fc600078e02da */
[----:B------:R1:W-:Y:S01]  /*1c4d0*/  LDGSTS.E [R152+0x1eb00], [R4.64], !P1 ;  /* 0x1eb0000004987fae */ /* 0x0003e2000c921844 */
[----:B----4-:R-:W-:-:S03]  /*1c4e0*/  IMAD.WIDE R8, R252, 0x4, R220 ;  /* 0x00000004fc087825 */ /* 0x010fc600078e02dc */
[----:B------:R-:W-:Y:S01]  /*1c4f0*/  STL.64 [R1+0x1898], R10 ;  /* 0x0018980a01007387 */ /* 0x000fe20000100a00 */
[----:B------:R-:W-:-:S03]  /*1c500*/  IMAD.WIDE R6, R252, 0x4, R222 ;  /* 0x00000004fc067825 */ /* 0x000fc600078e02de */
[----:B------:R-:W-:Y:S01]  /*1c510*/  STL.64 [R1+0x18b0], R8 ;  /* 0x0018b00801007387 */ /* 0x000fe20000100a00 */
[----:B-1----:R-:W-:-:S03]  /*1c520*/  IMAD.WIDE R4, R252, 0x4, R224 ;  /* 0x00000004fc047825 */ /* 0x002fc600078e02e0 */
[----:B------:R-:W-:Y:S04]  /*1c530*/  STL.64 [R1+0x18c8], R6 ;  /* 0x0018c80601007387 */ /* 0x000fe80000100a00 */
[----:B------:R-:W-:Y:S01]  /*1c540*/  STL.64 [R1+0x18e0], R4 ;  /* 0x0018e00401007387 */ /* 0x000fe20000100a00 */
[----:B--2---:R-:W-:-:S03]  /*1c550*/  IMAD.WIDE R48, R252, 0x4, R142 ;  /* 0x00000004fc307825 */ /* 0x004fc600078e028e */
[----:B------:R-:W2:Y:S01]  /*1c560*/  LDL.LU.64 R142, [R1+0x1f0] ;  /* 0x0001f000018e7983 */ /* 0x000ea20000300a00 */
[----:B---3--:R-:W-:-:S03]  /*1c570*/  IMAD.WIDE R46, R252, 0x4, R144 ;  /* 0x00000004fc2e7825 */ /* 0x008fc600078e0290 */
[----:B------:R-:W3:Y:S01]  /*1c580*/  LDL.LU.64 R144, [R1+0x1e8] ;  /* 0x0001e80001907983 */ /* 0x000ee20000300a00 */
[----:B------:R-:W-:-:S03]  /*1c590*/  IMAD.WIDE R44, R252, 0x4, R146 ;  /* 0x00000004fc2c7825 */ /* 0x000fc600078e0292 */
[----:B------:R-:W4:Y:S01]  /*1c5a0*/  LDL.LU.64 R146, [R1+0x1e0] ;  /* 0x0001e00001927983 */ /* 0x000f220000300a00 */
[----:B------:R-:W-:-:S03]  /*1c5b0*/  IMAD.WIDE R42, R252, 0x4, R148 ;  /* 0x00000004fc2a7825 */ /* 0x000fc600078e0294 */
[----:B------:R-:W4:Y:S04]  /*1c5c0*/  LDL.LU.64 R148, [R1+0x1d8] ;  /* 0x0001d80001947983 */ /* 0x000f280000300a00 */
[----:B------:R-:W-:Y:S04]  /*1c5d0*/  STL.64 [R1+0x2dd0], R48 ;  /* 0x002dd03001007387 */ /* 0x000fe80000100a00 */
[----:B------:R-:W-:Y:S04]  /*1c5e0*/  STL.64 [R1+0x2dd8], R46 ;  /* 0x002dd82e01007387 */ /* 0x000fe80000100a00 */
[----:B------:R-:W-:Y:S04]  /*1c5f0*/  STL.64 [R1+0x2de0], R44 ;  /* 0x002de02c01007387 */ /* 0x000fe80000100a00 */
[----:B------:R-:W-:Y:S01]  /*1c600*/  STL.64 [R1+0x2de8], R42 ;  /* 0x002de82a01007387 */ /* 0x000fe20000100a00 */
[----:B------:R-:W-:-:S03]  /*1c610*/  IMAD.WIDE R34, R252, 0x4, R150 ;  /* 0x00000004fc227825 */ /* 0x000fc600078e0296 */
[----:B------:R-:W4:Y:S01]  /*1c620*/  LDL.LU.64 R150, [R1+0x170] ;  /* 0x0001700001967983 */ /* 0x000f220000300a00 */
[----:B------:R-:W-:-:S03]  /*1c630*/  IMAD.WIDE R40, R252, 0x4, R136 ;  /* 0x00000004fc287825 */ /* 0x000fc600078e0288 */
[----:B------:R-:W4:Y:S01]  /*1c640*/  LDL.LU.64 R130, [R1+0x168] ;  /* 0x0001680001827983 */ /* 0x000f220000300a00 */
[----:B------:R-:W-:-:S03]  /*1c650*/  IMAD.WIDE R38, R252, 0x4, R138 ;  /* 0x00000004fc267825 */ /* 0x000fc600078e028a */
[----:B------:R-:W4:Y:S01]  /*1c660*/  LDL.LU.64 R132, [R1+0x160] ;  /* 0x0001600001847983 */ /* 0x000f220000300a00 */
[----:B------:R-:W-:-:S03]  /*1c670*/  IMAD.WIDE R36, R252, 0x4, R140 ;  /* 0x00000004fc247825 */ /* 0x000fc600078e028c */
[----:B------:R-:W4:Y:S04]  /*1c680*/  LDL.LU.64 R134, [R1+0x158] ;  /* 0x0001580001867983 */ /* 0x000f280000300a00 */
[----:B------:R-:W-:Y:S04]  /*1c690*/  STL.64 [R1+0x2df0], R40 ;  /* 0x002df02801007387 */ /* 0x000fe80000100a00 */
[----:B------:R-:W-:Y:S04]  /*1c6a0*/  STL.64 [R1+0x2df8], R38 ;  /* 0x002df82601007387 */ /* 0x000fe80000100a00 */
[----:B------:R-:W-:Y:S04]  /*1c6b0*/  STL.64 [R1+0x2e00], R36 ;  /* 0x002e002401007387 */ /* 0x000fe80000100a00 */
[----:B------:R-:W-:Y:S04]  /*1c6c0*/  STL.64 [R1+0x2e08], R34 ;  /* 0x002e082201007387 */ /* 0x000fe80000100a00 */
[----:B------:R-:W4:Y:S04]  /*1c6d0*/  LDL.LU.64 R136, [R1+0xf0] ;  /* 0x0000f00001887983 */ /* 0x000f280000300a00 */
[----:B------:R-:W4:Y:S04]  /*1c6e0*/  LDL.LU.64 R138, [R1+0xe8] ;  /* 0x0000e800018a7983 */ /* 0x000f280000300a00 */
[----:B------:R-:W4:Y:S01]  /*1c6f0*/  LDL.LU.64 R140, [R1+0xe0] ;  /* 0x0000e000018c7983 */ /* 0x000f220000300a00 */
[----:B--2---:R-:W-:-:S03]  /*1c700*/  IMAD.WIDE R32, R252, 0x4, R142 ;  /* 0x00000004fc207825 */ /* 0x004fc600078e028e */
[----:B------:R-:W2:Y:S01]  /*1c710*/  LDL.LU.64 R142, [R1+0xd8] ;  /* 0x0000d800018e7983 */ /* 0x000ea20000300a00 */
[----:B---3--:R-:W-:-:S03]  /*1c720*/  IMAD.WIDE R30, R252, 0x4, R144 ;  /* 0x00000004fc1e7825 */ /* 0x008fc600078e0290 */
[----:B------:R-:W-:Y:S04]  /*1c730*/  STL.64 [R1+0x2e10], R32 ;  /* 0x002e102001007387 */ /* 0x000fe80000100a00 */
[----:B------:R-:W-:Y:S01]  /*1c740*/  STL.64 [R1+0x2e18], R30 ;  /* 0x002e181e01007387 */ /* 0x000fe20000100a00 */
[----:B----4-:R-:W-:-:S04]  /*1c750*/  IMAD.WIDE R28, R252, 0x4, R146 ;  /* 0x00000004fc1c7825 */ /* 0x010fc800078e0292 */
[C---:B------:R-:W-:Y:S01]  /*1c760*/  IMAD.WIDE R26, R252.reuse, 0x4, R148 ;  /* 0x00000004fc1a7825 */ /* 0x040fe200078e0294 */
[----:B------:R-:W-:Y:S04]  /*1c770*/  STL.64 [R1+0x2e20], R28 ;  /* 0x002e201c01007387 */ /* 0x000fe80000100a00 */
[----:B------:R-:W-:Y:S04]  /*1c780*/  STL.64 [R1+0x2e28], R26 ;  /* 0x002e281a01007387 */ /* 0x000fe80000100a00 */
[----:B------:R-:W3:Y:S04]  /*1c790*/  LDL.LU.64 R144, [R1+0x70] ;  /* 0x0000700001907983 */ /* 0x000ee80000300a00 */
[----:B------:R-:W4:Y:S04]  /*1c7a0*/  LDL.LU.64 R146, [R1+0x68] ;  /* 0x0000680001927983 */ /* 0x000f280000300a00 */
[----:B------:R-:W4:Y:S01]  /*1c7b0*/  LDL.LU.64 R148, [R1+0x60] ;  /* 0x0000600001947983 */ /* 0x000f220000300a00 */
[----:B------:R-:W-:-:S03]  /*1c7c0*/  IMAD.WIDE R24, R252, 0x4, R150 ;  /* 0x00000004fc187825 */ /* 0x000fc600078e0296 */
[----:B------:R-:W4:Y:S01]  /*1c7d0*/  LDL.LU.64 R150, [R1+0x58] ;  /* 0x0000580001967983 */ /* 0x000f220000300a00 */
[----:B------:R-:W-:-:S04]  /*1c7e0*/  IADD3 R2, R51, -0x7f, RZ ;  /* 0xffffff8133027810 */ /* 0x000fc80007ffe0ff */
[----:B------:R-:W-:Y:S02]  /*1c7f0*/  ISETP.GE.U32.AND P3, PT, R2, 0x7fffff42, PT ;  /* 0x7fffff420200780c */ /* 0x000fe40003f66070 */
[----:B------:R-:W-:-:S04]  /*1c800*/  IADD3 R2, R51, -0x44, RZ ;  /* 0xffffffbc33027810 */ /* 0x000fc80007ffe0ff */
[----:B------:R-:W-:Y:S02]  /*1c810*/  ISETP.GE.U32.AND P4, PT, R2, 0x7fffff7d, PT ;  /* 0x7fffff7d0200780c */ /* 0x000fe40003f86070 */
[----:B------:R-:W-:-:S04]  /*1c820*/  IADD3 R2, R51, -0x48, RZ ;  /* 0xffffffb833027810 */ /* 0x000fc80007ffe0ff */
[----:B------:R-:W-:Y:S01]  /*1c830*/  ISETP.GE.U32.AND P0, PT, R2, 0x7fffff79, PT ;  /* 0x7fffff790200780c */ /* 0x000fe20003f06070 */
[----:B------:R1:W-:Y:S01]  /*1c840*/  LDGSTS.E [R152+0x1f800], [R10.64], !P3 ;  /* 0x1f8000000a987fae */ /* 0x0003e2000d921844 */
[----:B------:R-:W-:-:S03]  /*1c850*/  IADD3 R2, R51, -0x4c, RZ ;  /* 0xffffffb433027810 */ /* 0x000fc60007ffe0ff */
[----:B------:R1:W-:Y:S01]  /*1c860*/  LDGSTS.E [R152+0x1f900], [R8.64], !P3 ;  /* 0x1f90000008987fae */ /* 0x0003e2000d921844 */
[----:B------:R-:W-:Y:S02]  /*1c870*/  ISETP.GE.U32.AND P2, PT, R2, 0x7fffff75, PT ;  /* 0x7fffff750200780c */ /* 0x000fe40003f46070 */
[C---:B------:R-:W-:Y:S01]  /*1c880*/  IADD3 R2, R51.reuse, -0x50, RZ ;  /* 0xffffffb033027810 */ /* 0x040fe20007ffe0ff */
[----:B------:R1:W-:Y:S04]  /*1c890*/  LDGSTS.E [R152+0x1fa00], [R6.64], !P3 ;  /* 0x1fa0000006987fae */ /* 0x0003e8000d921844 */
[----:B------:R1:W-:Y:S01]  /*1c8a0*/  LDGSTS.E [R152+0x1fb00], [R4.64], !P3 ;  /* 0x1fb0000004987fae */ /* 0x0003e2000d921844 */
[----:B------:R-:W-:Y:S02]  /*1c8b0*/  ISETP.GE.U32.AND P6, PT, R2, 0x7fffff71, PT ;  /* 0x7fffff710200780c */ /* 0x000fe40003fc6070 */
[----:B------:R-:W-:-:S02]  /*1c8c0*/  IADD3 R2, R51, -0x54, RZ ;  /* 0xffffffac33027810 */ /* 0x000fc40007ffe0ff */
[----:B-1----:R-:W-:Y:S02]  /*1c8d0*/  LOP3.LUT R152, R153, 0x60, RZ, 0x3c, !PT ;  /* 0x0000006099987812 */ /* 0x002fe400078e3cff */
[----:B------:R-:W-:-:S03]  /*1c8e0*/  ISETP.GE.U32.AND P5, PT, R2, 0x7fffff6d, PT ;  /* 0x7fffff6d0200780c */ /* 0x000fc60003fa6070 */
[----:B------:R1:W-:Y:S04]  /*1c8f0*/  LDGSTS.E [R152+0x10c00], [R48.64], !P4 ;  /* 0x10c0000030987fae */ /* 0x0003e8000e121844 */
[----:B------:R1:W-:Y:S04]  /*1c900*/  LDGSTS.E [R152+0x10d00], [R46.64], !P4 ;  /* 0x10d000002e987fae */ /* 0x0003e8000e121844 */
[----:B------:R1:W-:Y:S04]  /*1c910*/  LDGSTS.E [R152+0x10e00], [R44.64], !P4 ;  /* 0x10e000002c987fae */ /* 0x0003e8000e121844 */
[----:B------:R1:W-:Y:S04]  /*1c920*/  LDGSTS.E [R152+0x10f00], [R42.64], !P4 ;  /* 0x10f000002a987fae */ /* 0x0003e8000e121844 */
[----:B------:R1:W-:Y:S01]  /*1c930*/  LDGSTS.E [R152+0x11c00], [R40.64], !P0 ;  /* 0x11c0000028987fae */ /* 0x0003e2000c121844 */
[----:B------:R-:W-:-:S03]  /*1c940*/  IADD3 R2, R51, -0x58, RZ ;  /* 0xffffffa833027810 */ /* 0x000fc60007ffe0ff */
[----:B------:R1:W-:Y:S01]  /*1c950*/  LDGSTS.E [R152+0x11d00], [R38.64], !P0 ;  /* 0x11d0000026987fae */ /* 0x0003e2000c121844 */
[----:B------:R-:W-:-:S03]  /*1c960*/  IMAD.WIDE R22, R252, 0x4, R130 ;  /* 0x00000004fc167825 */ /* 0x000fc600078e0282 */
[----:B------:R1:W-:Y:S01]  /*1c970*/  LDGSTS.E [R152+0x11e00], [R36.64], !P0 ;  /* 0x11e0000024987fae */ /* 0x0003e2000c121844 */
[----:B------:R-:W-:-:S03]  /*1c980*/  IMAD.WIDE R20, R252, 0x4, R132 ;  /* 0x00000004fc147825 */ /* 0x000fc600078e0284 */
[----:B------:R1:W-:Y:S01]  /*1c990*/  LDGSTS.E [R152+0x11f00], [R34.64], !P0 ;  /* 0x11f0000022987fae */ /* 0x0003e2000c121844 */
[----:B------:R-:W-:-:S03]  /*1c9a0*/  IMAD.WIDE R18, R252, 0x4, R134 ;  /* 0x00000004fc127825 */ /* 0x000fc600078e0286 */
[----:B------:R1:W-:Y:S01]  /*1c9b0*/  LDGSTS.E [R152+0x12c00], [R32.64], !P2 ;  /* 0x12c0000020987fae */ /* 0x0003e2000d121844 */
[----:B------:R-:W-:-:S03]  /*1c9c0*/  IMAD.WIDE R16, R252, 0x4, R136 ;  /* 0x00000004fc107825 */ /* 0x000fc600078e0288 */
[----:B------:R1:W-:Y:S01]  /*1c9d0*/  LDGSTS.E [R152+0x12d00], [R30.64], !P2 ;  /* 0x12d000001e987fae */ /* 0x0003e2000d121844 */
[----:B------:R-:W-:Y:S01]  /*1c9e0*/  ISETP.GE.U32.AND P1, PT, R2, 0x7fffff69, PT ;  /* 0x7fffff690200780c */ /* 0x000fe20003f26070 */
[C---:B------:R-:W-:Y:S02]  /*1c9f0*/  IMAD.WIDE R14, R252.reuse, 0x4, R138 ;  /* 0x00000004fc0e7825 */ /* 0x040fe400078e028a */
[----:B------:R1:W-:Y:S02]  /*1ca00*/  LDGSTS.E [R152+0x12e00], [R28.64], !P2 ;  /* 0x12e000001c987fae */ /* 0x0003e4000d121844 */
[----:B------:R-:W-:Y:S02]  /*1ca10*/  IMAD.WIDE R12, R252, 0x4, R140 ;  /* 0x00000004fc0c7825 */ /* 0x000fe400078e028c */
[----:B------:R1:W-:Y:S04]  /*1ca20*/  LDGSTS.E [R152+0x12f00], [R26.64], !P2 ;  /* 0x12f000001a987fae */ /* 0x0003e8000d121844 */
[----:B------:R1:W-:Y:S04]  /*1ca30*/  LDGSTS.E [R152+0x13c00], [R24.64], !P6 ;  /* 0x13c0000018987fae */ /* 0x0003e8000f121844 */
[----:B------:R-:W-:Y:S04]  /*1ca40*/  STL.64 [R1+0x2e30], R24 ;  /* 0x002e301801007387 */ /* 0x000fe80000100a00 */
[----:B------:R1:W-:Y:S04]  /*1ca50*/  LDGSTS.E [R152+0x13d00], [R22.64], !P6 ;  /* 0x13d0000016987fae */ /* 0x0003e8000f121844 */
[----:B------:R-:W-:Y:S01]  /*1ca60*/  STL.64 [R1+0x2e38], R22 ;  /* 0x002e381601007387 */ /* 0x000fe20000100a00 */
[----:B------:R-:W-:-:S03]  /*1ca70*/  IADD3 R2, R51, -0x5c, RZ ;  /* 0xffffffa433027810 */ /* 0x000fc60007ffe0ff */
[----:B------:R1:W-:Y:S04]  /*1ca80*/  LDGSTS.E [R152+0x13e00], [R20.64], !P6 ;  /* 0x13e0000014987fae */ /* 0x0003e8000f121844 */
[----:B------:R-:W-:Y:S04]  /*1ca90*/  STL.64 [R1+0x2e40], R20 ;  /* 0x002e401401007387 */ /* 0x000fe80000100a00 */
[----:B------:R1:W-:Y:S04]  /*1caa0*/  LDGSTS.E [R152+0x13f00], [R18.64], !P6 ;  /* 0x13f0000012987fae */ /* 0x0003e8000f121844 */
[----:B------:R1:W-:Y:S04]  /*1cab0*/  STL.64 [R1+0x2e48], R18 ;  /* 0x002e481201007387 */ /* 0x0003e80000100a00 */
[----:B------:R1:W-:Y:S04]  /*1cac0*/  LDGSTS.E [R152+0x14c00], [R16.64], !P5 ;  /* 0x14c0000010987fae */ /* 0x0003e8000e921844 */
[----:B------:R1:W-:Y:S04]  /*1cad0*/  STL.64 [R1+0x2e50], R16 ;  /* 0x002e501001007387 */ /* 0x0003e80000100a00 */
[----:B------:R1:W-:Y:S04]  /*1cae0*/  LDGSTS.E [R152+0x14d00], [R14.64], !P5 ;  /* 0x14d000000e987fae */ /* 0x0003e8000e921844 */
[----:B------:R1:W-:Y:S01]  /*1caf0*/  STL.64 [R1+0x2e58], R14 ;  /* 0x002e580e01007387 */ /* 0x0003e20000100a00 */
[----:B------:R-:W-:-:S03]  /*1cb00*/  ISETP.GE.U32.AND P3, PT, R2, 0x7fffff65, PT ;  /* 0x7fffff650200780c */ /* 0x000fc60003f66070 */
[----:B------:R1:W-:Y:S04]  /*1cb10*/  LDGSTS.E [R152+0x14e00], [R12.64], !P5 ;  /* 0x14e000000c987fae */ /* 0x0003e8000e921844 */
[----:B------:R1:W-:Y:S01]  /*1cb20*/  STL.64 [R1+0x2e60], R12 ;  /* 0x002e600c01007387 */ /* 0x0003e20000100a00 */
[----:B------:R-:W-:-:S04]  /*1cb30*/  IMAD.WIDE R232, R252, 0x4, R232 ;  /* 0x00000004fce87825 */ /* 0x000fc800078e02e8 */
[----:B-1----:R-:W-:-:S04]  /*1cb40*/  IMAD.WIDE R18, R252, 0x4, R234 ;  /* 0x00000004fc127825 */ /* 0x002fc800078e02ea */
[----:B------:R-:W-:-:S04]  /*1cb50*/  IMAD.WIDE R16, R252, 0x4, R236 ;  /* 0x00000004fc107825 */ /* 0x000fc800078e02ec */
[----:B------:R-:W-:-:S04]  /*1cb60*/  IMAD.WIDE R14, R252, 0x4, R238 ;  /* 0x00000004fc0e7825 */ /* 0x000fc800078e02ee */
[----:B------:R-:W-:-:S04]  /*1cb70*/  IMAD.WIDE R12, R252, 0x4, R240 ;  /* 0x00000004fc0c7825 */ /* 0x000fc800078e02f0 */
[----:B--2---:R-:W-:-:S05]  /*1cb80*/  IMAD.WIDE R10, R252, 0x4, R142 ;  /* 0x00000004fc0a7825 */ /* 0x004fca00078e028e */
[----:B------:R1:W-:Y:S04]  /*1cb90*/  LDGSTS.E [R152+0x14f00], [R10.64], !P5 ;  /* 0x14f000000a987fae */ /* 0x0003e8000e921844 */
[----:B------:R1:W-:Y:S01]  /*1cba0*/  STL.64 [R1+0x2e68], R10 ;  /* 0x002e680a01007387 */ /* 0x0003e20000100a00 */
[----:B---3--:R-:W-:-:S04]  /*1cbb0*/  IMAD.WIDE R8, R252, 0x4, R144 ;  /* 0x00000004fc087825 */ /* 0x008fc800078e0290 */
[C---:B----4-:R-:W-:Y:S01]  /*1cbc0*/  IMAD.WIDE R6, R252.reuse, 0x4, R146 ;  /* 0x00000004fc067825 */ /* 0x050fe200078e0292 */
[----:B------:R2:W-:Y:S03]  /*1cbd0*/  STL.64 [R1+0x2e70], R8 ;  /* 0x002e700801007387 */ /* 0x0005e60000100a00 */
[C---:B------:R-:W-:Y:S01]  /*1cbe0*/  IMAD.WIDE R4, R252.reuse, 0x4, R148 ;  /* 0x00000004fc047825 */ /* 0x040fe200078e0294 */
[----:B------:R2:W-:Y:S04]  /*1cbf0*/  LDGSTS.E [R152+0x15c00], [R8.64], !P1 ;  /* 0x15c0000008987fae */ /* 0x0005e8000c921844 */
[----:B------:R3:W-:Y:S04]  /*1cc00*/  LDGSTS.E [R152+0x15d00], [R6.64], !P1 ;  /* 0x15d0000006987fae */ /* 0x0007e8000c921844 */
[----:B------:R4:W-:Y:S01]  /*1cc10*/  LDGSTS.E [R152+0x15e00], [R4.64], !P1 ;  /* 0x15e0000004987fae */ /* 0x0009e2000c921844 */
[----:B-1----:R-:W-:-:S04]  /*1cc20*/  IMAD.WIDE R10, R252, 0x4, R150 ;  /* 0x00000004fc0a7825 */ /* 0x002fc800078e0296 */
[C---:B--2---:R-:W-:Y:S01]  /*1cc30*/  IMAD.WIDE R8, R252.reuse, 0x4, R226 ;  /* 0x00000004fc087825 */ /* 0x044fe200078e02e2 */
[----:B------:R-:W-:Y:S04]  /*1cc40*/  STL.64 [R1+0xfa0], R10 ;  /* 0x000fa00a01007387 */ /* 0x000fe80000100a00 */
[----:B------:R3:W-:Y:S04]  /*1cc50*/  STL.64 [R1+0x2e78], R6 ;  /* 0x002e780601007387 */ /* 0x0007e80000100a00 */
[----:B------:R4:W-:Y:S04]  /*1cc60*/  STL.64 [R1+0x2e80], R4 ;  /* 0x002e800401007387 */ /* 0x0009e80000100a00 */
[----:B------:R1:W-:Y:S01]  /*1cc70*/  LDGSTS.E [R152+0x15f00], [R10.64], !P1 ;  /* 0x15f000000a987fae */ /* 0x0003e2000c921844 */
[----:B---3--:R-:W-:-:S03]  /*1cc80*/  IMAD.WIDE R6, R252, 0x4, R228 ;  /* 0x00000004fc067825 */ /* 0x008fc600078e02e4 */
[----:B------:R2:W-:Y:S01]  /*1cc90*/  STL.64 [R1+0xfb8], R8 ;  /* 0x000fb80801007387 */ /* 0x0005e20000100a00 */
[----:B----4-:R-:W-:-:S03]  /*1cca0*/  IMAD.WIDE R4, R252, 0x4, R230 ;  /* 0x00000004fc047825 */ /* 0x010fc600078e02e6 */
[----:B------:R3:W-:Y:S01]  /*1ccb0*/  STL.64 [R1+0xfd0], R6 ;  /* 0x000fd00601007387 */ /* 0x0007e20000100a00 */
[----:B-1----:R-:W-:-:S03]  /*1ccc0*/  IMAD.WIDE R10, R252, 0x4, R242 ;  /* 0x00000004fc0a7825 */ /* 0x002fc600078e02f2 */
[----:B------:R1:W-:Y:S04]  /*1ccd0*/  STL.64 [R1+0xfe8], R4 ;  /* 0x000fe80401007387 */ /* 0x0003e80000100a00 */
[----:B------:R2:W-:Y:S04]  /*1cce0*/  LDGSTS.E [R152+0x16c00], [R8.64], !P3 ;  /* 0x16c0000008987fae */ /* 0x0005e8000d921844 */
[----:B------:R-:W-:Y:S04]  /*1ccf0*/  STL.64 [R1+0x2e88], R232 ;  /* 0x002e88e801007387 */ /* 0x000fe80000100a00 */
[----:B------:R3:W-:Y:S04]  /*1cd00*/  LDGSTS.E [R152+0x16d00], [R6.64], !P3 ;  /* 0x16d0000006987fae */ /* 0x0007e8000d921844 */
[----:B------:R4:W-:Y:S01]  /*1cd10*/  STL.64 [R1+0x1018], R18 ;  /* 0x0010181201007387 */ /* 0x0009e20000100a00 */
[----:B--2---:R-:W-:-:S03]  /*1cd20*/  IMAD.WIDE R8, R252, 0x4, R244 ;  /* 0x00000004fc087825 */ /* 0x004fc600078e02f4 */
[----:B------:R1:W-:Y:S04]  /*1cd30*/  LDGSTS.E [R152+0x16e00], [R4.64], !P3 ;  /* 0x16e0000004987fae */ /* 0x0003e8000d921844 */
[----:B------:R-:W-:Y:S01]  /*1cd40*/  STL.64 [R1+0x10f8], R10 ;  /* 0x0010f80a01007387 */ /* 0x000fe20000100a00 */
[----:B---3--:R-:W-:-:S03]  /*1cd50*/  IMAD.WIDE R6, R252, 0x4, R246 ;  /* 0x00000004fc067825 */ /* 0x008fc600078e02f6 */
[----:B------:R2:W-:Y:S01]  /*1cd60*/  STL.64 [R1+0x1010], R16 ;  /* 0x0010101001007387 */ /* 0x0005e20000100a00 */
[----:B-1----:R-:W-:-:S03]  /*1cd70*/  IMAD.WIDE R4, R252, 0x4, R248 ;  /* 0x00000004fc047825 */ /* 0x002fc600078e02f8 */
[----:B------:R1:W-:Y:S04]  /*1cd80*/  STL.64 [R1+0x1038], R14 ;  /* 0x0010380e01007387 */ /* 0x0003e80000100a00 */
[----:B------:R3:W-:Y:S04]  /*1cd90*/  STL.64 [R1+0x1058], R12 ;  /* 0x0010580c01007387 */ /* 0x0007e80000100a00 */
[----:B------:R-:W-:Y:S04]  /*1cda0*/  STL.64 [R1+0x10a8], R8 ;  /* 0x0010a80801007387 */ /* 0x000fe80000100a00 */
[----:B------:R-:W-:Y:S04]  /*1cdb0*/  STL.64 [R1+0x10d0], R6 ;  /* 0x0010d00601007387 */ /* 0x000fe80000100a00 */
[----:B------:R1:W-:Y:S04]  /*1cdc0*/  STL.64 [R1+0x10f0], R4 ;  /* 0x0010f00401007387 */ /* 0x0003e80000100a00 */
[----:B------:R-:W-:Y:S04]  /*1cdd0*/  STL [R1+0xde0], RZ ;  /* 0x000de0ff01007387 */ /* 0x000fe80000100800 */
        /* <DEDUP_REMOVED lines=114> */
[----:B------:R-:W-:Y:S01]  /*1d500*/  STL [R1+0x22c], RZ ;  /* 0x00022cff01007387 */ /* 0x000fe20000100800 */
[----:B------:R-:W-:-:S03]  /*1d510*/  CS2R R248, SRZ ;  /* 0x0000000000f87805 */ /* 0x000fc6000001ff00 */
[----:B------:R-:W-:Y:S01]  /*1d520*/  STL [R1+0x200], RZ ;  /* 0x000200ff01007387 */ /* 0x000fe20000100800 */
[----:B------:R-:W-:-:S03]  /*1d530*/  CS2R R250, SRZ ;  /* 0x0000000000fa7805 */ /* 0x000fc6000001ff00 */
[----:B------:R-:W-:Y:S04]  /*1d540*/  STL [R1+0x204], RZ ;  /* 0x000204ff01007387 */ /* 0x000fe80000100800 */
[----:B------:R-:W-:Y:S04]  /*1d550*/  STL [R1+0x208], RZ ;  /* 0x000208ff01007387 */ /* 0x000fe80000100800 */
[----:B------:R-:W-:Y:S04]  /*1d560*/  STL [R1+0x20c], RZ ;  /* 0x00020cff01007387 */ /* 0x000fe80000100800 */
[----:B------:R-:W-:Y:S04]  /*1d570*/  STL [R1+0x100], RZ ;  /* 0x000100ff01007387 */ /* 0x000fe80000100800 */
[----:B------:R-:W-:Y:S04]  /*1d580*/  STL [R1+0x104], RZ ;  /* 0x000104ff01007387 */ /* 0x000fe80000100800 */
[----:B------:R-:W-:Y:S04]  /*1d590*/  STL [R1+0x108], RZ ;  /* 0x000108ff01007387 */ /* 0x000fe80000100800 */
[----:B------:R-:W-:Y:S04]  /*1d5a0*/  STL [R1+0x10c], RZ ;  /* 0x00010cff01007387 */ /* 0x000fe80000100800 */
[----:B------:R-:W-:Y:S04]  /*1d5b0*/  STL.64 [R1+0x2e90], R248 ;  /* 0x002e90f801007387 */ /* 0x000fe80000100a00 */
[----:B------:R-:W-:Y:S04]  /*1d5c0*/  STL.64 [R1+0x2e98], R250 ;  /* 0x002e98fa01007387 */ /* 0x000fe80000100a00 */
        /* <DEDUP_REMOVED lines=60> */
[----:B------:R-:W-:Y:S04]  /*1d990*/  STL [R1], RZ ;  /* 0x000000ff01007387 */ /* 0x000fe80000100800 */
        /* <DEDUP_REMOVED lines=68> */
[----:B------:R-:W-:Y:S01]  /*1dde0*/  STL.64 [R1+0x2ea0], R244 ;  /* 0x002ea0f401007387 */ /* 0x000fe20000100a00 */
        /* <DEDUP_REMOVED lines=9> */
[----:B------:R-:W1:Y:S04]  /*1de80*/  S2R R153, SR_TID.X ;  /* 0x0000000000997919 */ /* 0x000e680000002100 */
        /* <DEDUP_REMOVED lines=41> */
[----:B-1----:R-:W-:-:S03]  /*1e120*/  LOP3.LUT R153, R153, 0x3f, RZ, 0xc0, !PT ;  /* 0x0000003f99997812 */ /* 0x002fc600078ec0ff */
        /* <DEDUP_REMOVED lines=11> */
[----:B------:R-:W-:Y:S01]  /*1e1e0*/  IMAD.SHL.U32 R243, R153, 0x4, RZ ;  /* 0x0000000499f37824 */ /* 0x000fe200078e00ff */
[----:B------:R-:W-:Y:S02]  /*1e1f0*/  CS2R R158, SRZ ;  /* 0x00000000009e7805 */ /* 0x000fe4000001ff00 */
[----:B------:R-:W-:Y:S01]  /*1e200*/  STL.64 [R1+0x2fa0], R168 ;  /* 0x002fa0a801007387 */ /* 0x000fe20000100a00 */
[----:B------:R-:W-:-:S03]  /*1e210*/  CS2R R154, SRZ ;  /* 0x00000000009a7805 */ /* 0x000fc6000001ff00 */
[----:B------:R-:W-:Y:S01]  /*1e220*/  STL.64 [R1+0x2fa8], R170 ;  /* 0x002fa8aa01007387 */ /* 0x000fe20000100a00 */
[----:B------:R-:W-:-:S03]  /*1e230*/  CS2R R148, SRZ ;  /* 0x0000000000947805 */ /* 0x000fc6000001ff00 */
[----:B------:R1:W-:Y:S04]  /*1e240*/  LDGSTS.E [R152+0x16f00], [R232.64], !P3 ;  /* 0x16f00000e8987fae */ /* 0x0003e8000d921844 */
[----:B------:R-:W-:Y:S01]  /*1e250*/  STL.64 [R1+0x2fb0], R164 ;  /* 0x002fb0a401007387 */ /* 0x000fe20000100a00 */
[----:B------:R-:W-:-:S03]  /*1e260*/  CS2R R150, SRZ ;  /* 0x0000000000967805 */ /* 0x000fc6000001ff00 */
[----:B------:R-:W-:Y:S01]  /*1e270*/  STL.64 [R1+0x2fb8], R166 ;  /* 0x002fb8a601007387 */ /* 0x000fe20000100a00 */
[----:B-1----:R-:W-:-:S03]  /*1e280*/  CS2R R152, SRZ ;  /* 0x0000000000987805 */ /* 0x002fc6000001ff00 */
        /* <DEDUP_REMOVED lines=536> */
[----:B------:R-:W4:Y:S04]  /*20410*/  LDL.LU.64 R66, [R1+0x11d0] ;  /* 0x0011d00001427983 */ /* 0x000f280000300a00 */
[----:B------:R-:W2:Y:S04]  /*20420*/  LDL.LU.64 R52, [R1+0x1218] ;  /* 0x0012180001347983 */ /* 0x000ea80000300a00 */
[----:B------:R-:W2:Y:S04]  /*20430*/  LDL.LU.64 R54, [R1+0x1240] ;  /* 0x0012400001367983 */ /* 0x000ea80000300a00 */
[----:B------:R-:W2:Y:S04]  /*20440*/  LDL.LU.64 R56, [R1+0x1260] ;  /* 0x0012600001387983 */ /* 0x000ea80000300a00 */
        /* <DEDUP_REMOVED lines=8> */
[----:B------:R-:W3:Y:S04]  /*204d0*/  LDL.LU.64 R60, [R1+0x1380] ;  /* 0x00138000013c7983 */ /* 0x000ee80000300a00 */
[----:B------:R-:W-:Y:S04]  /*204e0*/  STL [R1+0xc10], RZ ;  /* 0x000c10ff01007387 */ /* 0x000fe80000100800 */
[----:B------:R-:W-:Y:S04]  /*204f0*/  STL [R1+0xc14], RZ ;  /* 0x000c14ff01007387 */ /* 0x000fe80000100800 */
[----:B------:R-:W-:Y:S04]  /*20500*/  STL [R1+0xc18], RZ ;  /* 0x000c18ff01007387 */ /* 0x000fe80000100800 */
[----:B------:R-:W-:Y:S04]  /*20510*/  STL [R1+0xc1c], RZ ;  /* 0x000c1cff01007387 */ /* 0x000fe80000100800 */
[----:B------:R-:W3:Y:S04]  /*20520*/  LDL.LU.64 R58, [R1+0x1398] ;  /* 0x00139800013a7983 */ /* 0x000ee80000300a00 */
[----:B------:R-:W3:Y:S04]  /*20530*/  LDL.LU.64 R62, [R1+0x13a8] ;  /* 0x0013a800013e7983 */ /* 0x000ee80000300a00 */
[----:B------:R-:W3:Y:S01]  /*20540*/  LDL.LU.64 R64, [R1+0x1840] ;  /* 0x0018400001407983 */ /* 0x000ee20000300a00 */
[----:B------:R-:W-:-:S04]  /*20550*/  IADD3 R2, R51, -0x60, RZ ;  /* 0xffffffa033027810 */ /* 0x000fc80007ffe0ff */
[----:B------:R-:W-:Y:S01]  /*20560*/  ISETP.GE.U32.AND P4, PT, R2, 0x7fffff61, PT ;  /* 0x7fffff610200780c */ /* 0x000fe20003f86070 */
[----:B------:R-:W-:Y:S01]  /*20570*/  STL [R1+0xc40], RZ ;  /* 0x000c40ff01007387 */ /* 0x000fe20000100800 */
[----:B------:R-:W-:-:S03]  /*20580*/  LOP3.LUT R242, R243, 0x60, RZ, 0x3c, !PT ;  /* 0x00000060f3f27812 */ /* 0x000fc600078e3cff */
[----:B------:R-:W-:Y:S04]  /*20590*/  STL [R1+0xc44], RZ ;  /* 0x000c44ff01007387 */ /* 0x000fe80000100800 */
[----:B------:R-:W-:Y:S04]  /*205a0*/  STL [R1+0xc48], RZ ;  /* 0x000c48ff01007387 */ /* 0x000fe80000100800 */
[----:B------:R-:W-:Y:S04]  /*205b0*/  STL [R1+0xc4c], RZ ;  /* 0x000c4cff01007387 */ /* 0x000fe80000100800 */
[----:B------:R-:W-:Y:S04]  /*205c0*/  STL [R1+0xc90], RZ ;  /* 0x000c90ff01007387 */ /* 0x000fe80000100800 */
[----:B------:R-:W-:Y:S04]  /*205d0*/  STL [R1+0xc94], RZ ;  /* 0x000c94ff01007387 */ /* 0x000fe80000100800 */
[----:B------:R-:W-:Y:S04]  /*205e0*/  STL [R1+0xc98], RZ ;  /* 0x000c98ff01007387 */ /* 0x000fe80000100800 */
[----:B------:R4:W-:Y:S04]  /*205f0*/  LDGSTS.E [R242+0x17c00], [R18.64], !P4 ;  /* 0x17c0000012f27fae */ /* 0x0009e8000e121844 */
[----:B------:R-:W-:Y:S04]  /*20600*/  STL [R1+0xc9c], RZ ;  /* 0x000c9cff01007387 */ /* 0x000fe80000100800 */
[----:B------:R-:W-:Y:S01]  /*20610*/  STL [R1+0xcd0], RZ ;  /* 0x000cd0ff01007387 */ /* 0x000fe20000100800 */
[----:B------:R-:W-:-:S03]  /*20620*/  IADD3 R2, R51, -0x64, RZ ;  /* 0xffffff9c33027810 */ /* 0x000fc60007ffe0ff */
[----:B------:R2:W-:Y:S01]  /*20630*/  LDGSTS.E [R242+0x17d00], [R16.64], !P4 ;  /* 0x17d0000010f27fae */ /* 0x0005e2000e121844 */
[----:B----4-:R-:W-:Y:S01]  /*20640*/  IMAD.WIDE R18, R252, 0x4, R66 ;  /* 0x00000004fc127825 */ /* 0x010fe200078e0242 */
[----:B------:R-:W-:Y:S02]  /*20650*/  ISETP.GE.U32.AND P0, PT, R2, 0x7fffff5d, PT ;  /* 0x7fffff5d0200780c */ /* 0x000fe40003f06070 */
[----:B------:R-:W4:Y:S01]  /*20660*/  LDL.LU.64 R66, [R1+0x1770] ;  /* 0x0017700001427983 */ /* 0x000f220000300a00 */
[----:B------:R-:W-:-:S03]  /*20670*/  IADD3 R2, R51, -0x68, RZ ;  /* 0xffffff9833027810 */ /* 0x000fc60007ffe0ff */
[----:B------:R1:W-:Y:S01]  /*20680*/  LDGSTS.E [R242+0x17e00], [R14.64], !P4 ;  /* 0x17e000000ef27fae */ /* 0x0003e2000e121844 */
[----:B------:R-:W-:Y:S02]  /*20690*/  ISETP.GE.U32.AND P2, PT, R2, 0x7fffff59, PT ;  /* 0x7fffff590200780c */ /* 0x000fe40003f46070 */
[C---:B------:R-:W-:Y:S01]  /*206a0*/  IADD3 R2, R51.reuse, -0x6c, RZ ;  /* 0xffffff9433027810 */ /* 0x040fe20007ffe0ff */
[----:B------:R3:W-:Y:S03]  /*206b0*/  LDGSTS.E [R242+0x17f00], [R12.64], !P4 ;  /* 0x17f000000cf27fae */ /* 0x0007e6000e121844 */
[----:B------:R-:W-:Y:S01]  /*206c0*/  ISETP.GE.U32.AND P6, PT, R2, 0x7fffff55, PT ;  /* 0x7fffff550200780c */ /* 0x000fe20003fc6070 */
[----:B------:R1:W-:Y:S01]  /*206d0*/  LDGSTS.E [R242+0x18c00], [R10.64], !P0 ;  /* 0x18c000000af27fae */ /* 0x0003e2000c121844 */
[----:B------:R-:W-:Y:S01]  /*206e0*/  IADD3 R2, R51, -0x70, RZ ;  /* 0xffffff9033027810 */ /* 0x000fe20007ffe0ff */
[----:B--2---:R-:W-:-:S02]  /*206f0*/  IMAD.WIDE R16, R252, 0x4, R54 ;  /* 0x00000004fc107825 */ /* 0x004fc400078e0236 */
[----:B------:R-:W-:Y:S01]  /*20700*/  STL.64 [R1+0x11d0], R18 ;  /* 0x0011d01201007387 */ /* 0x000fe20000100a00 */
[----:B------:R-:W-:Y:S01]  /*20710*/  ISETP.GE.U32.AND P5, PT, R2, 0x7fffff51, PT ;  /* 0x7fffff510200780c */ /* 0x000fe20003fa6070 */
[C---:B-1----:R-:W-:Y:S01]  /*20720*/  IMAD.WIDE R14, R252.reuse, 0x4, R56 ;  /* 0x00000004fc0e7825 */ /* 0x042fe200078e0238 */
[C---:B------:R-:W-:Y:S01]  /*20730*/  IADD3 R2, R51.reuse, -0x74, RZ ;  /* 0xffffff8c33027810 */ /* 0x040fe20007ffe0ff */
[----:B------:R-:W2:Y:S02]  /*20740*/  LDL.LU.64 R36, [R1+0x1768] ;  /* 0x0017680001247983 */ /* 0x000ea40000300a00 */
[----:B------:R-:W-:Y:S01]  /*20750*/  IMAD.WIDE R10, R252, 0x4, R52 ;  /* 0x00000004fc0a7825 */ /* 0x000fe200078e0234 */
[----:B------:R-:W-:Y:S01]  /*20760*/  ISETP.GE.U32.AND P1, PT, R2, 0x7fffff4d, PT ;  /* 0x7fffff4d0200780c */ /* 0x000fe20003f26070 */
[----:B------:R1:W-:Y:S04]  /*20770*/  LDGSTS.E [R242+0x18d00], [R8.64], !P0 ;  /* 0x18d0000008f27fae */ /* 0x0003e8000c121844 */
[----:B------:R-:W-:Y:S01]  /*20780*/  STL.64 [R1+0x1370], R10 ;  /* 0x0013700a01007387 */ /* 0x000fe20000100a00 */
[----:B------:R-:W-:-:S03]  /*20790*/  IADD3 R2, R51, -0x78, RZ ;  /* 0xffffff8833027810 */ /* 0x000fc60007ffe0ff */
[----:B------:R-:W-:Y:S04]  /*207a0*/  STL.64 [R1+0x1218], R16 ;  /* 0x0012181001007387 */ /* 0x000fe80000100a00 */
[----:B------:R-:W2:Y:S04]  /*207b0*/  LDL.LU.64 R38, [R1+0x1760] ;  /* 0x0017600001267983 */ /* 0x000ea80000300a00 */
[----:B------:R-:W-:Y:S01]  /*207c0*/  STL.64 [R1+0x1240], R14 ;  /* 0x0012400e01007387 */ /* 0x000fe20000100a00 */
[----:B------:R-:W-:-:S03]  /*207d0*/  ISETP.GE.U32.AND P3, PT, R2, 0x7fffff49, PT ;  /* 0x7fffff490200780c */ /* 0x000fc60003f66070 */
[----:B------:R-:W2:Y:S01]  /*207e0*/  LDL.LU.64 R54, [R1+0x1758] ;  /* 0x0017580001367983 */ /* 0x000ea20000300a00 */
[----:B---3--:R-:W-:-:S03]  /*207f0*/  IMAD.WIDE R12, R252, 0x4, R60 ;  /* 0x00000004fc0c7825 */ /* 0x008fc600078e023c */
[----:B------:R3:W-:Y:S01]  /*20800*/  LDGSTS.E [R242+0x18e00], [R6.64], !P0 ;  /* 0x18e0000006f27fae */ /* 0x0007e2000c121844 */
[----:B------:R-:W-:-:S03]  /*20810*/  IADD3 R2, R51, -0x7c, RZ ;  /* 0xffffff8433027810 */ /* 0x000fc60007ffe0ff */
[----:B------:R1:W-:Y:S01]  /*20820*/  LDGSTS.E [R242+0x18f00], [R4.64], !P0 ;  /* 0x18f0000004f27fae */ /* 0x0003e2000c121844 */
[----:B------:R-:W-:Y:S02]  /*20830*/  ISETP.NE.U32.AND P0, PT, R0, RZ, PT ;  /* 0x000000ff0000720c */ /* 0x000fe40003f05070 */
[----:B------:R-:W-:Y:S01]  /*20840*/  IADD3 R0, R51, -0x80, RZ ;  /* 0xffffff8033007810 */ /* 0x000fe20007ffe0ff */
[----:B------:R-:W2:Y:S04]  /*20850*/  LDL.LU.64 R46, [R1+0x1720] ;  /* 0x00172000012e7983 */ /* 0x000ea80000300a00 */
[----:B------:R-:W2:Y:S04]  /*20860*/  LDL.LU.64 R50, [R1+0x1700] ;  /* 0x0017000001327983 */ /* 0x000ea80000300a00 */
[----:B------:R-:W2:Y:S04]  /*20870*/  LDL.LU.64 R52, [R1+0x16e0] ;  /* 0x0016e00001347983 */ /* 0x000ea80000300a00 */
[----:B------:R-:W-:Y:S04]  /*20880*/  STL.64 [R1+0x1260], R12 ;  /* 0x0012600c01007387 */ /* 0x000fe80000100a00 */
[----:B------:R-:W2:Y:S04]  /*20890*/  LDL.LU.64 R56, [R1+0x16d8] ;  /* 0x0016d80001387983 */ /* 0x000ea80000300a00 */
[----:B------:R-:W2:Y:S01]  /*208a0*/  LDL.LU.64 R60, [R1+0x16d0] ;  /* 0x0016d000013c7983 */ /* 0x000ea20000300a00 */
[----:B-1----:R-:W-:-:S03]  /*208b0*/  IMAD.WIDE R4, R252, 0x4, R64 ;  /* 0x00000004fc047825 */ /* 0x002fc600078e0240 */
[----:B------:R-:W2:Y:S01]  /*208c0*/  LDL.LU.64 R64, [R1+0x16c8] ;  /* 0x0016c80001407983 */ /* 0x000ea20000300a00 */
[C---:B------:R-:W-:Y:S01]  /*208d0*/  IMAD.WIDE R8, R252.reuse, 0x4, R58 ;  /* 0x00000004fc087825 */ /* 0x040fe200078e023a */
[----:B------:R-:W-:Y:S02]  /*208e0*/  MOV R3, c[0x0][0x18c] ;  /* 0x0000630000037a02 */ /* 0x000fe40000000f00 */
[----:B------:R1:W-:Y:S01]  /*208f0*/  LDGSTS.E [R242+0x19c00], [R18.64], !P2 ;  /* 0x19c0000012f27fae */ /* 0x0003e2000d121844 */
[----:B---3--:R-:W-:-:S03]  /*20900*/  IMAD.WIDE R6, R252, 0x4, R62 ;  /* 0x00000004fc067825 */ /* 0x008fc600078e023e */
[----:B------:R-:W-:Y:S01]  /*20910*/  STL.64 [R1+0x1380], R8 ;  /* 0x0013800801007387 */ /* 0x000fe20000100a00 */
[----:B------:R-:W-:-:S03]  /*20920*/  IMAD.MOV.U32 R63, RZ, RZ, 0x3f ;  /* 0x0000003fff3f7424 */ /* 0x000fc600078e00ff */
[----:B------:R-:W-:Y:S02]  /*20930*/  STL.64 [R1+0x1398], R6 ;  /* 0x0013980601007387 */ /* 0x000fe40000100a00 */
[----:B------:R-:W-:Y:S02]  /*20940*/  IADD3 R59, R63, c[0x0][0x180], RZ ;  /* 0x000060003f3b7a10 */ /* 0x000fe40007ffe0ff */
[----:B------:R4:W-:Y:S04]  /*20950*/  STL.64 [R1+0x13a8], R4 ;  /* 0x0013a80401007387 */ /* 0x0009e80000100a00 */
[----:B------:R-:W2:Y:S04]  /*20960*/  LDL.LU.64 R62, [R1+0x16c0] ;  /* 0x0016c000013e7983 */ /* 0x000ea80000300a00 */
[----:B------:R1:W-:Y:S01]  /*20970*/  LDGSTS.E [R242+0x19d00], [R16.64], !P2 ;  /* 0x19d0000010f27fae */ /* 0x0003e2000d121844 */
[----:B------:R-:W-:-:S03]  /*20980*/  IMAD.SHL.U32 R3, R3, 0x40, RZ ;  /* 0x0000004003037824 */ /* 0x000fc600078e00ff */
[----:B------:R1:W-:Y:S04]  /*20990*/  LDGSTS.E [R242+0x19e00], [R14.64], !P2 ;  /* 0x19e000000ef27fae */ /* 0x0003e8000d121844 */
[----:B------:R1:W-:Y:S04]  /*209a0*/  LDGSTS.E [R242+0x19f00], [R12.64], !P2 ;  /* 0x19f000000cf27fae */ /* 0x0003e8000d121844 */
[----:B------:R1:W-:Y:S04]  /*209b0*/  LDGSTS.E [R242+0x1ac00], [R10.64], !P6 ;  /* 0x1ac000000af27fae */ /* 0x0003e8000f121844 */
[----:B------:R-:W2:Y:S04]  /*209c0*/  LDL.LU.64 R40, [R1+0x16b8] ;  /* 0x0016b80001287983 */ /* 0x000ea80000300a00 */
[----:B------:R2:W-:Y:S04]  /*209d0*/  LDGSTS.E [R242+0x1ad00], [R8.64], !P6 ;  /* 0x1ad0000008f27fae */ /* 0x0005e8000f121844 */
[----:B------:R1:W-:Y:S04]  /*209e0*/  LDGSTS.E [R242+0x1ae00], [R6.64], !P6 ;  /* 0x1ae0000006f27fae */ /* 0x0003e8000f121844 */
[----:B------:R4:W-:Y:S01]  /*209f0*/  LDGSTS.E [R242+0x1af00], [R4.64], !P6 ;  /* 0x1af0000004f27fae */ /* 0x0009e2000f121844 */
[----:B------:R-:W-:-:S03]  /*20a00*/  ISETP.GE.AND P6, PT, R59, 0x40, PT ;  /* 0x000000403b00780c */ /* 0x000fc60003fc6270 */
[----:B------:R-:W2:Y:S04]  /*20a10*/  LDL.LU.64 R42, [R1+0x16b0] ;  /* 0x0016b000012a7983 */ /* 0x000ea80000300a00 */
[----:B------:R-:W2:Y:S04]  /*20a20*/  LDL.LU.64 R58, [R1+0x16a8] ;  /* 0x0016a800013a7983 */ /* 0x000ea80000300a00 */
[----:B------:R-:W2:Y:S04]  /*20a30*/  LDL.LU.64 R44, [R1+0x16a0] ;  /* 0x0016a000012c7983 */ /* 0x000ea80000300a00 */
[----:B------:R-:W2:Y:S01]  /*20a40*/  LDL.LU.64 R48, [R1+0x1698] ;  /* 0x0016980001307983 */ /* 0x000ea20000300a00 */
[----:B----4-:R-:W-:-:S05]  /*20a50*/  IMAD.WIDE R4, R3, 0x4, R66 ;  /* 0x0000000403047825 */ /* 0x010fca00078e0242 */
[----:B------:R4:W-:Y:S04]  /*20a60*/  STL.64 [R1+0x1770], R4 ;  /* 0x0017700401007387 */ /* 0x0009e80000100a00 */
[----:B------:R-:W3:Y:S01]  /*20a70*/  LDL.LU.64 R66, [R1+0x1690] ;  /* 0x0016900001427983 */ /* 0x000ee20000300a00 */
[----:B--2---:R-:W-:-:S05]  /*20a80*/  IMAD.WIDE R8, R3, 0x4, R36 ;  /* 0x0000000403087825 */ /* 0x004fca00078e0224 */
[----:B------:R-:W-:Y:S01]  /*20a90*/  STL.64 [R1+0x1768], R8 ;  /* 0x0017680801007387 */ /* 0x000fe20000100a00 */
[----:B----4-:R-:W-:-:S04]  /*20aa0*/  IMAD.WIDE R4, R3, 0x4, R38 ;  /* 0x0000000403047825 */ /* 0x010fc800078e0226 */
[C---:B-1----:R-:W-:Y:S02]  /*20ab0*/  IMAD.WIDE R6, R3.reuse, 0x4, R54 ;  /* 0x0000000403067825 */ /* 0x042fe400078e0236 */
[----:B------:R-:W2:Y:S04]  /*20ac0*/  LDL.LU.64 R54, [R1+0x1688] ;  /* 0x0016880001367983 */ /* 0x000ea80000300a00 */
[----:B------:R1:W-:Y:S04]  /*20ad0*/  STL.64 [R1+0x1760], R4 ;  /* 0x0017600401007387 */ /* 0x0003e80000100a00 */
[----:B------:R4:W-:Y:S01]  /*20ae0*/  STL.64 [R1+0x1758], R6 ;  /* 0x0017580601007387 */ /* 0x0009e20000100a00 */
[----:B-1----:R-:W-:-:S04]  /*20af0*/  IMAD.WIDE R4, R3, 0x4, R46 ;  /* 0x0000000403047825 */ /* 0x002fc800078e022e */
[C---:B------:R-:W-:Y:S01]  /*20b00*/  IMAD.WIDE R118, R3.reuse, 0x4, R50 ;  /* 0x0000000403767825 */ /* 0x040fe200078e0232 */
[----:B------:R1:W-:Y:S03]  /*20b10*/  STL.64 [R1+0x1720], R4 ;  /* 0x0017200401007387 */ /* 0x0003e60000100a00 */
[C---:B----4-:R-:W-:Y:S02]  /*20b20*/  IMAD.WIDE R6, R3.reuse, 0x4, R56 ;  /* 0x0000000403067825 */ /* 0x050fe400078e0238 */
[----:B------:R-:W4:Y:S02]  /*20b30*/  LDL.LU.64 R56, [R1+0x1680] ;  /* 0x0016800001387983 */ /* 0x000f240000300a00 */
[C---:B-1----:R-:W-:Y:S02]  /*20b40*/  IMAD.WIDE R4, R3.reuse, 0x4, R60 ;  /* 0x0000000403047825 */ /* 0x042fe400078e023c */
[----:B------:R-:W-:Y:S04]  /*20b50*/  STL.64 [R1+0x1700], R118 ;  /* 0x0017007601007387 */ /* 0x000fe80000100a00 */
[----:B------:R1:W-:Y:S04]  /*20b60*/  STL.64 [R1+0x16d0], R4 ;  /* 0x0016d00401007387 */ /* 0x0003e80000100a00 */
[----:B------:R-:W-:Y:S04]  /*20b70*/  STL.64 [R1+0x3140], R118 ;  /* 0x0031407601007387 */ /* 0x000fe80000100a00 */
[----:B------:R-:W4:Y:S01]  /*20b80*/  LDL.LU.64 R60, [R1+0x1678] ;  /* 0x00167800013c7983 */ /* 0x000f220000300a00 */
[----:B-1----:R-:W-:-:S03]  /*20b90*/  IMAD.WIDE R4, R3, 0x4, R64 ;  /* 0x0000000403047825 */ /* 0x002fc600078e0240 */
[----:B------:R-:W4:Y:S04]  /*20ba0*/  LDL.LU.64 R46, [R1+0x1670] ;  /* 0x00167000012e7983 */ /* 0x000f280000300a00 */
[----:B------:R1:W-:Y:S04]  /*20bb0*/  STL.64 [R1+0x16c8], R4 ;  /* 0x0016c80401007387 */ /* 0x0003e80000100a00 */
[----:B------:R-:W4:Y:S01]  /*20bc0*/  LDL.LU.64 R50, [R1+0x1668] ;  /* 0x0016680001327983 */ /* 0x000f220000300a00 */
[----:B------:R-:W-:-:S03]  /*20bd0*/  IMAD.WIDE R182, R3, 0x4, R52 ;  /* 0x0000000403b67825 */ /* 0x000fc600078e0234 */
[----:B------:R-:W4:Y:S04]  /*20be0*/  LDL.LU.64 R64, [R1+0x1648] ;  /* 0x0016480001407983 */ /* 0x000f280000300a00 */
[----:B------:R-:W4:Y:S01]  /*20bf0*/  LDL.LU.64 R52, [R1+0x1628] ;  /* 0x0016280001347983 */ /* 0x000f220000300a00 */
[----:B-1----:R-:W-:-:S03]  /*20c00*/  IMAD.WIDE R4, R3, 0x4, R62 ;  /* 0x0000000403047825 */ /* 0x002fc600078e023e */
[----:B------:R-:W-:Y:S04]  /*20c10*/  STL.64 [R1+0x16e0], R182 ;  /* 0x0016e0b601007387 */ /* 0x000fe80000100a00 */
[----:B------:R-:W-:Y:S04]  /*20c20*/  STL.64 [R1+0x3148], R182 ;  /* 0x003148b601007387 */ /* 0x000fe80000100a00 */
[----:B------:R-:W4:Y:S04]  /*20c30*/  LDL.LU.64 R62, [R1+0x15f0] ;  /* 0x0015f000013e7983 */ /* 0x000f280000300a00 */
[----:B------:R-:W-:Y:S04]  /*20c40*/  STL.64 [R1+0x16d8], R6 ;  /* 0x0016d80601007387 */ /* 0x000fe80000100a00 */
[----:B------:R-:W-:Y:S04]  /*20c50*/  STL.64 [R1+0x16c0], R4 ;  /* 0x0016c00401007387 */ /* 0x000fe80000100a00 */
[----:B------:R1:W-:Y:S01]  /*20c60*/  STL.64 [R1+0x3150], R6 ;  /* 0x0031500601007387 */ /* 0x0003e20000100a00 */
[----:B------:R-:W-:-:S04]  /*20c70*/  IMAD.WIDE R116, R3, 0x4, R58 ;  /* 0x0000000403747825 */ /* 0x000fc800078e023a */
[----:B-1----:R-:W-:-:S04]  /*20c80*/  IMAD.WIDE R6, R3, 0x4, R40 ;  /* 0x0000000403067825 */ /* 0x002fc800078e0228 */
[C---:B------:R-:W-:Y:S01]  /*20c90*/  IMAD.WIDE R4, R3.reuse, 0x4, R42 ;  /* 0x0000000403047825 */ /* 0x040fe200078e022a */
[----:B------:R-:W-:Y:S04]  /*20ca0*/  STL.64 [R1+0x16b8], R6 ;  /* 0x0016b80601007387 */ /* 0x000fe80000100a00 */
[----:B------:R-:W4:Y:S04]  /*20cb0*/  LDL.LU.64 R58, [R1+0x15e8] ;  /* 0x0015e800013a7983 */ /* 0x000f280000300a00 */
[----:B------:R3:W-:Y:S02]  /*20cc0*/  STL.64 [R1+0x16b0], R4 ;  /* 0x0016b00401007387 */ /* 0x0007e40000100a00 */
[----:B---3--:R-:W-:-:S02]  /*20cd0*/  IMAD.WIDE R4, R3, 0x4, R66 ;  /* 0x0000000403047825 */ /* 0x008fc400078e0242 */
[----:B------:R-:W3:Y:S04]  /*20ce0*/  LDL.LU.64 R66, [R1+0x15e0] ;  /* 0x0015e00001427983 */ /* 0x000ee80000300a00 */
[----:B------:R-:W-:Y:S01]  /*20cf0*/  STL.64 [R1+0x16a8], R116 ;  /* 0x0016a87401007387 */ /* 0x000fe20000100a00 */
[----:B------:R-:W-:-:S03]  /*20d00*/  IMAD.WIDE R180, R3, 0x4, R44 ;  /* 0x0000000403b47825 */ /* 0x000fc600078e022c */
[----:B------:R2:W-:Y:S01]  /*20d10*/  STL.64 [R1+0x1690], R4 ;  /* 0x0016900401007387 */ /* 0x0005e20000100a00 */
[----:B------:R-:W-:-:S03]  /*20d20*/  IMAD.WIDE R8, R3, 0x4, R48 ;  /* 0x0000000403087825 */ /* 0x000fc600078e0230 */
[----:B------:R-:W-:Y:S04]  /*20d30*/  STL.64 [R1+0x3158], R116 ;  /* 0x0031587401007387 */ /* 0x000fe80000100a00 */
[----:B------:R-:W3:Y:S04]  /*20d40*/  LDL.LU.64 R44, [R1+0x15d8] ;  /* 0x0015d800012c7983 */ /* 0x000ee80000300a00 */
[----:B------:R-:W3:Y:S01]  /*20d50*/  LDL.LU.64 R48, [R1+0x15d0] ;  /* 0x0015d00001307983 */ /* 0x000ee20000300a00 */
[----:B--2---:R-:W-:-:S05]  /*20d60*/  IMAD.WIDE R4, R3, 0x4, R54 ;  /* 0x0000000403047825 */ /* 0x004fca00078e0236 */
[----:B------:R4:W-:Y:S04]  /*20d70*/  STL.64 [R1+0x1688], R4 ;  /* 0x0016880401007387 */ /* 0x0009e80000100a00 */
[----:B------:R-:W2:Y:S04]  /*20d80*/  LDL.LU.64 R54, [R1+0x15c8] ;  /* 0x0015c80001367983 */ /* 0x000ea80000300a00 */
[----:B------:R-:W-:Y:S04]  /*20d90*/  STL.64 [R1+0x16a0], R180 ;  /* 0x0016a0b401007387 */ /* 0x000fe80000100a00 */
[----:B------:R-:W-:Y:S01]  /*20da0*/  STL.64 [R1+0x3160], R180 ;  /* 0x003160b401007387 */ /* 0x000fe20000100a00 */
[----:B----4-:R-:W-:-:S03]  /*20db0*/  IMAD.WIDE R4, R3, 0x4, R56 ;  /* 0x0000000403047825 */ /* 0x010fc600078e0238 */
[----:B------:R-:W4:Y:S04]  /*20dc0*/  LDL.LU.64 R56, [R1+0x15c0] ;  /* 0x0015c00001387983 */ /* 0x000f280000300a00 */
[----:B------:R-:W-:Y:S04]  /*20dd0*/  STL.64 [R1+0x1698], R8 ;  /* 0x0016980801007387 */ /* 0x000fe80000100a00 */
[----:B------:R1:W-:Y:S04]  /*20de0*/  STL.64 [R1+0x1680], R4 ;  /* 0x0016800401007387 */ /* 0x0003e80000100a00 */
[----:B------:R1:W-:Y:S02]  /*20df0*/  STL.64 [R1+0x3168], R8 ;  /* 0x0031680801007387 */ /* 0x0003e40000100a00 */
[----:B-1----:R-:W-:-:S02]  /*20e00*/  IMAD.WIDE R4, R3, 0x4, R60 ;  /* 0x0000000403047825 */ /* 0x002fc400078e023c */
[----:B------:R-:W4:Y:S04]  /*20e10*/  LDL.LU.64 R60, [R1+0x15b8] ;  /* 0x0015b800013c7983 */ /* 0x000f280000300a00 */
[----:B------:R1:W-:Y:S01]  /*20e20*/  STL.64 [R1+0x1678], R4 ;  /* 0x0016780401007387 */ /* 0x0003e20000100a00 */
[----:B------:R-:W-:-:S03]  /*20e30*/  IMAD.WIDE R186, R3, 0x4, R64 ;  /* 0x0000000403ba7825 */ /* 0x000fc600078e0240 */
[----:B------:R-:W4:Y:S01]  /*20e40*/  LDL.LU.64 R64, [R1+0x15b0] ;  /* 0x0015b00001407983 */ /* 0x000f220000300a00 */
[----:B------:R-:W-:-:S04]  /*20e50*/  IMAD.WIDE R8, R3, 0x4, R46 ;  /* 0x0000000403087825 */ /* 0x000fc800078e022e */
[C---:B------:R-:W-:Y:S02]  /*20e60*/  IMAD.WIDE R122, R3.reuse, 0x4, R50 ;  /* 0x00000004037a7825 */ /* 0x040fe400078e0232 */
[----:B------:R-:W4:Y:S04]  /*20e70*/  LDL.LU.64 R50, [R1+0x15a8] ;  /* 0x0015a80001327983 */ /* 0x000f280000300a00 */
[----:B------:R-:W-:Y:S01]  /*20e80*/  STL.64 [R1+0x1670], R8 ;  /* 0x0016700801007387 */ /* 0x000fe20000100a00 */
[----:B-1----:R-:W-:-:S03]  /*20e90*/  IMAD.WIDE R4, R3, 0x4, R62 ;  /* 0x0000000403047825 */ /* 0x002fc600078e023e */
[----:B------:R-:W-:Y:S04]  /*20ea0*/  STL.64 [R1+0x3170], R8 ;  /* 0x0031700801007387 */ /* 0x000fe80000100a00 */
[----:B------:R-:W4:Y:S04]  /*20eb0*/  LDL.LU.64 R62, [R1+0x15a0] ;  /* 0x0015a000013e7983 */ /* 0x000f280000300a00 */
[----:B------:R-:W-:Y:S04]  /*20ec0*/  STL.64 [R1+0x1668], R122 ;  /* 0x0016687a01007387 */ /* 0x000fe80000100a00 */
[----:B------:R1:W-:Y:S04]  /*20ed0*/  STL.64 [R1+0x15f0], R4 ;  /* 0x0015f00401007387 */ /* 0x0003e80000100a00 */
[----:B------:R-:W-:Y:S01]  /*20ee0*/  STL.64 [R1+0x3178], R122 ;  /* 0x0031787a01007387 */ /* 0x000fe20000100a00 */
[----:B------:R-:W-:-:S04]  /*20ef0*/  IMAD.WIDE R10, R3, 0x4, R52 ;  /* 0x00000004030a7825 */ /* 0x000fc800078e0234 */
[C---:B-1----:R-:W-:Y:S02]  /*20f00*/  IMAD.WIDE R4, R3.reuse, 0x4, R58 ;  /* 0x0000000403047825 */ /* 0x042fe400078e023a */
[----:B------:R-:W4:Y:S04]  /*20f10*/  LDL.LU.64 R58, [R1+0x1598] ;  /* 0x00159800013a7983 */ /* 0x000f280000300a00 */
[----:B------:R-:W-:Y:S04]  /*20f20*/  STL.64 [R1+0x1648], R186 ;  /* 0x001648ba01007387 */ /* 0x000fe80000100a00 */
[----:B------:R3:W-:Y:S04]  /*20f30*/  STL.64 [R1+0x15e8], R4 ;  /* 0x0015e80401007387 */ /* 0x0007e80000100a00 */
[----:B------:R-:W-:Y:S04]  /*20f40*/  STL.64 [R1+0x3180], R186 ;  /* 0x003180ba01007387 */ /* 0x000fe80000100a00 */
[----:B------:R-:W4:Y:S04]  /*20f50*/  LDL.LU.64 R46, [R1+0x1590] ;  /* 0x00159000012e7983 */ /* 0x000f280000300a00 */
[----:B------:R-:W4:Y:S01]  /*20f60*/  LDL.LU.64 R52, [R1+0x1588] ;  /* 0x0015880001347983 */ /* 0x000f220000300a00 */
[----:B---3--:R-:W-:-:S05]  /*20f70*/  IMAD.WIDE R4, R3, 0x4, R66 ;  /* 0x0000000403047825 */ /* 0x008fca00078e0242 */
[----:B------:R1:W-:Y:S04]  /*20f80*/  STL.64 [R1+0x15e0], R4 ;  /* 0x0015e00401007387 */ /* 0x0003e80000100a00 */
[----:B------:R-:W3:Y:S04]  /*20f90*/  LDL.LU.64 R66, [R1+0x1580] ;  /* 0x0015800001427983 */ /* 0x000ee80000300a00 */
[----:B------:R-:W-:Y:S01]  /*20fa0*/  STL.64 [R1+0x1628], R10 ;  /* 0x0016280a01007387 */ /* 0x000fe20000100a00 */
[----:B------:R-:W-:-:S03]  /*20fb0*/  IMAD.WIDE R122, R3, 0x4, R44 ;  /* 0x00000004037a7825 */ /* 0x000fc600078e022c */
[----:B------:R-:W-:Y:S01]  /*20fc0*/  STL.64 [R1+0x3188], R10 ;  /* 0x0031880a01007387 */ /* 0x000fe20000100a00 */
[----:B------:R-:W-:-:S04]  /*20fd0*/  IMAD.WIDE R180, R3, 0x4, R48 ;  /* 0x0000000403b47825 */ /* 0x000fc800078e0230 */
[C---:B--2---:R-:W-:Y:S02]  /*20fe0*/  IMAD.WIDE R120, R3.reuse, 0x4, R54 ;  /* 0x0000000403787825 */ /* 0x044fe400078e0236 */
[----:B------:R-:W2:Y:S02]  /*20ff0*/  LDL.LU.64 R54, [R1+0x1578] ;  /* 0x0015780001367983 */ /* 0x000ea40000300a00 */
[C---:B----4-:R-:W-:Y:S02]  /*21000*/  IMAD.WIDE R184, R3.reuse, 0x4, R56 ;  /* 0x0000000403b87825 */ /* 0x050fe400078e0238 */
[----:B------:R-:W4:Y:S04]  /*21010*/  LDL.LU.64 R56, [R1+0x1570] ;  /* 0x0015700001387983 */ /* 0x000f280000300a00 */
[----:B------:R-:W-:Y:S04]  /*21020*/  STL.64 [R1+0x15d8], R122 ;  /* 0x0015d87a01007387 */ /* 0x000fe80000100a00 */
[----:B------:R-:W-:Y:S01]  /*21030*/  STL.64 [R1+0x3258], R122 ;  /* 0x0032587a01007387 */ /* 0x000fe20000100a00 */
[----:B------:R-:W-:-:S03]  /*21040*/  IMAD.WIDE R12, R3, 0x4, R60 ;  /* 0x00000004030c7825 */ /* 0x000fc600078e023c */
[----:B------:R-:W4:Y:S04]  /*21050*/  LDL.LU.64 R60, [R1+0x1550] ;  /* 0x00155000013c7983 */ /* 0x000f280000300a00 */
[----:B------:R-:W-:Y:S04]  /*21060*/  STL.64 [R1+0x15d0], R180 ;  /* 0x0015d0b401007387 */ /* 0x000fe80000100a00 */
[----:B------:R-:W-:Y:S01]  /*21070*/  STL.64 [R1+0x3190], R180 ;  /* 0x003190b401007387 */ /* 0x000fe20000100a00 */
[----:B-1----:R-:W-:-:S03]  /*21080*/  IMAD.WIDE R4, R3, 0x4, R64 ;  /* 0x0000000403047825 */ /* 0x002fc600078e0240 */
[----:B------:R-:W4:Y:S04]  /*21090*/  LDL.LU.64 R64, [R1+0x1518] ;  /* 0x0015180001407983 */ /* 0x000f280000300a00 */
[----:B------:R-:W-:Y:S04]  /*210a0*/  STL.64 [R1+0x15c8], R120 ;  /* 0x0015c87801007387 */ /* 0x000fe80000100a00 */
[----:B------:R1:W-:Y:S04]  /*210b0*/  STL.64 [R1+0x15b0], R4 ;  /* 0x0015b00401007387 */ /* 0x0003e80000100a00 */
[----:B------:R-:W-:Y:S04]  /*210c0*/  STL.64 [R1+0x3198], R120 ;  /* 0x0031987801007387 */ /* 0x000fe80000100a00 */
[----:B------:R-:W-:Y:S01]  /*210d0*/  STL.64 [R1+0x15c0], R184 ;  /* 0x0015c0b801007387 */ /* 0x000fe20000100a00 */
[----:B-1----:R-:W-:-:S03]  /*210e0*/  IMAD.WIDE R4, R3, 0x4, R50 ;  /* 0x0000000403047825 */ /* 0x002fc600078e0232 */
[----:B------:R-:W-:Y:S04]  /*210f0*/  STL.64 [R1+0x31a0], R184 ;  /* 0x0031a0b801007387 */ /* 0x000fe80000100a00 */
[----:B------:R1:W-:Y:S04]  /*21100*/  STL.64 [R1+0x15a8], R4 ;  /* 0x0015a80401007387 */ /* 0x0003e80000100a00 */
[----:B------:R-:W4:Y:S01]  /*21110*/  LDL.LU.64 R42, [R1+0x14f8] ;  /* 0x0014f800012a7983 */ /* 0x000f220000300a00 */
[----:B-1----:R-:W-:-:S03]  /*21120*/  IMAD.WIDE R4, R3, 0x4, R62 ;  /* 0x0000000403047825 */ /* 0x002fc600078e023e */
[----:B------:R-:W4:Y:S04]  /*21130*/  LDL.LU.64 R62, [R1+0x14f0] ;  /* 0x0014f000013e7983 */ /* 0x000f280000300a00 */
[----:B------:R4:W-:Y:S04]  /*21140*/  STL.64 [R1+0x15a0], R4 ;  /* 0x0015a00401007387 */ /* 0x0009e80000100a00 */
[----:B------:R-:W-:Y:S04]  /*21150*/  STL.64 [R1+0x15b8], R12 ;  /* 0x0015b80c01007387 */ /* 0x000fe80000100a00 */
[----:B------:R-:W-:Y:S04]  /*21160*/  STL.64 [R1+0x31a8], R12 ;  /* 0x0031a80c01007387 */ /* 0x000fe80000100a00 */
[----:B------:R-:W4:Y:S01]  /*21170*/  LDL.LU.64 R48, [R1+0x14e8] ;  /* 0x0014e80001307983 */ /* 0x000f220000300a00 */
[----:B------:R-:W-:-:S03]  /*21180*/  IMAD.WIDE R8, R3, 0x4, R58 ;  /* 0x0000000403087825 */ /* 0x000fc600078e023a */
[----:B------:R-:W4:Y:S04]  /*21190*/  LDL.LU.64 R50, [R1+0x14e0] ;  /* 0x0014e00001327983 */ /* 0x000f280000300a00 */
[----:B------:R-:W4:Y:S01]  /*211a0*/  LDL.LU.64 R58, [R1+0x14d8] ;  /* 0x0014d800013a7983 */ /* 0x000f220000300a00 */
[----:B---3--:R-:W-:-:S03]  /*211b0*/  IMAD.WIDE R190, R3, 0x4, R66 ;  /* 0x0000000403be7825 */ /* 0x008fc600078e0242 */
[----:B------:R-:W3:Y:S01]  /*211c0*/  LDL.LU.64 R66, [R1+0x14d0] ;  /* 0x0014d00001427983 */ /* 0x000ee20000300a00 */
[----:B------:R-:W-:-:S03]  /*211d0*/  IMAD.WIDE R116, R3, 0x4, R46 ;  /* 0x0000000403747825 */ /* 0x000fc600078e022e */
[----:B------:R-:W-:Y:S01]  /*211e0*/  STL.64 [R1+0x1598], R8 ;  /* 0x0015980801007387 */ /* 0x000fe20000100a00 */
[----:B------:R-:W-:-:S03]  /*211f0*/  IMAD.WIDE R126, R3, 0x4, R52 ;  /* 0x00000004037e7825 */ /* 0x000fc600078e0234 */
[----:B------:R-:W-:Y:S04]  /*21200*/  STL.64 [R1+0x3260], R8 ;  /* 0x0032600801007387 */ /* 0x000fe80000100a00 */
[----:B------:R-:W3:Y:S04]  /*21210*/  LDL.LU.64 R52, [R1+0x14c8] ;  /* 0x0014c80001347983 */ /* 0x000ee80000300a00 */
[----:B------:R-:W-:Y:S04]  /*21220*/  STL.64 [R1+0x1590], R116 ;  /* 0x0015907401007387 */ /* 0x000fe80000100a00 */
[----:B------:R-:W-:Y:S01]  /*21230*/  STL.64 [R1+0x31b0], R116 ;  /* 0x0031b07401007387 */ /* 0x000fe20000100a00 */
[----:B--2---:R-:W-:-:S03]  /*21240*/  IMAD.WIDE R14, R3, 0x4, R54 ;  /* 0x00000004030e7825 */ /* 0x004fc600078e0236 */
[----:B------:R-:W2:Y:S04]  /*21250*/  LDL.LU.64 R54, [R1+0x14c0] ;  /* 0x0014c00001367983 */ /* 0x000ea80000300a00 */
[----:B------:R-:W-:Y:S01]  /*21260*/  STL.64 [R1+0x1588], R126 ;  /* 0x0015887e01007387 */ /* 0x000fe20000100a00 */
[----:B----4-:R-:W-:-:S05]  /*21270*/  IMAD.WIDE R4, R3, 0x4, R56 ;  /* 0x0000000403047825 */ /* 0x010fca00078e0238 */
[----:B------:R1:W-:Y:S04]  /*21280*/  STL.64 [R1+0x1570], R4 ;  /* 0x0015700401007387 */ /* 0x0003e80000100a00 */
[----:B------:R-:W-:Y:S04]  /*21290*/  STL.64 [R1+0x31b8], R126 ;  /* 0x0031b87e01007387 */ /* 0x000fe80000100a00 */
[----:B------:R-:W4:Y:S04]  /*212a0*/  LDL.LU.64 R56, [R1+0x14b8] ;  /* 0x0014b80001387983 */ /* 0x000f280000300a00 */
[----:B------:R-:W-:Y:S01]  /*212b0*/  STL.64 [R1+0x1580], R190 ;  /* 0x001580be01007387 */ /* 0x000fe20000100a00 */
[----:B-1----:R-:W-:-:S05]  /*212c0*/  IMAD.WIDE R4, R3, 0x4, R60 ;  /* 0x0000000403047825 */ /* 0x002fca00078e023c */
[----:B------:R1:W-:Y:S04]  /*212d0*/  STL.64 [R1+0x1550], R4 ;  /* 0x0015500401007387 */ /* 0x0003e80000100a00 */
[----:B------:R-:W-:Y:S04]  /*212e0*/  STL.64 [R1+0x31c0], R190 ;  /* 0x0031c0be01007387 */ /* 0x000fe80000100a00 */
[----:B------:R-:W4:Y:S01]  /*212f0*/  LDL.LU.64 R44, [R1+0x14b0] ;  /* 0x0014b000012c7983 */ /* 0x000f220000300a00 */
[----:B-1----:R-:W-:-:S03]  /*21300*/  IMAD.WIDE R4, R3, 0x4, R64 ;  /* 0x0000000403047825 */ /* 0x002fc600078e0240 */
[----:B------:R-:W4:Y:S04]  /*21310*/  LDL.LU.64 R46, [R1+0x14a8] ;  /* 0x0014a800012e7983 */ /* 0x000f280000300a00 */
[----:B------:R1:W-:Y:S04]  /*21320*/  STL.64 [R1+0x1518], R4 ;  /* 0x0015180401007387 */ /* 0x0003e80000100a00 */
[----:B------:R-:W4:Y:S04]  /*21330*/  LDL.LU.64 R64, [R1+0x14a0] ;  /* 0x0014a00001407983 */ /* 0x000f280000300a00 */
[----:B------:R-:W4:Y:S04]  /*21340*/  LDL.LU.64 R60, [R1+0x1498] ;  /* 0x00149800013c7983 */ /* 0x000f280000300a00 */
[----:B------:R-:W-:Y:S04]  /*21350*/  STL.64 [R1+0x1578], R14 ;  /* 0x0015780e01007387 */ /* 0x000fe80000100a00 */
[----:B------:R-:W-:Y:S01]  /*21360*/  STL.64 [R1+0x31c8], R14 ;  /* 0x0031c80e01007387 */ /* 0x000fe20000100a00 */
[----:B-1----:R-:W-:-:S04]  /*21370*/  IMAD.WIDE R4, R3, 0x4, R42 ;  /* 0x0000000403047825 */ /* 0x002fc800078e022a */
[C---:B------:R-:W-:Y:S02]  /*21380*/  IMAD.WIDE R6, R3.reuse, 0x4, R62 ;  /* 0x0000000403067825 */ /* 0x040fe400078e023e */
[----:B------:R-:W4:Y:S04]  /*21390*/  LDL.LU.64 R62, [R1+0x1490] ;  /* 0x00149000013e7983 */ /* 0x000f280000300a00 */
[----:B------:R3:W-:Y:S01]  /*213a0*/  STL.64 [R1+0x14f8], R4 ;  /* 0x0014f80401007387 */ /* 0x0007e20000100a00 */
[----:B------:R-:W-:-:S03]  /*213b0*/  IMAD.WIDE R124, R3, 0x4, R48 ;  /* 0x00000004037c7825 */ /* 0x000fc600078e0230 */
[----:B------:R-:W4:Y:S01]  /*213c0*/  LDL.LU.64 R48, [R1+0x1488] ;  /* 0x0014880001307983 */ /* 0x000f220000300a00 */
[----:B------:R-:W-:-:S03]  /*213d0*/  IMAD.WIDE R16, R3, 0x4, R58 ;  /* 0x0000000403107825 */ /* 0x000fc600078e023a */
[----:B------:R-:W4:Y:S04]  /*213e0*/  LDL.LU.64 R58, [R1+0x1480] ;  /* 0x00148000013a7983 */ /* 0x000f280000300a00 */
[----:B------:R-:W-:Y:S04]  /*213f0*/  STL.64 [R1+0x14f0], R6 ;  /* 0x0014f00601007387 */ /* 0x000fe80000100a00 */
[----:B------:R-:W-:Y:S01]  /*21400*/  STL.64 [R1+0x31d0], R6 ;  /* 0x0031d00601007387 */ /* 0x000fe20000100a00 */
[----:B---3--:R-:W-:-:S03]  /*21410*/  IMAD.WIDE R4, R3, 0x4, R66 ;  /* 0x0000000403047825 */ /* 0x008fc600078e0242 */
[----:B------:R-:W3:Y:S01]  /*21420*/  LDL.LU.64 R66, [R1+0x1478] ;  /* 0x0014780001427983 */ /* 0x000ee20000300a00 */
[----:B------:R-:W-:-:S03]  /*21430*/  IMAD.WIDE R188, R3, 0x4, R50 ;  /* 0x0000000403bc7825 */ /* 0x000fc600078e0232 */
[----:B------:R-:W-:Y:S04]  /*21440*/  STL.64 [R1+0x14e8], R124 ;  /* 0x0014e87c01007387 */ /* 0x000fe80000100a00 */
[----:B------:R1:W-:Y:S04]  /*21450*/  STL.64 [R1+0x14d0], R4 ;  /* 0x0014d00401007387 */ /* 0x0003e80000100a00 */
[----:B------:R-:W-:Y:S04]  /*21460*/  STL.64 [R1+0x31d8], R124 ;  /* 0x0031d87c01007387 */ /* 0x000fe80000100a00 */
[----:B------:R-:W-:Y:S01]  /*21470*/  STL.64 [R1+0x14e0], R188 ;  /* 0x0014e0bc01007387 */ /* 0x000fe20000100a00 */
[----:B-1----:R-:W-:-:S03]  /*21480*/  IMAD.WIDE R4, R3, 0x4, R52 ;  /* 0x0000000403047825 */ /* 0x002fc600078e0234 */
[----:B------:R-:W-:Y:S04]  /*21490*/  STL.64 [R1+0x31e0], R188 ;  /* 0x0031e0bc01007387 */ /* 0x000fe80000100a00 */
[----:B------:R2:W-:Y:S04]  /*214a0*/  STL.64 [R1+0x14c8], R4 ;  /* 0x0014c80401007387 */ /* 0x0005e80000100a00 */
[----:B------:R-:W3:Y:S01]  /*214b0*/  LDL.LU.64 R50, [R1+0x1440] ;  /* 0x0014400001327983 */ /* 0x000ee20000300a00 */
[----:B--2---:R-:W-:-:S03]  /*214c0*/  IMAD.WIDE R4, R3, 0x4, R54 ;  /* 0x0000000403047825 */ /* 0x004fc600078e0236 */
[----:B------:R-:W2:Y:S04]  /*214d0*/  LDL.LU.64 R54, [R1+0x1420] ;  /* 0x0014200001367983 */ /* 0x000ea80000300a00 */
[----:B------:R4:W-:Y:S04]  /*214e0*/  STL.64 [R1+0x14c0], R4 ;  /* 0x0014c00401007387 */ /* 0x0009e80000100a00 */
[----:B------:R-:W-:Y:S04]  /*214f0*/  STL.64 [R1+0x14d8], R16 ;  /* 0x0014d81001007387 */ /* 0x000fe80000100a00 */
[----:B------:R-:W-:Y:S04]  /*21500*/  STL.64 [R1+0x31e8], R16 ;  /* 0x0031e81001007387 */ /* 0x000fe80000100a00 */
[----:B------:R-:W2:Y:S01]  /*21510*/  LDL.LU.64 R52, [R1+0x1400] ;  /* 0x0014000001347983 */ /* 0x000ea20000300a00 */
[----:B----4-:R-:W-:-:S03]  /*21520*/  IMAD.WIDE R4, R3, 0x4, R56 ;  /* 0x0000000403047825 */ /* 0x010fc600078e0238 */
[----:B------:R-:W4:Y:S04]  /*21530*/  LDL.LU.64 R56, [R1+0x13f8] ;  /* 0x0013f80001387983 */ /* 0x000f280000300a00 */
[----:B------:R1:W-:Y:S01]  /*21540*/  STL.64 [R1+0x14b8], R4 ;  /* 0x0014b80401007387 */ /* 0x0003e20000100a00 */
[----:B------:R-:W-:-:S04]  /*21550*/  IMAD.WIDE R182, R3, 0x4, R44 ;  /* 0x0000000403b67825 */ /* 0x000fc800078e022c */
[C---:B------:R-:W-:Y:S02]  /*21560*/  IMAD.WIDE R194, R3.reuse, 0x4, R64 ;  /* 0x0000000403c27825 */ /* 0x040fe400078e0240 */
[----:B------:R-:W4:Y:S02]  /*21570*/  LDL.LU.64 R64, [R1+0x13f0] ;  /* 0x0013f00001407983 */ /* 0x000f240000300a00 */
[C---:B------:R-:W-:Y:S02]  /*21580*/  IMAD.WIDE R18, R3.reuse, 0x4, R60 ;  /* 0x0000000403127825 */ /* 0x040fe400078e023c */
[----:B------:R-:W4:Y:S02]  /*21590*/  LDL.LU.64 R60, [R1+0x13e8] ;  /* 0x0013e800013c7983 */ /* 0x000f240000300a00 */
[C---:B------:R-:W-:Y:S02]  /*215a0*/  IMAD.WIDE R130, R3.reuse, 0x4, R46 ;  /* 0x0000000403827825 */ /* 0x040fe400078e022e */
        /* <DEDUP_REMOVED lines=11> */
[----:B------:R-:W4:Y:S04]  /*21660*/  LDL.LU.64 R44, [R1+0x13d8] ;  /* 0x0013d800012c7983 */ /* 0x000f280000300a00 */
[----:B------:R-:W-:Y:S04]  /*21670*/  STL.64 [R1+0x1498], R18 ;  /* 0x0014981201007387 */ /* 0x000fe80000100a00 */
[----:B------:R-:W-:Y:S04]  /*21680*/  STL.64 [R1+0x3208], R18 ;  /* 0x0032081201007387 */ /* 0x000fe80000100a00 */
[----:B------:R-:W4:Y:S01]  /*21690*/  LDL.LU.64 R46, [R1+0x13d0] ;  /* 0x0013d000012e7983 */ /* 0x000f220000300a00 */
[----:B---3--:R-:W-:-:S03]  /*216a0*/  IMAD.WIDE R4, R3, 0x4, R66 ;  /* 0x0000000403047825 */ /* 0x008fc600078e0242 */
[----:B------:R-:W3:Y:S01]  /*216b0*/  LDL.LU.64 R66, [R1+0x13c8] ;  /* 0x0013c80001427983 */ /* 0x000ee20000300a00 */
[----:B------:R-:W-:-:S03]  /*216c0*/  IMAD.WIDE R122, R3, 0x4, R58 ;  /* 0x00000004037a7825 */ /* 0x000fc600078e023a */
[----:B------:R1:W-:Y:S04]  /*216d0*/  STL.64 [R1+0x1478], R4 ;  /* 0x0014780401007387 */ /* 0x0003e80000100a00 */
[----:B------:R-:W3:Y:S04]  /*216e0*/  LDL.LU.64 R48, [R1+0x13c0] ;  /* 0x0013c00001307983 */ /* 0x000ee80000300a00 */
[----:B------:R-:W3:Y:S04]  /*216f0*/  LDL.LU.64 R58, [R1+0x13b8] ;  /* 0x0013b800013a7983 */ /* 0x000ee80000300a00 */
[----:B------:R-:W-:Y:S04]  /*21700*/  STL.64 [R1+0x1480], R122 ;  /* 0x0014807a01007387 */ /* 0x000fe80000100a00 */
[----:B------:R-:W-:Y:S01]  /*21710*/  STL.64 [R1+0x3308], R122 ;  /* 0x0033087a01007387 */ /* 0x000fe20000100a00 */
[----:B------:R-:W-:-:S04]  /*21720*/  IMAD.WIDE R118, R3, 0x4, R50 ;  /* 0x0000000403767825 */ /* 0x000fc800078e0232 */
[C---:B--2---:R-:W-:Y:S02]  /*21730*/  IMAD.WIDE R128, R3.reuse, 0x4, R54 ;  /* 0x0000000403807825 */ /* 0x044fe400078e0236 */
[----:B------:R-:W2:Y:S04]  /*21740*/  LDL.LU.64 R54, [R1+0x13b0] ;  /* 0x0013b00001367983 */ /* 0x000ea80000300a00 */
[----:B------:R-:W2:Y:S04]  /*21750*/  LDL.LU.64 R50, [R1+0x13a0] ;  /* 0x0013a00001327983 */ /* 0x000ea80000300a00 */
[----:B------:R-:W-:Y:S04]  /*21760*/  STL.64 [R1+0x1440], R118 ;  /* 0x0014407601007387 */ /* 0x000fe80000100a00 */
[----:B------:R-:W-:Y:S01]  /*21770*/  STL.64 [R1+0x3210], R118 ;  /* 0x0032107601007387 */ /* 0x000fe20000100a00 */
[----:B------:R-:W-:-:S04]  /*21780*/  IMAD.WIDE R192, R3, 0x4, R52 ;  /* 0x0000000403c07825 */ /* 0x000fc800078e0234 */
[----:B----4-:R-:W-:-:S04]  /*21790*/  IMAD.WIDE R20, R3, 0x4, R56 ;  /* 0x0000000403147825 */ /* 0x010fc800078e0238 */
[C---:B-1----:R-:W-:Y:S02]  /*217a0*/  IMAD.WIDE R4, R3.reuse, 0x4, R64 ;  /* 0x0000000403047825 */ /* 0x042fe400078e0240 */
[----:B------:R-:W4:Y:S04]  /*217b0*/  LDL.LU.64 R64, [R1+0x1390] ;  /* 0x0013900001407983 */ /* 0x000f280000300a00 */
[----:B------:R-:W-:Y:S04]  /*217c0*/  STL.64 [R1+0x1420], R128 ;  /* 0x0014208001007387 */ /* 0x000fe80000100a00 */
[----:B------:R1:W-:Y:S04]  /*217d0*/  STL.64 [R1+0x13f0], R4 ;  /* 0x0013f00401007387 */ /* 0x0003e80000100a00 */
[----:B------:R-:W-:Y:S01]  /*217e0*/  STL.64 [R1+0x3218], R128 ;  /* 0x0032188001007387 */ /* 0x000fe20000100a00 */
[----:B-1----:R-:W-:-:S03]  /*217f0*/  IMAD.WIDE R4, R3, 0x4, R60 ;  /* 0x0000000403047825 */ /* 0x002fc600078e023c */
[----:B------:R-:W4:Y:S04]  /*21800*/  LDL.LU.64 R60, [R1+0x1388] ;  /* 0x00138800013c7983 */ /* 0x000f280000300a00 */
[----:B------:R-:W-:Y:S01]  /*21810*/  STL.64 [R1+0x1400], R192 ;  /* 0x001400c001007387 */ /* 0x000fe20000100a00 */
[----:B------:R-:W-:-:S03]  /*21820*/  IMAD.WIDE R8, R3, 0x4, R62 ;  /* 0x0000000403087825 */ /* 0x000fc600078e023e */
[----:B------:R1:W-:Y:S04]  /*21830*/  STL.64 [R1+0x1ce0], R4 ;  /* 0x001ce00401007387 */ /* 0x0003e80000100a00 */
[----:B------:R-:W-:Y:S04]  /*21840*/  STL.64 [R1+0x3220], R192 ;  /* 0x003220c001007387 */ /* 0x000fe80000100a00 */
[----:B------:R-:W4:Y:S04]  /*21850*/  LDL.LU.64 R52, [R1+0x1378] ;  /* 0x0013780001347983 */ /* 0x000f280000300a00 */
[----:B------:R-:W4:Y:S04]  /*21860*/  LDL.LU.64 R56, [R1+0x1368] ;  /* 0x0013680001387983 */ /* 0x000f280000300a00 */
[----:B------:R-:W4:Y:S04]  /*21870*/  LDL.LU.64 R62, [R1+0x1348] ;  /* 0x00134800013e7983 */ /* 0x000f280000300a00 */
[----:B------:R-:W-:Y:S01]  /*21880*/  STL.64 [R1+0x13f8], R20 ;  /* 0x0013f81401007387 */ /* 0x000fe20000100a00 */
[----:B-1----:R-:W-:-:S03]  /*21890*/  IMAD.WIDE R4, R3, 0x4, R44 ;  /* 0x0000000403047825 */ /* 0x002fc600078e022c */
[----:B------:R-:W-:Y:S04]  /*218a0*/  STL.64 [R1+0x3228], R20 ;  /* 0x0032281401007387 */ /* 0x000fe80000100a00 */
[----:B------:R-:W-:Y:S04]  /*218b0*/  STL.64 [R1+0x1cd8], R8 ;  /* 0x001cd80801007387 */ /* 0x000fe80000100a00 */
[----:B------:R-:W-:Y:S04]  /*218c0*/  STL.64 [R1+0x3310], R8 ;  /* 0x0033100801007387 */ /* 0x000fe80000100a00 */
[----:B------:R2:W-:Y:S01]  /*218d0*/  STL.64 [R1+0x1cd0], R4 ;  /* 0x001cd00401007387 */ /* 0x0005e20000100a00 */
[----:B---3--:R-:W-:-:S03]  /*218e0*/  IMAD.WIDE R134, R3, 0x4, R66 ;  /* 0x0000000403867825 */ /* 0x008fc600078e0242 */
[----:B------:R-:W3:Y:S01]  /*218f0*/  LDL.LU.64 R66, [R1+0x1328] ;  /* 0x0013280001427983 */ /* 0x000ee20000300a00 */
[----:B------:R-:W-:-:S04]  /*21900*/  IMAD.WIDE R70, R3, 0x4, R46 ;  /* 0x0000000403467825 */ /* 0x000fc800078e022e */
[----:B------:R-:W-:-:S04]  /*21910*/  IMAD.WIDE R198, R3, 0x4, R48 ;  /* 0x0000000403c67825 */ /* 0x000fc800078e0230 */
[C---:B------:R-:W-:Y:S02]  /*21920*/  IMAD.WIDE R22, R3.reuse, 0x4, R58 ;  /* 0x0000000403167825 */ /* 0x040fe400078e023a */
[----:B------:R-:W3:Y:S04]  /*21930*/  LDL.LU.64 R58, [R1+0x12f0] ;  /* 0x0012f000013a7983 */ /* 0x000ee80000300a00 */
[----:B------:R-:W-:Y:S04]  /*21940*/  STL.64 [R1+0x1cc8], R70 ;  /* 0x001cc84601007387 */ /* 0x000fe80000100a00 */
[----:B------:R-:W-:Y:S01]  /*21950*/  STL.64 [R1+0x3230], R70 ;  /* 0x0032304601007387 */ /* 0x000fe20000100a00 */
[----:B--2---:R-:W-:-:S03]  /*21960*/  IMAD.WIDE R4, R3, 0x4, R54 ;  /* 0x0000000403047825 */ /* 0x004fc600078e0236 */
[----:B------:R-:W2:Y:S04]  /*21970*/  LDL.LU.64 R54, [R1+0x12e8] ;  /* 0x0012e80001367983 */ /* 0x000ea80000300a00 */
[----:B------:R-:W-:Y:S04]  /*21980*/  STL.64 [R1+0x1cc0], R134 ;  /* 0x001cc08601007387 */ /* 0x000fe80000100a00 */
[----:B------:R-:W-:Y:S01]  /*21990*/  STL.64 [R1+0x1ca8], R4 ;  /* 0x001ca80401007387 */ /* 0x000fe20000100a00 */
[----:B------:R-:W-:-:S03]  /*219a0*/  IMAD.WIDE R122, R3, 0x4, R50 ;  /* 0x00000004037a7825 */ /* 0x000fc600078e0232 */
[----:B------:R-:W-:Y:S04]  /*219b0*/  STL.64 [R1+0x3238], R134 ;  /* 0x0032388601007387 */ /* 0x000fe80000100a00 */
[----:B------:R-:W-:Y:S04]  /*219c0*/  STL.64 [R1+0x1cb8], R198 ;  /* 0x001cb8c601007387 */ /* 0x000fe80000100a00 */
[----:B------:R4:W-:Y:S02]  /*219d0*/  STL.64 [R1+0x3240], R198 ;  /* 0x003240c601007387 */ /* 0x0009e40000100a00 */
[----:B----4-:R-:W-:-:S02]  /*219e0*/  IMAD.WIDE R198, R3, 0x4, R64 ;  /* 0x0000000403c67825 */ /* 0x010fc400078e0240 */
[----:B------:R-:W4:Y:S04]  /*219f0*/  LDL.LU.64 R64, [R1+0x12e0] ;  /* 0x0012e00001407983 */ /* 0x000f280000300a00 */
[----:B------:R-:W-:Y:S04]  /*21a00*/  STL.64 [R1+0x1ca0], R122 ;  /* 0x001ca07a01007387 */ /* 0x000fe80000100a00 */
[----:B------:R-:W-:Y:S04]  /*21a10*/  STL.64 [R1+0x33d8], R122 ;  /* 0x0033d87a01007387 */ /* 0x000fe80000100a00 */
[----:B------:R-:W-:Y:S04]  /*21a20*/  STL.64 [R1+0x1cb0], R22 ;  /* 0x001cb01601007387 */ /* 0x000fe80000100a00 */
[----:B------:R-:W-:Y:S01]  /*21a30*/  STL.64 [R1+0x3248], R22 ;  /* 0x0032481601007387 */ /* 0x000fe20000100a00 */
[----:B------:R-:W-:-:S03]  /*21a40*/  IMAD.WIDE R70, R3, 0x4, R60 ;  /* 0x0000000403467825 */ /* 0x000fc600078e023c */
[----:B------:R-:W4:Y:S04]  /*21a50*/  LDL.LU.64 R60, [R1+0x12d8] ;  /* 0x0012d800013c7983 */ /* 0x000f280000300a00 */
[----:B------:R-:W-:Y:S04]  /*21a60*/  STL.64 [R1+0x1c98], R198 ;  /* 0x001c98c601007387 */ /* 0x000fe80000100a00 */
[----:B------:R1:W-:Y:S04]  /*21a70*/  STL.64 [R1+0x3318], R198 ;  /* 0x003318c601007387 */ /* 0x0003e80000100a00 */
[----:B------:R-:W4:Y:S01]  /*21a80*/  LDL.LU.64 R48, [R1+0x12d0] ;  /* 0x0012d00001307983 */ /* 0x000f220000300a00 */
        /* <DEDUP_REMOVED lines=8> */
[----:B------:R-:W-:-:S05]  /*21b10*/  IMAD.WIDE R68, R3, 0x4, R52 ;  /* 0x0000000403447825 */ /* 0x000fca00078e0234 */
[----:B------:R-:W-:Y:S01]  /*21b20*/  STL.64 [R1+0x1c88], R68 ;  /* 0x001c884401007387 */ /* 0x000fe20000100a00 */
[----:B-1----:R-:W-:-:S03]  /*21b30*/  IMAD.WIDE R198, R3, 0x4, R58 ;  /* 0x0000000403c67825 */ /* 0x002fc600078e023a */
[----:B------:R-:W-:Y:S04]  /*21b40*/  STL.64 [R1+0x3268], R68 ;  /* 0x0032684401007387 */ /* 0x000fe80000100a00 */
[----:B------:R-:W3:Y:S04]  /*21b50*/  LDL.LU.64 R58, [R1+0x12b0] ;  /* 0x0012b000013a7983 */ /* 0x000ee80000300a00 */
[----:B------:R-:W-:Y:S04]  /*21b60*/  STL.64 [R1+0x1c80], R132 ;  /* 0x001c808401007387 */ /* 0x000fe80000100a00 */
[----:B------:R-:W-:Y:S01]  /*21b70*/  STL.64 [R1+0x3270], R132 ;  /* 0x0032708401007387 */ /* 0x000fe20000100a00 */
[----:B--2---:R-:W-:-:S03]  /*21b80*/  IMAD.WIDE R8, R3, 0x4, R54 ;  /* 0x0000000403087825 */ /* 0x004fc600078e0236 */
[----:B------:R-:W2:Y:S04]  /*21b90*/  LDL.LU.64 R54, [R1+0x12a8] ;  /* 0x0012a80001367983 */ /* 0x000ea80000300a00 */
[----:B------:R-:W-:Y:S04]  /*21ba0*/  STL.64 [R1+0x1c68], R198 ;  /* 0x001c68c601007387 */ /* 0x000fe80000100a00 */
[----:B------:R-:W-:Y:S04]  /*21bb0*/  STL.64 [R1+0x3438], R198 ;  /* 0x003438c601007387 */ /* 0x000fe80000100a00 */
[----:B------:R-:W-:Y:S04]  /*21bc0*/  STL.64 [R1+0x1c78], R196 ;  /* 0x001c78c401007387 */ /* 0x000fe80000100a00 */
[----:B------:R-:W-:Y:S01]  /*21bd0*/  STL.64 [R1+0x3278], R196 ;  /* 0x003278c401007387 */ /* 0x000fe20000100a00 */
[----:B----4-:R-:W-:-:S03]  /*21be0*/  IMAD.WIDE R134, R3, 0x4, R64 ;  /* 0x0000000403867825 */ /* 0x010fc600078e0240 */
[----:B------:R-:W4:Y:S04]  /*21bf0*/  LDL.LU.64 R64, [R1+0x12a0] ;  /* 0x0012a00001407983 */ /* 0x000f280000300a00 */
[----:B------:R-:W4:Y:S04]  /*21c00*/  LDL.LU.64 R50, [R1+0x1298] ;  /* 0x0012980001327983 */ /* 0x000f280000300a00 */
[----:B------:R-:W-:Y:S04]  /*21c10*/  STL.64 [R1+0x1c60], R8 ;  /* 0x001c600801007387 */ /* 0x000fe80000100a00 */
[----:B------:R-:W-:Y:S04]  /*21c20*/  STL.64 [R1+0x33e0], R8 ;  /* 0x0033e00801007387 */ /* 0x000fe80000100a00 */
[----:B------:R-:W-:Y:S04]  /*21c30*/  STL.64 [R1+0x1c70], R24 ;  /* 0x001c701801007387 */ /* 0x000fe80000100a00 */
[----:B------:R-:W-:Y:S01]  /*21c40*/  STL.64 [R1+0x3280], R24 ;  /* 0x0032801801007387 */ /* 0x000fe20000100a00 */
[----:B------:R-:W-:-:S03]  /*21c50*/  IMAD.WIDE R20, R3, 0x4, R60 ;  /* 0x0000000403147825 */ /* 0x000fc600078e023c */
[----:B------:R-:W4:Y:S04]  /*21c60*/  LDL.LU.64 R52, [R1+0x1290] ;  /* 0x0012900001347983 */ /* 0x000f280000300a00 */
[----:B------:R-:W4:Y:S04]  /*21c70*/  LDL.LU.64 R60, [R1+0x1288] ;  /* 0x00128800013c7983 */ /* 0x000f280000300a00 */
[----:B------:R-:W-:Y:S04]  /*21c80*/  STL.64 [R1+0x1c58], R134 ;  /* 0x001c588601007387 */ /* 0x000fe80000100a00 */
        /* <DEDUP_REMOVED lines=10> */
[----:B------:R-:W-:Y:S04]  /*21d30*/  STL.64 [R1+0x1c48], R74 ;  /* 0x001c484a01007387 */ /* 0x000fe80000100a00 */
[----:B------:R-:W-:Y:S01]  /*21d40*/  STL.64 [R1+0x3290], R74 ;  /* 0x0032904a01007387 */ /* 0x000fe20000100a00 */
[----:B-1----:R-:W-:-:S03]  /*21d50*/  IMAD.WIDE R134, R3, 0x4, R58 ;  /* 0x0000000403867825 */ /* 0x002fc600078e023a */
[----:B------:R-:W3:Y:S04]  /*21d60*/  LDL.LU.64 R58, [R1+0x1268] ;  /* 0x00126800013a7983 */ /* 0x000ee80000300a00 */
[----:B------:R-:W-:Y:S04]  /*21d70*/  STL.64 [R1+0x1c40], R138 ;  /* 0x001c408a01007387 */ /* 0x000fe80000100a00 */
[----:B------:R-:W-:Y:S01]  /*21d80*/  STL.64 [R1+0x3298], R138 ;  /* 0x0032988a01007387 */ /* 0x000fe20000100a00 */
[----:B--2---:R-:W-:-:S03]  /*21d90*/  IMAD.WIDE R4, R3, 0x4, R54 ;  /* 0x0000000403047825 */ /* 0x004fc600078e0236 */
[----:B------:R-:W2:Y:S04]  /*21da0*/  LDL.LU.64 R54, [R1+0x1258] ;  /* 0x0012580001367983 */ /* 0x000ea80000300a00 */
[----:B------:R-:W-:Y:S04]  /*21db0*/  STL.64 [R1+0x1c28], R134 ;  /* 0x001c288601007387 */ /* 0x000fe80000100a00 */
[----:B------:R1:W-:Y:S04]  /*21dc0*/  STL.64 [R1+0x1c20], R4 ;  /* 0x001c200401007387 */ /* 0x0003e80000100a00 */
[----:B------:R-:W-:Y:S04]  /*21dd0*/  STL.64 [R1+0x3440], R134 ;  /* 0x0034408601007387 */ /* 0x000fe80000100a00 */
[----:B------:R-:W-:Y:S04]  /*21de0*/  STL.64 [R1+0x1c38], R202 ;  /* 0x001c38ca01007387 */ /* 0x000fe80000100a00 */
[----:B------:R-:W-:Y:S01]  /*21df0*/  STL.64 [R1+0x32a0], R202 ;  /* 0x0032a0ca01007387 */ /* 0x000fe20000100a00 */
[----:B----4-:R-:W-:-:S03]  /*21e00*/  IMAD.WIDE R70, R3, 0x4, R64 ;  /* 0x0000000403467825 */ /* 0x010fc600078e0240 */
[----:B------:R-:W4:Y:S04]  /*21e10*/  LDL.LU.64 R64, [R1+0x1250] ;  /* 0x0012500001407983 */ /* 0x000f280000300a00 */
[----:B------:R-:W-:Y:S01]  /*21e20*/  STL.64 [R1+0x1c30], R26 ;  /* 0x001c301a01007387 */ /* 0x000fe20000100a00 */
[----:B------:R-:W-:-:S03]  /*21e30*/  IMAD.WIDE R192, R3, 0x4, R50 ;  /* 0x0000000403c07825 */ /* 0x000fc600078e0232 */
[----:B------:R-:W-:Y:S04]  /*21e40*/  STL.64 [R1+0x32a8], R26 ;  /* 0x0032a81a01007387 */ /* 0x000fe80000100a00 */
[----:B------:R-:W-:Y:S04]  /*21e50*/  STL.64 [R1+0x1c18], R70 ;  /* 0x001c184601007387 */ /* 0x000fe80000100a00 */
[----:B------:R-:W-:Y:S04]  /*21e60*/  STL.64 [R1+0x3328], R70 ;  /* 0x0033284601007387 */ /* 0x000fe80000100a00 */
[----:B------:R-:W4:Y:S04]  /*21e70*/  LDL.LU.64 R46, [R1+0x1248] ;  /* 0x00124800012e7983 */ /* 0x000f280000300a00 */
[----:B------:R-:W4:Y:S01]  /*21e80*/  LDL.LU.64 R50, [R1+0x1238] ;  /* 0x0012380001327983 */ /* 0x000f220000300a00 */
[----:B------:R-:W-:-:S03]  /*21e90*/  IMAD.WIDE R136, R3, 0x4, R60 ;  /* 0x0000000403887825 */ /* 0x000fc600078e023c */
[----:B------:R-:W4:Y:S01]  /*21ea0*/  LDL.LU.64 R60, [R1+0x1210] ;  /* 0x00121000013c7983 */ /* 0x000f220000300a00 */
[----:B------:R-:W-:-:S04]  /*21eb0*/  IMAD.WIDE R72, R3, 0x4, R52 ;  /* 0x0000000403487825 */ /* 0x000fc800078e0234 */
[C---:B------:R-:W-:Y:S02]  /*21ec0*/  IMAD.WIDE R200, R3.reuse, 0x4, R62 ;  /* 0x0000000403c87825 */ /* 0x040fe400078e023e */
[----:B------:R-:W4:Y:S02]  /*21ed0*/  LDL.LU.64 R62, [R1+0x11f0] ;  /* 0x0011f000013e7983 */ /* 0x000f240000300a00 */
[C---:B------:R-:W-:Y:S02]  /*21ee0*/  IMAD.WIDE R28, R3.reuse, 0x4, R56 ;  /* 0x00000004031c7825 */ /* 0x040fe400078e0238 */
[----:B------:R-:W-:Y:S04]  /*21ef0*/  STL.64 [R1+0x1c10], R192 ;  /* 0x001c10c001007387 */ /* 0x000fe80000100a00 */
[----:B------:R-:W-:Y:S04]  /*21f00*/  STL.64 [R1+0x32b0], R192 ;  /* 0x0032b0c001007387 */ /* 0x000fe80000100a00 */
[----:B------:R-:W4:Y:S04]  /*21f10*/  LDL.LU.64 R56, [R1+0x11b0] ;  /* 0x0011b00001387983 */ /* 0x000f280000300a00 */
[----:B------:R-:W-:Y:S04]  /*21f20*/  STL.64 [R1+0x1c08], R72 ;  /* 0x001c084801007387 */ /* 0x000fe80000100a00 */
[----:B------:R-:W-:Y:S01]  /*21f30*/  STL.64 [R1+0x32b8], R72 ;  /* 0x0032b84801007387 */ /* 0x000fe20000100a00 */
[----:B---3--:R-:W-:-:S03]  /*21f40*/  IMAD.WIDE R122, R3, 0x4, R66 ;  /* 0x00000004037a7825 */ /* 0x008fc600078e0242 */
[----:B------:R-:W3:Y:S04]  /*21f50*/  LDL.LU.64 R66, [R1+0x11a8] ;  /* 0x0011a80001427983 */ /* 0x000ee80000300a00 */
[----:B------:R-:W-:Y:S04]  /*21f60*/  STL.64 [R1+0x1c00], R136 ;  /* 0x001c008801007387 */ /* 0x000fe80000100a00 */
[----:B------:R-:W-:Y:S01]  /*21f70*/  STL.64 [R1+0x32c0], R136 ;  /* 0x0032c08801007387 */ /* 0x000fe20000100a00 */
[----:B-1----:R-:W-:-:S03]  /*21f80*/  IMAD.WIDE R4, R3, 0x4, R58 ;  /* 0x0000000403047825 */ /* 0x002fc600078e023a */
[----:B------:R-:W3:Y:S04]  /*21f90*/  LDL.LU.64 R58, [R1+0x11a0] ;  /* 0x0011a000013a7983 */ /* 0x000ee80000300a00 */
[----:B------:R-:W-:Y:S04]  /*21fa0*/  STL.64 [R1+0x1be8], R122 ;  /* 0x001be87a01007387 */ /* 0x000fe80000100a00 */
[----:B------:R3:W-:Y:S04]  /*21fb0*/  STL.64 [R1+0x1be0], R4 ;  /* 0x001be00401007387 */ /* 0x0007e80000100a00 */
[----:B------:R-:W-:Y:S04]  /*21fc0*/  STL.64 [R1+0x3448], R122 ;  /* 0x0034487a01007387 */ /* 0x000fe80000100a00 */
[----:B------:R-:W-:Y:S04]  /*21fd0*/  STL.64 [R1+0x1bf8], R200 ;  /* 0x001bf8c801007387 */ /* 0x000fe80000100a00 */
[----:B------:R-:W-:Y:S04]  /*21fe0*/  STL.64 [R1+0x32c8], R200 ;  /* 0x0032c8c801007387 */ /* 0x000fe80000100a00 */
[----:B------:R-:W-:Y:S01]  /*21ff0*/  STL.64 [R1+0x1bf0], R28 ;  /* 0x001bf01c01007387 */ /* 0x000fe20000100a00 */
[----:B--2---:R-:W-:-:S03]  /*22000*/  IMAD.WIDE R22, R3, 0x4, R54 ;  /* 0x0000000403167825 */ /* 0x004fc600078e0236 */
[----:B------:R-:W-:Y:S04]  /*22010*/  STL.64 [R1+0x32d0], R28 ;  /* 0x0032d01c01007387 */ /* 0x000fe80000100a00 */
[----:B------:R-:W2:Y:S04]  /*22020*/  LDL.LU.64 R48, [R1+0x1198] ;  /* 0x0011980001307983 */ /* 0x000ea80000300a00 */
[----:B------:R-:W2:Y:S01]  /*22030*/  LDL.LU.64 R52, [R1+0x1190] ;  /* 0x0011900001347983 */ /* 0x000ea20000300a00 */
[----:B----4-:R-:W-:-:S03]  /*22040*/  IMAD.WIDE R128, R3, 0x4, R64 ;  /* 0x0000000403807825 */ /* 0x010fc600078e0240 */
[----:B------:R-:W4:Y:S04]  /*22050*/  LDL.LU.64 R64, [R1+0x1188] ;  /* 0x0011880001407983 */ /* 0x000f280000300a00 */
[----:B------:R-:W4:Y:S04]  /*22060*/  LDL.LU.64 R54, [R1+0x1180] ;  /* 0x0011800001367983 */ /* 0x000f280000300a00 */
[----:B------:R-:W-:Y:S04]  /*22070*/  STL.64 [R1+0x1bd8], R22 ;  /* 0x001bd81601007387 */ /* 0x000fe80000100a00 */
[----:B------:R-:W-:Y:S01]  /*22080*/  STL.64 [R1+0x3330], R22 ;  /* 0x0033301601007387 */ /* 0x000fe20000100a00 */
[----:B------:R-:W-:-:S04]  /*22090*/  IMAD.WIDE R78, R3, 0x4, R46 ;  /* 0x00000004034e7825 */ /* 0x000fc800078e022e */
[C---:B------:R-:W-:Y:S02]  /*220a0*/  IMAD.WIDE R206, R3.reuse, 0x4, R60 ;  /* 0x0000000403ce7825 */ /* 0x040fe400078e023c */
[----:B------:R-:W4:Y:S04]  /*220b0*/  LDL.LU.64 R60, [R1+0x1178] ;  /* 0x00117800013c7983 */ /* 0x000f280000300a00 */
[----:B------:R-:W-:Y:S01]  /*220c0*/  STL.64 [R1+0x1bd0], R128 ;  /* 0x001bd08001007387 */ /* 0x000fe20000100a00 */
[----:B------:R-:W-:-:S03]  /*220d0*/  IMAD.WIDE R142, R3, 0x4, R50 ;  /* 0x00000004038e7825 */ /* 0x000fc600078e0232 */
[----:B------:R-:W-:Y:S01]  /*220e0*/  STL.64 [R1+0x32d8], R128 ;  /* 0x0032d88001007387 */ /* 0x000fe20000100a00 */
[----:B------:R-:W-:-:S03]  /*220f0*/  IMAD.WIDE R30, R3, 0x4, R62 ;  /* 0x00000004031e7825 */ /* 0x000fc600078e023e */
[----:B------:R-:W4:Y:S04]  /*22100*/  LDL.LU.64 R62, [R1+0x1170] ;  /* 0x00117000013e7983 */ /* 0x000f280000300a00 */
[----:B------:R-:W-:Y:S04]  /*22110*/  STL.64 [R1+0x1bc8], R78 ;  /* 0x001bc84e01007387 */ /* 0x000fe80000100a00 */
[----:B------:R-:W-:Y:S04]  /*22120*/  STL.64 [R1+0x32e0], R78 ;  /* 0x0032e04e01007387 */ /* 0x000fe80000100a00 */
[----:B------:R-:W4:Y:S04]  /*22130*/  LDL.LU.64 R50, [R1+0x1168] ;  /* 0x0011680001327983 */ /* 0x000f280000300a00 */
[----:B------:R-:W-:Y:S04]  /*22140*/  STL.64 [R1+0x1bc0], R142 ;  /* 0x001bc08e01007387 */ /* 0x000fe80000100a00 */
[----:B------:R-:W-:Y:S01]  /*22150*/  STL.64 [R1+0x32e8], R142 ;  /* 0x0032e88e01007387 */ /* 0x000fe20000100a00 */
[----:B---3--:R-:W-:-:S03]  /*22160*/  IMAD.WIDE R4, R3, 0x4, R66 ;  /* 0x0000000403047825 */ /* 0x008fc600078e0242 */
[----:B------:R-:W3:Y:S01]  /*22170*/  LDL.LU.64 R66, [R1+0x1160] ;  /* 0x0011600001427983 */ /* 0x000ee20000300a00 */
[----:B------:R-:W-:-:S05]  /*22180*/  IMAD.WIDE R70, R3, 0x4, R56 ;  /* 0x0000000403467825 */ /* 0x000fca00078e0238 */
[----:B------:R-:W-:Y:S04]  /*22190*/  STL.64 [R1+0x1ba8], R70 ;  /* 0x001ba84601007387 */ /* 0x000fe80000100a00 */
[----:B------:R1:W-:Y:S04]  /*221a0*/  STL.64 [R1+0x1ba0], R4 ;  /* 0x001ba00401007387 */ /* 0x0003e80000100a00 */
[----:B------:R-:W-:Y:S04]  /*221b0*/  STL.64 [R1+0x3450], R70 ;  /* 0x0034504601007387 */ /* 0x000fe80000100a00 */
[----:B------:R-:W-:Y:S01]  /*221c0*/  STL.64 [R1+0x1bb8], R206 ;  /* 0x001bb8ce01007387 */ /* 0x000fe20000100a00 */
[----:B-1----:R-:W-:-:S03]  /*221d0*/  IMAD.WIDE R4, R3, 0x4, R58 ;  /* 0x0000000403047825 */ /* 0x002fc600078e023a */
[----:B------:R-:W-:Y:S04]  /*221e0*/  STL.64 [R1+0x32f0], R206 ;  /* 0x0032f0ce01007387 */ /* 0x000fe80000100a00 */
[----:B------:R-:W3:Y:S04]  /*221f0*/  LDL.LU.64 R56, [R1+0x1158] ;  /* 0x0011580001387983 */ /* 0x000ee80000300a00 */
[----:B------:R-:W3:Y:S04]  /*22200*/  LDL.LU.64 R58, [R1+0x1150] ;  /* 0x00115000013a7983 */ /* 0x000ee80000300a00 */
[----:B------:R1:W-:Y:S04]  /*22210*/  STL.64 [R1+0x1b98], R4 ;  /* 0x001b980401007387 */ /* 0x0003e80000100a00 */
[----:B------:R-:W-:Y:S04]  /*22220*/  STL.64 [R1+0x1bb0], R30 ;  /* 0x001bb01e01007387 */ /* 0x000fe80000100a00 */
[----:B------:R3:W-:Y:S01]  /*22230*/  STL.64 [R1+0x32f8], R30 ;  /* 0x0032f81e01007387 */ /* 0x0007e20000100a00 */
[----:B--2---:R-:W-:-:S04]  /*22240*/  IMAD.WIDE R118, R3, 0x4, R48 ;  /* 0x0000000403767825 */ /* 0x004fc800078e0230 */
[C---:B------:R-:W-:Y:S02]  /*22250*/  IMAD.WIDE R76, R3.reuse, 0x4, R52 ;  /* 0x00000004034c7825 */ /* 0x040fe400078e0234 */
[----:B------:R-:W2:Y:S02]  /*22260*/  LDL.LU.64 R52, [R1+0x1148] ;  /* 0x0011480001347983 */ /* 0x000ea40000300a00 */
[C---:B----4-:R-:W-:Y:S02]  /*22270*/  IMAD.WIDE R140, R3.reuse, 0x4, R64 ;  /* 0x00000004038c7825 */ /* 0x050fe400078e0240 */
[----:B------:R-:W4:Y:S02]  /*22280*/  LDL.LU.64 R64, [R1+0x1140] ;  /* 0x0011400001407983 */ /* 0x000f240000300a00 */
[C---:B------:R-:W-:Y:S02]  /*22290*/  IMAD.WIDE R204, R3.reuse, 0x4, R54 ;  /* 0x0000000403cc7825 */ /* 0x040fe400078e0236 */
[----:B------:R-:W4:Y:S04]  /*222a0*/  LDL.LU.64 R54, [R1+0x1138] ;  /* 0x0011380001367983 */ /* 0x000f280000300a00 */
[----:B------:R-:W-:Y:S04]  /*222b0*/  STL.64 [R1+0x1b90], R118 ;  /* 0x001b907601007387 */ /* 0x000fe80000100a00 */
[----:B------:R-:W-:Y:S01]  /*222c0*/  STL.64 [R1+0x3300], R118 ;  /* 0x0033007601007387 */ /* 0x000fe20000100a00 */
[----:B------:R-:W-:-:S03]  /*222d0*/  IMAD.WIDE R32, R3, 0x4, R60 ;  /* 0x0000000403207825 */ /* 0x000fc600078e023c */
        /* <DEDUP_REMOVED lines=12> */
[----:B------:R-:W-:Y:S04]  /*223a0*/  STL.64 [R1+0x1b78], R204 ;  /* 0x001b78cc01007387 */ /* 0x000fe80000100a00 */
[----:B------:R-:W-:Y:S01]  /*223b0*/  STL.64 [R1+0x3348], R204 ;  /* 0x003348cc01007387 */ /* 0x000fe20000100a00 */
[----:B---3--:R-:W-:-:S03]  /*223c0*/  IMAD.WIDE R30, R3, 0x4, R66 ;  /* 0x00000004031e7825 */ /* 0x008fc600078e0242 */
[----:B------:R-:W3:Y:S04]  /*223d0*/  LDL.LU.64 R66, [R1+0x1118] ;  /* 0x0011180001427983 */ /* 0x000ee80000300a00 */
[----:B------:R-:W-:Y:S04]  /*223e0*/  STL.64 [R1+0x1b70], R32 ;  /* 0x001b702001007387 */ /* 0x000fe80000100a00 */
[----:B------:R-:W-:Y:S01]  /*223f0*/  STL.64 [R1+0x3350], R32 ;  /* 0x0033502001007387 */ /* 0x000fe20000100a00 */
[----:B------:R-:W-:-:S03]  /*22400*/  IMAD.WIDE R18, R3, 0x4, R56 ;  /* 0x0000000403127825 */ /* 0x000fc600078e0238 */
[----:B------:R-:W3:Y:S01]  /*22410*/  LDL.LU.64 R56, [R1+0x10c8] ;  /* 0x0010c80001387983 */ /* 0x000ee20000300a00 */
[----:B------:R-:W-:-:S03]  /*22420*/  IMAD.WIDE R82, R3, 0x4, R58 ;  /* 0x0000000403527825 */ /* 0x000fc600078e023a */
[----:B------:R-:W3:Y:S04]  /*22430*/  LDL.LU.64 R58, [R1+0xf98] ;  /* 0x000f9800013a7983 */ /* 0x000ee80000300a00 */
[----:B------:R-:W-:Y:S04]  /*22440*/  STL.64 [R1+0x1b58], R30 ;  /* 0x001b581e01007387 */ /* 0x000fe80000100a00 */
[----:B------:R-:W-:Y:S01]  /*22450*/  STL.64 [R1+0x3358], R30 ;  /* 0x0033581e01007387 */ /* 0x000fe20000100a00 */
[----:B--2---:R-:W-:-:S03]  /*22460*/  IMAD.WIDE R146, R3, 0x4, R52 ;  /* 0x0000000403927825 */ /* 0x004fc600078e0234 */
[----:B------:R-:W2:Y:S01]  /*22470*/  LDL.LU.64 R52, [R1+0xf90] ;  /* 0x000f900001347983 */ /* 0x000ea20000300a00 */
[----:B----4-:R-:W-:-:S03]  /*22480*/  IMAD.WIDE R210, R3, 0x4, R64 ;  /* 0x0000000403d27825 */ /* 0x010fc600078e0240 */
[----:B------:R-:W4:Y:S01]  /*22490*/  LDL.LU.64 R64, [R1+0xf88] ;  /* 0x000f880001407983 */ /* 0x000f220000300a00 */
[----:B------:R-:W-:-:S03]  /*224a0*/  IMAD.WIDE R34, R3, 0x4, R54 ;  /* 0x0000000403227825 */ /* 0x000fc600078e0236 */
[----:B------:R-:W-:Y:S04]  /*224b0*/  STL.64 [R1+0x1b50], R18 ;  /* 0x001b501201007387 */ /* 0x000fe80000100a00 */
[----:B------:R-:W-:Y:S04]  /*224c0*/  STL.64 [R1+0x3360], R18 ;  /* 0x0033601201007387 */ /* 0x000fe80000100a00 */
        /* <DEDUP_REMOVED lines=13> */
[----:B------:R-:W-:Y:S04]  /*225a0*/  STL.64 [R1+0x3378], R210 ;  /* 0x003378d201007387 */ /* 0x000fe80000100a00 */
[----:B------:R-:W-:Y:S04]  /*225b0*/  STL.64 [R1+0x1b30], R34 ;  /* 0x001b302201007387 */ /* 0x000fe80000100a00 */
[----:B------:R-:W-:Y:S04]  /*225c0*/  STL.64 [R1+0x3380], R34 ;  /* 0x0033802201007387 */ /* 0x000fe80000100a00 */
[----:B------:R-:W4:Y:S01]  /*225d0*/  LDL.LU.64 R48, [R1+0xf68] ;  /* 0x000f680001307983 */ /* 0x000f220000300a00 */
[----:B---3--:R-:W-:-:S03]  /*225e0*/  IMAD.WIDE R194, R3, 0x4, R66 ;  /* 0x0000000403c27825 */ /* 0x008fc600078e0242 */
[----:B------:R-:W3:Y:S01]  /*225f0*/  LDL.LU.64 R66, [R1+0xf60] ;  /* 0x000f600001427983 */ /* 0x000ee20000300a00 */
[----:B------:R-:W-:-:S04]  /*22600*/  IMAD.WIDE R206, R3, 0x4, R50 ;  /* 0x0000000403ce7825 */ /* 0x000fc800078e0232 */
[C---:B------:R-:W-:Y:S02]  /*22610*/  IMAD.WIDE R80, R3.reuse, 0x4, R56 ;  /* 0x0000000403507825 */ /* 0x040fe400078e0238 */
[----:B------:R-:W3:Y:S02]  /*22620*/  LDL.LU.64 R56, [R1+0xf58] ;  /* 0x000f580001387983 */ /* 0x000ee40000300a00 */
[C---:B------:R-:W-:Y:S02]  /*22630*/  IMAD.WIDE R144, R3.reuse, 0x4, R58 ;  /* 0x0000000403907825 */ /* 0x040fe400078e023a */
[----:B------:R-:W-:Y:S04]  /*22640*/  STL.64 [R1+0x1b18], R206 ;  /* 0x001b18ce01007387 */ /* 0x000fe80000100a00 */
[----:B------:R-:W-:Y:S04]  /*22650*/  STL.64 [R1+0x3388], R206 ;  /* 0x003388ce01007387 */ /* 0x000fe80000100a00 */
[----:B------:R-:W3:Y:S01]  /*22660*/  LDL.LU.64 R58, [R1+0xf50] ;  /* 0x000f5000013a7983 */ /* 0x000ee20000300a00 */
[----:B--2---:R-:W-:-:S03]  /*22670*/  IMAD.WIDE R208, R3, 0x4, R52 ;  /* 0x0000000403d07825 */ /* 0x004fc600078e0234 */
[----:B------:R-:W2:Y:S04]  /*22680*/  LDL.LU.64 R52, [R1+0xf48] ;  /* 0x000f480001347983 */ /* 0x000ea80000300a00 */
[----:B------:R-:W-:Y:S04]  /*22690*/  STL.64 [R1+0x1b10], R194 ;  /* 0x001b10c201007387 */ /* 0x000fe80000100a00 */
[----:B------:R-:W-:Y:S01]  /*226a0*/  STL.64 [R1+0x3390], R194 ;  /* 0x003390c201007387 */ /* 0x000fe20000100a00 */
[----:B----4-:R-:W-:-:S03]  /*226b0*/  IMAD.WIDE R36, R3, 0x4, R64 ;  /* 0x0000000403247825 */ /* 0x010fc600078e0240 */
[----:B------:R-:W4:Y:S04]  /*226c0*/  LDL.LU.64 R64, [R1+0xf40] ;  /* 0x000f400001407983 */ /* 0x000f280000300a00 */
[----:B------:R-:W-:Y:S04]  /*226d0*/  STL.64 [R1+0x1b08], R80 ;  /* 0x001b085001007387 */ /* 0x000fe80000100a00 */
[----:B------:R-:W-:Y:S01]  /*226e0*/  STL.64 [R1+0x3398], R80 ;  /* 0x0033985001007387 */ /* 0x000fe20000100a00 */
[----:B------:R-:W-:-:S03]  /*226f0*/  IMAD.WIDE R8, R3, 0x4, R54 ;  /* 0x0000000403087825 */ /* 0x000fc600078e0236 */
[----:B------:R-:W4:Y:S04]  /*22700*/  LDL.LU.64 R54, [R1+0xf38] ;  /* 0x000f380001367983 */ /* 0x000f280000300a00 */
[----:B------:R-:W-:Y:S04]  /*22710*/  STL.64 [R1+0x1b00], R144 ;  /* 0x001b009001007387 */ /* 0x000fe80000100a00 */
[----:B------:R-:W-:Y:S04]  /*22720*/  STL.64 [R1+0x33a0], R144 ;  /* 0x0033a09001007387 */ /* 0x000fe80000100a00 */
[----:B------:R-:W4:Y:S01]  /*22730*/  LDL.LU.64 R50, [R1+0xf20] ;  /* 0x000f200001327983 */ /* 0x000f220000300a00 */
[----:B-1----:R-:W-:-:S03]  /*22740*/  IMAD.WIDE R4, R3, 0x4, R60 ;  /* 0x0000000403047825 */ /* 0x002fc600078e023c */
[----:B------:R-:W-:Y:S04]  /*22750*/  STL.64 [R1+0x1ae8], R8 ;  /* 0x001ae80801007387 */ /* 0x000fe80000100a00 */
[----:B------:R4:W-:Y:S04]  /*22760*/  STL.64 [R1+0x1ae0], R4 ;  /* 0x001ae00401007387 */ /* 0x0009e80000100a00 */
[----:B------:R-:W-:Y:S04]  /*22770*/  STL.64 [R1+0x3468], R8 ;  /* 0x0034680801007387 */ /* 0x000fe80000100a00 */
[----:B------:R-:W-:Y:S04]  /*22780*/  STL.64 [R1+0x1af8], R208 ;  /* 0x001af8d001007387 */ /* 0x000fe80000100a00 */
[----:B------:R-:W-:Y:S01]  /*22790*/  STL.64 [R1+0x33a8], R208 ;  /* 0x0033a8d001007387 */ /* 0x000fe20000100a00 */
[----:B------:R-:W-:-:S03]  /*227a0*/  IMAD.WIDE R142, R3, 0x4, R62 ;  /* 0x00000004038e7825 */ /* 0x000fc600078e023e */
[----:B------:R-:W4:Y:S04]  /*227b0*/  LDL.LU.64 R62, [R1+0xf18] ;  /* 0x000f1800013e7983 */ /* 0x000f280000300a00 */
[----:B------:R-:W4:Y:S04]  /*227c0*/  LDL.LU.64 R60, [R1+0xf10] ;  /* 0x000f1000013c7983 */ /* 0x000f280000300a00 */
[----:B------:R-:W-:Y:S04]  /*227d0*/  STL.64 [R1+0x1af0], R36 ;  /* 0x001af02401007387 */ /* 0x000fe80000100a00 */
[----:B------:R-:W-:Y:S01]  /*227e0*/  STL.64 [R1+0x33b0], R36 ;  /* 0x0033b02401007387 */ /* 0x000fe20000100a00 */
[----:B---3--:R-:W-:-:S03]  /*227f0*/  IMAD.WIDE R86, R3, 0x4, R66 ;  /* 0x0000000403567825 */ /* 0x008fc600078e0242 */
[----:B------:R-:W3:Y:S01]  /*22800*/  LDL.LU.64 R66, [R1+0xf08] ;  /* 0x000f080001427983 */ /* 0x000ee20000300a00 */
[----:B------:R-:W-:-:S03]  /*22810*/  IMAD.WIDE R130, R3, 0x4, R48 ;  /* 0x0000000403827825 */ /* 0x000fc600078e0230 */
        /* <DEDUP_REMOVED lines=9> */
[----:B------:R-:W2:Y:S04]  /*228b0*/  LDL.LU.64 R52, [R1+0xef0] ;  /* 0x000ef00001347983 */ /* 0x000ea80000300a00 */
[----:B------:R-:W-:Y:S04]  /*228c0*/  STL.64 [R1+0x1ac8], R86 ;  /* 0x001ac85601007387 */ /* 0x000fe80000100a00 */
[----:B------:R-:W-:Y:S01]  /*228d0*/  STL.64 [R1+0x33c8], R86 ;  /* 0x0033c85601007387 */ /* 0x000fe20000100a00 */
[----:B----4-:R-:W-:-:S03]  /*228e0*/  IMAD.WIDE R4, R3, 0x4, R64 ;  /* 0x0000000403047825 */ /* 0x010fc600078e0240 */
[----:B------:R-:W4:Y:S04]  /*228f0*/  LDL.LU.64 R64, [R1+0xee8] ;  /* 0x000ee80001407983 */ /* 0x000f280000300a00 */
[----:B------:R-:W-:Y:S04]  /*22900*/  STL.64 [R1+0x1ac0], R150 ;  /* 0x001ac09601007387 */ /* 0x000fe80000100a00 */
[----:B------:R2:W-:Y:S01]  /*22910*/  STL.64 [R1+0x1aa8], R4 ;  /* 0x001aa80401007387 */ /* 0x0005e20000100a00 */
[----:B------:R-:W-:-:S03]  /*22920*/  IMAD.WIDE R144, R3, 0x4, R54 ;  /* 0x0000000403907825 */ /* 0x000fc600078e0236 */
[----:B------:R-:W-:Y:S04]  /*22930*/  STL.64 [R1+0x33d0], R150 ;  /* 0x0033d09601007387 */ /* 0x000fe80000100a00 */
[----:B------:R-:W4:Y:S04]  /*22940*/  LDL.LU.64 R54, [R1+0xee0] ;  /* 0x000ee00001367983 */ /* 0x000f280000300a00 */
[----:B------:R-:W-:Y:S04]  /*22950*/  STL.64 [R1+0x1ab8], R214 ;  /* 0x001ab8d601007387 */ /* 0x000fe80000100a00 */
[----:B------:R-:W-:Y:S04]  /*22960*/  STL.64 [R1+0x33e8], R214 ;  /* 0x0033e8d601007387 */ /* 0x000fe80000100a00 */
[----:B------:R-:W-:Y:S04]  /*22970*/  STL.64 [R1+0x1ab0], R38 ;  /* 0x001ab02601007387 */ /* 0x000fe80000100a00 */
[----:B------:R-:W-:Y:S04]  /*22980*/  STL.64 [R1+0x33f0], R38 ;  /* 0x0033f02601007387 */ /* 0x000fe80000100a00 */
[----:B------:R-:W-:Y:S01]  /*22990*/  STL.64 [R1+0x1aa0], R144 ;  /* 0x001aa09001007387 */ /* 0x000fe20000100a00 */
[----:B------:R-:W-:-:S03]  /*229a0*/  IMAD.WIDE R78, R3, 0x4, R50 ;  /* 0x00000004034e7825 */ /* 0x000fc600078e0232 */
[----:B------:R-:W-:Y:S01]  /*229b0*/  STL.64 [R1+0x33f8], R144 ;  /* 0x0033f89001007387 */ /* 0x000fe20000100a00 */
[----:B------:R-:W-:-:S03]  /*229c0*/  IMAD.WIDE R182, R3, 0x4, R62 ;  /* 0x0000000403b67825 */ /* 0x000fc600078e023e */
[----:B------:R-:W4:Y:S01]  /*229d0*/  LDL.LU.64 R62, [R1+0xed0] ;  /* 0x000ed000013e7983 */ /* 0x000f220000300a00 */
[----:B------:R-:W-:-:S03]  /*229e0*/  IMAD.WIDE R84, R3, 0x4, R60 ;  /* 0x0000000403547825 */ /* 0x000fc600078e023c */
[----:B------:R-:W4:Y:S04]  /*229f0*/  LDL.LU.64 R60, [R1+0xec8] ;  /* 0x000ec800013c7983 */ /* 0x000f280000300a00 */
[----:B------:R-:W-:Y:S04]  /*22a00*/  STL.64 [R1+0x1a98], R78 ;  /* 0x001a984e01007387 */ /* 0x000fe80000100a00 */
[----:B------:R-:W-:Y:S04]  /*22a10*/  STL.64 [R1+0x3400], R78 ;  /* 0x0034004e01007387 */ /* 0x000fe80000100a00 */
[----:B------:R-:W4:Y:S01]  /*22a20*/  LDL.LU.64 R48, [R1+0xec0] ;  /* 0x000ec00001307983 */ /* 0x000f220000300a00 */
[----:B---3--:R-:W-:-:S03]  /*22a30*/  IMAD.WIDE R148, R3, 0x4, R66 ;  /* 0x0000000403947825 */ /* 0x008fc600078e0242 */
[----:B------:R-:W3:Y:S01]  /*22a40*/  LDL.LU.64 R66, [R1+0xeb8] ;  /* 0x000eb80001427983 */ /* 0x000ee20000300a00 */
[----:B------:R-:W-:-:S03]  /*22a50*/  IMAD.WIDE R212, R3, 0x4, R56 ;  /* 0x0000000403d47825 */ /* 0x000fc600078e0238 */
[----:B------:R-:W3:Y:S04]  /*22a60*/  LDL.LU.64 R56, [R1+0xeb0] ;  /* 0x000eb00001387983 */ /* 0x000ee80000300a00 */
[----:B------:R-:W-:Y:S04]  /*22a70*/  STL.64 [R1+0x1a90], R182 ;  /* 0x001a90b601007387 */ /* 0x000fe80000100a00 */
[----:B------:R-:W-:Y:S01]  /*22a80*/  STL.64 [R1+0x3408], R182 ;  /* 0x003408b601007387 */ /* 0x000fe20000100a00 */
[----:B------:R-:W-:-:S03]  /*22a90*/  IMAD.WIDE R40, R3, 0x4, R58 ;  /* 0x0000000403287825 */ /* 0x000fc600078e023a */
[----:B------:R-:W3:Y:S04]  /*22aa0*/  LDL.LU.64 R58, [R1+0xea8] ;  /* 0x000ea800013a7983 */ /* 0x000ee80000300a00 */
[----:B------:R-:W-:Y:S04]  /*22ab0*/  STL.64 [R1+0x1a88], R84 ;  /* 0x001a885401007387 */ /* 0x000fe80000100a00 */
[----:B------:R-:W-:Y:S01]  /*22ac0*/  STL.64 [R1+0x3410], R84 ;  /* 0x0034105401007387 */ /* 0x000fe20000100a00 */
[----:B--2---:R-:W-:-:S03]  /*22ad0*/  IMAD.WIDE R4, R3, 0x4, R52 ;  /* 0x0000000403047825 */ /* 0x004fc600078e0234 */
[----:B------:R-:W2:Y:S04]  /*22ae0*/  LDL.LU.64 R50, [R1+0xea0] ;  /* 0x000ea00001327983 */ /* 0x000ea80000300a00 */
[----:B------:R-:W-:Y:S04]  /*22af0*/  STL.64 [R1+0x1a80], R148 ;  /* 0x001a809401007387 */ /* 0x000fe80000100a00 */
[----:B------:R1:W-:Y:S04]  /*22b00*/  STL.64 [R1+0x1a68], R4 ;  /* 0x001a680401007387 */ /* 0x0003e80000100a00 */
[----:B------:R-:W-:Y:S01]  /*22b10*/  STL.64 [R1+0x3418], R148 ;  /* 0x0034189401007387 */ /* 0x000fe20000100a00 */
[----:B----4-:R-:W-:-:S03]  /*22b20*/  IMAD.WIDE R80, R3, 0x4, R64 ;  /* 0x0000000403507825 */ /* 0x010fc600078e0240 */
[----:B------:R-:W4:Y:S04]  /*22b30*/  LDL.LU.64 R64, [R1+0xe98] ;  /* 0x000e980001407983 */ /* 0x000f280000300a00 */
[----:B------:R-:W-:Y:S04]  /*22b40*/  STL.64 [R1+0x1a78], R212 ;  /* 0x001a78d401007387 */ /* 0x000fe80000100a00 */
[----:B------:R-:W-:Y:S04]  /*22b50*/  STL.64 [R1+0x3420], R212 ;  /* 0x003420d401007387 */ /* 0x000fe80000100a00 */
        /* <DEDUP_REMOVED lines=19> */
[----:B------:R-:W3:Y:S04]  /*22c90*/  LDL.LU.64 R56, [R1+0xe68] ;  /* 0x000e680001387983 */ /* 0x000ee80000300a00 */
[----:B------:R-:W-:Y:S04]  /*22ca0*/  STL.64 [R1+0x1a48], R90 ;  /* 0x001a485a01007387 */ /* 0x000fe80000100a00 */
[----:B------:R-:W-:Y:S01]  /*22cb0*/  STL.64 [R1+0x3480], R90 ;  /* 0x0034805a01007387 */ /* 0x000fe20000100a00 */
[----:B-1----:R-:W-:-:S03]  /*22cc0*/  IMAD.WIDE R4, R3, 0x4, R58 ;  /* 0x0000000403047825 */ /* 0x002fc600078e023a */
[----:B------:R-:W3:Y:S04]  /*22cd0*/  LDL.LU.64 R58, [R1+0xe60] ;  /* 0x000e6000013a7983 */ /* 0x000ee80000300a00 */
[----:B------:R-:W-:Y:S04]  /*22ce0*/  STL.64 [R1+0x1840], R154 ;  /* 0x0018409a01007387 */ /* 0x000fe80000100a00 */
[----:B------:R1:W-:Y:S01]  /*22cf0*/  STL.64 [R1+0x13d8], R4 ;  /* 0x0013d80401007387 */ /* 0x0003e20000100a00 */
[----:B--2---:R-:W-:-:S03]  /*22d00*/  IMAD.WIDE R194, R3, 0x4, R50 ;  /* 0x0000000403c27825 */ /* 0x004fc600078e0232 */
[----:B------:R2:W-:Y:S04]  /*22d10*/  STL.64 [R1+0x3488], R154 ;  /* 0x0034889a01007387 */ /* 0x0005e80000100a00 */
[----:B------:R-:W-:Y:S04]  /*22d20*/  STL.64 [R1+0x13e8], R218 ;  /* 0x0013e8da01007387 */ /* 0x000fe80000100a00 */
[----:B------:R-:W-:Y:S01]  /*22d30*/  STL.64 [R1+0x3490], R218 ;  /* 0x003490da01007387 */ /* 0x000fe20000100a00 */
[----:B----4-:R-:W-:-:S03]  /*22d40*/  IMAD.WIDE R28, R3, 0x4, R64 ;  /* 0x00000004031c7825 */ /* 0x010fc600078e0240 */
[----:B------:R-:W4:Y:S04]  /*22d50*/  LDL.LU.64 R64, [R1+0xe58] ;  /* 0x000e580001407983 */ /* 0x000f280000300a00 */
[----:B------:R-:W-:Y:S04]  /*22d60*/  STL.64 [R1+0x13e0], R42 ;  /* 0x0013e02a01007387 */ /* 0x000fe80000100a00 */
[----:B------:R-:W-:Y:S04]  /*22d70*/  STL.64 [R1+0x3498], R42 ;  /* 0x0034982a01007387 */ /* 0x000fe80000100a00 */
[----:B------:R-:W-:Y:S01]  /*22d80*/  STL.64 [R1+0x13d0], R194 ;  /* 0x0013d0c201007387 */ /* 0x000fe20000100a00 */
[----:B------:R-:W-:-:S03]  /*22d90*/  IMAD.WIDE R88, R3, 0x4, R54 ;  /* 0x0000000403587825 */ /* 0x000fc600078e0236 */
[----:B------:R-:W-:Y:S04]  /*22da0*/  STL.64 [R1+0x34a0], R194 ;  /* 0x0034a0c201007387 */ /* 0x000fe80000100a00 */
[----:B------:R-:W-:Y:S04]  /*22db0*/  STL.64 [R1+0x13c8], R28 ;  /* 0x0013c81c01007387 */ /* 0x000fe80000100a00 */
[----:B------:R-:W-:Y:S01]  /*22dc0*/  STL.64 [R1+0x34a8], R28 ;  /* 0x0034a81c01007387 */ /* 0x000fe20000100a00 */
[----:B------:R-:W-:-:S03]  /*22dd0*/  IMAD.WIDE R188, R3, 0x4, R52 ;  /* 0x0000000403bc7825 */ /* 0x000fc600078e0234 */
[----:B------:R-:W2:Y:S01]  /*22de0*/  LDL.LU.64 R54, [R1+0xe50] ;  /* 0x000e500001367983 */ /* 0x000ea20000300a00 */
[----:B------:R-:W-:-:S03]  /*22df0*/  IMAD.WIDE R152, R3, 0x4, R62 ;  /* 0x0000000403987825 */ /* 0x000fc600078e023e */
[----:B------:R-:W2:Y:S01]  /*22e00*/  LDL.LU.64 R62, [R1+0xe48] ;  /* 0x000e4800013e7983 */ /* 0x000ea20000300a00 */
[----:B------:R-:W-:-:S03]  /*22e10*/  IMAD.WIDE R216, R3, 0x4, R60 ;  /* 0x0000000403d87825 */ /* 0x000fc600078e023c */
[----:B-1----:R-:W2:Y:S04]  /*22e20*/  LDL.LU.64 R4, [R1+0xe40] ;  /* 0x000e400001047983 */ /* 0x002ea80000300a00 */
[----:B------:R-:W2:Y:S04]  /*22e30*/  LDL.LU.64 R60, [R1+0xe38] ;  /* 0x000e3800013c7983 */ /* 0x000ea80000300a00 */
[----:B------:R-:W-:Y:S04]  /*22e40*/  STL.64 [R1+0x13c0], R188 ;  /* 0x0013c0bc01007387 */ /* 0x000fe80000100a00 */
[----:B------:R-:W-:Y:S04]  /*22e50*/  STL.64 [R1+0x34b0], R188 ;  /* 0x0034b0bc01007387 */ /* 0x000fe80000100a00 */
[----:B------:R-:W2:Y:S01]  /*22e60*/  LDL.LU.64 R46, [R1+0xe30] ;  /* 0x000e3000012e7983 */ /* 0x000ea20000300a00 */
[----:B---3--:R-:W-:-:S03]  /*22e70*/  IMAD.WIDE R44, R3, 0x4, R66 ;  /* 0x00000004032c7825 */ /* 0x008fc600078e0242 */
[----:B------:R-:W3:Y:S04]  /*22e80*/  LDL.LU.64 R66, [R1+0xe28] ;  /* 0x000e280001427983 */ /* 0x000ee80000300a00 */
[----:B------:R-:W-:Y:S04]  /*22e90*/  STL.64 [R1+0x13b8], R88 ;  /* 0x0013b85801007387 */ /* 0x000fe80000100a00 */
[----:B------:R-:W-:Y:S04]  /*22ea0*/  STL.64 [R1+0x34b8], R88 ;  /* 0x0034b85801007387 */ /* 0x000fe80000100a00 */
[----:B------:R-:W3:Y:S04]  /*22eb0*/  LDL.LU.64 R52, [R1+0xe20] ;  /* 0x000e200001347983 */ /* 0x000ee80000300a00 */
[----:B------:R-:W-:Y:S04]  /*22ec0*/  STL.64 [R1+0x13b0], R152 ;  /* 0x0013b09801007387 */ /* 0x000fe80000100a00 */
[----:B------:R-:W-:Y:S01]  /*22ed0*/  STL.64 [R1+0x34c0], R152 ;  /* 0x0034c09801007387 */ /* 0x000fe20000100a00 */
[----:B------:R-:W-:-:S04]  /*22ee0*/  IMAD.WIDE R208, R3, 0x4, R56 ;  /* 0x0000000403d07825 */ /* 0x000fc800078e0238 */
[C---:B------:R-:W-:Y:S02]  /*22ef0*/  IMAD.WIDE R206, R3.reuse, 0x4, R58 ;  /* 0x0000000403ce7825 */ /* 0x040fe400078e023a */
[----:B------:R-:W3:Y:S04]  /*22f00*/  LDL.LU.64 R58, [R1+0xe18] ;  /* 0x000e1800013a7983 */ /* 0x000ee80000300a00 */
[----:B------:R-:W-:Y:S04]  /*22f10*/  STL.64 [R1+0x13a0], R216 ;  /* 0x0013a0d801007387 */ /* 0x000fe80000100a00 */
[----:B------:R-:W-:Y:S04]  /*22f20*/  STL.64 [R1+0x34c8], R216 ;  /* 0x0034c8d801007387 */ /* 0x000fe80000100a00 */
[----:B------:R-:W-:Y:S04]  /*22f30*/  STL.64 [R1+0x1388], R208 ;  /* 0x001388d001007387 */ /* 0x000fe80000100a00 */
[----:B------:R-:W-:Y:S04]  /*22f40*/  STL.64 [R1+0x34d0], R208 ;  /* 0x0034d0d001007387 */ /* 0x000fe80000100a00 */
[----:B------:R-:W3:Y:S01]  /*22f50*/  LDL.LU.64 R50, [R1+0xe10] ;  /* 0x000e100001327983 */ /* 0x000ee20000300a00 */
[----:B----4-:R-:W-:-:S03]  /*22f60*/  IMAD.WIDE R200, R3, 0x4, R64 ;  /* 0x0000000403c87825 */ /* 0x010fc600078e0240 */
[----:B------:R-:W4:Y:S04]  /*22f70*/  LDL.LU.64 R64, [R1+0xe08] ;  /* 0x000e080001407983 */ /* 0x000f280000300a00 */
[----:B------:R-:W4:Y:S04]  /*22f80*/  LDL.LU.64 R48, [R1+0xe00] ;  /* 0x000e000001307983 */ /* 0x000f280000300a00 */
[----:B------:R-:W4:Y:S04]  /*22f90*/  LDL.LU.64 R56, [R1+0xdf8] ;  /* 0x000df80001387983 */ /* 0x000f280000300a00 */
[----:B------:R-:W-:Y:S04]  /*22fa0*/  STL.64 [R1+0x1390], R44 ;  /* 0x0013902c01007387 */ /* 0x000fe80000100a00 */
[----:B------:R1:W-:Y:S04]  /*22fb0*/  STL.64 [R1+0x34d8], R44 ;  /* 0x0034d82c01007387 */ /* 0x0003e80000100a00 */
[----:B------:R-:W-:Y:S04]  /*22fc0*/  STL.64 [R1+0x1378], R206 ;  /* 0x001378ce01007387 */ /* 0x000fe80000100a00 */
[----:B------:R1:W-:Y:S01]  /*22fd0*/  STL.64 [R1+0x34e0], R206 ;  /* 0x0034e0ce01007387 */ /* 0x0003e20000100a00 */
[----:B--2---:R-:W-:-:S03]  /*22fe0*/  IMAD.WIDE R124, R3, 0x4, R54 ;  /* 0x00000004037c7825 */ /* 0x004fc600078e0236 */
[----:B------:R-:W2:Y:S01]  /*22ff0*/  LDL.LU.64 R54, [R1+0xdf0] ;  /* 0x000df00001367983 */ /* 0x000ea20000300a00 */
[----:B------:R-:W-:-:S03]  /*23000*/  IMAD.WIDE R94, R3, 0x4, R62 ;  /* 0x00000004035e7825 */ /* 0x000fc600078e023e */
[----:B------:R-:W2:Y:S04]  /*23010*/  LDL.LU.64 R62, [R1+0xdc8] ;  /* 0x000dc800013e7983 */ /* 0x000ea80000300a00 */
[----:B------:R-:W-:Y:S01]  /*23020*/  STL.64 [R1+0x1368], R200 ;  /* 0x001368c801007387 */ /* 0x000fe20000100a00 */
[----:B------:R-:W-:-:S03]  /*23030*/  IMAD.WIDE R222, R3, 0x4, R60 ;  /* 0x0000000403de7825 */ /* 0x000fc600078e023c */
[----:B------:R-:W2:Y:S04]  /*23040*/  LDL.LU.64 R60, [R1+0xdc0] ;  /* 0x000dc000013c7983 */ /* 0x000ea80000300a00 */
[----:B------:R-:W-:Y:S04]  /*23050*/  STL.64 [R1+0x1348], R124 ;  /* 0x0013487c01007387 */ /* 0x000fe80000100a00 */
[----:B------:R-:W-:Y:S01]  /*23060*/  STL.64 [R1+0x1328], R94 ;  /* 0x0013285e01007387 */ /* 0x000fe20000100a00 */
[----:B---3--:R-:W-:-:S03]  /*23070*/  IMAD.WIDE R150, R3, 0x4, R66 ;  /* 0x0000000403967825 */ /* 0x008fc600078e0242 */
[----:B------:R-:W3:Y:S01]  /*23080*/  LDL.LU.64 R66, [R1+0xdb8] ;  /* 0x000db80001427983 */ /* 0x000ee20000300a00 */
[----:B------:R-:W-:-:S05]  /*23090*/  IMAD.WIDE R158, R3, 0x4, R4 ;  /* 0x00000004039e7825 */ /* 0x000fca00078e0204 */
[----:B------:R-:W-:Y:S01]  /*230a0*/  STL.64 [R1+0x12f0], R158 ;  /* 0x0012f09e01007387 */ /* 0x000fe20000100a00 */
[----:B------:R-:W-:-:S03]  /*230b0*/  IMAD.WIDE R46, R3, 0x4, R46 ;  /* 0x00000004032e7825 */ /* 0x000fc600078e022e */
[----:B------:R-:W3:Y:S01]  /*230c0*/  LDL.LU.64 R232, [R1+0xdb0] ;  /* 0x000db00001e87983 */ /* 0x000ee20000300a00 */
[----:B------:R-:W-:-:S03]  /*230d0*/  IMAD.WIDE R34, R3, 0x4, R52 ;  /* 0x0000000403227825 */ /* 0x000fc600078e0234 */
[----:B------:R-:W3:Y:S04]  /*230e0*/  LDL.LU.64 R52, [R1+0xda8] ;  /* 0x000da80001347983 */ /* 0x000ee80000300a00 */
[----:B------:R-:W-:Y:S04]  /*230f0*/  STL.64 [R1+0x12e8], R222 ;  /* 0x0012e8de01007387 */ /* 0x000fe80000100a00 */
[----:B------:R-:W-:Y:S04]  /*23100*/  STL.64 [R1+0x12d8], R150 ;  /* 0x0012d89601007387 */ /* 0x000fe80000100a00 */
[----:B------:R-:W3:Y:S01]  /*23110*/  LDL.LU.64 R4, [R1+0xda0] ;  /* 0x000da00001047983 */ /* 0x000ee20000300a00 */
[----:B------:R-:W-:-:S03]  /*23120*/  IMAD.WIDE R136, R3, 0x4, R58 ;  /* 0x0000000403887825 */ /* 0x000fc600078e023a */
[----:B------:R-:W3:Y:S04]  /*23130*/  LDL.LU.64 R58, [R1+0xd98] ;  /* 0x000d9800013a7983 */ /* 0x000ee80000300a00 */
[----:B------:R-:W-:Y:S04]  /*23140*/  STL.64 [R1+0x12e0], R46 ;  /* 0x0012e02e01007387 */ /* 0x000fe80000100a00 */
[----:B------:R-:W-:Y:S01]  /*23150*/  STL.64 [R1+0x12d0], R34 ;  /* 0x0012d02201007387 */ /* 0x000fe20000100a00 */
[----:B------:R-:W-:-:S03]  /*23160*/  IMAD.WIDE R6, R3, 0x4, R50 ;  /* 0x0000000403067825 */ /* 0x000fc600078e0232 */
[----:B------:R-:W3:Y:S01]  /*23170*/  LDL.LU.64 R50, [R1+0xd90] ;  /* 0x000d900001327983 */ /* 0x000ee20000300a00 */
[----:B----4-:R-:W-:-:S03]  /*23180*/  IMAD.WIDE R92, R3, 0x4, R64 ;  /* 0x00000004035c7825 */ /* 0x010fc600078e0240 */
[----:B------:R-:W4:Y:S04]  /*23190*/  LDL.LU.64 R64, [R1+0xd88] ;  /* 0x000d880001407983 */ /* 0x000f280000300a00 */
[----:B------:R-:W-:Y:S01]  /*231a0*/  STL.64 [R1+0x12c8], R136 ;  /* 0x0012c88801007387 */ /* 0x000fe20000100a00 */
[----:B------:R-:W-:-:S03]  /*231b0*/  IMAD.WIDE R220, R3, 0x4, R56 ;  /* 0x0000000403dc7825 */ /* 0x000fc600078e0238 */
[----:B------:R-:W4:Y:S01]  /*231c0*/  LDL.LU.64 R56, [R1+0xd80] ;  /* 0x000d800001387983 */ /* 0x000f220000300a00 */
[----:B------:R-:W-:-:S03]  /*231d0*/  IMAD.WIDE R156, R3, 0x4, R48 ;  /* 0x00000004039c7825 */ /* 0x000fc600078e0230 */
[----:B------:R-:W-:Y:S04]  /*231e0*/  STL.64 [R1+0x12c0], R6 ;  /* 0x0012c00601007387 */ /* 0x000fe80000100a00 */
[----:B------:R-:W-:Y:S01]  /*231f0*/  STL.64 [R1+0x12b8], R92 ;  /* 0x0012b85c01007387 */ /* 0x000fe20000100a00 */
[----:B--2---:R-:W-:-:S04]  /*23200*/  IMAD.WIDE R48, R3, 0x4, R54 ;  /* 0x0000000403307825 */ /* 0x004fc800078e0236 */
[C---:B------:R-:W-:Y:S02]  /*23210*/  IMAD.WIDE R142, R3.reuse, 0x4, R62 ;  /* 0x00000004038e7825 */ /* 0x040fe400078e023e */
[----:B------:R-:W2:Y:S04]  /*23220*/  LDL.LU.64 R62, [R1+0xd78] ;  /* 0x000d7800013e7983 */ /* 0x000ea80000300a00 */
[----:B------:R-:W-:Y:S01]  /*23230*/  STL.64 [R1+0x12b0], R156 ;  /* 0x0012b09c01007387 */ /* 0x000fe20000100a00 */
[----:B------:R-:W-:-:S03]  /*23240*/  IMAD.WIDE R210, R3, 0x4, R60 ;  /* 0x0000000403d27825 */ /* 0x000fc600078e023c */
[----:B------:R-:W2:Y:S04]  /*23250*/  LDL.LU.64 R54, [R1+0xd70] ;  /* 0x000d700001367983 */ /* 0x000ea80000300a00 */
[----:B------:R-:W2:Y:S04]  /*23260*/  LDL.LU.64 R60, [R1+0xd68] ;  /* 0x000d6800013c7983 */ /* 0x000ea80000300a00 */
[----:B------:R-:W-:Y:S04]  /*23270*/  STL.64 [R1+0x12a8], R220 ;  /* 0x0012a8dc01007387 */ /* 0x000fe80000100a00 */
[----:B------:R-:W-:Y:S04]  /*23280*/  STL.64 [R1+0x1298], R142 ;  /* 0x0012988e01007387 */ /* 0x000fe80000100a00 */
[----:B------:R-:W2:Y:S01]  /*23290*/  LDL.LU.64 R236, [R1+0xd60] ;  /* 0x000d600001ec7983 */ /* 0x000ea20000300a00 */
[----:B---3--:R-:W-:-:S03]  /*232a0*/  IMAD.WIDE R72, R3, 0x4, R66 ;  /* 0x0000000403487825 */ /* 0x008fc600078e0242 */
[----:B------:R-:W3:Y:S04]  /*232b0*/  LDL.LU.64 R66, [R1+0xd58] ;  /* 0x000d580001427983 */ /* 0x000ee80000300a00 */
[----:B------:R-:W-:Y:S04]  /*232c0*/  STL.64 [R1+0x12a0], R48 ;  /* 0x0012a03001007387 */ /* 0x000fe80000100a00 */
[----:B------:R-:W-:Y:S01]  /*232d0*/  STL.64 [R1+0x1290], R210 ;  /* 0x001290d201007387 */ /* 0x000fe20000100a00 */
[----:B------:R-:W-:-:S04]  /*232e0*/  IMAD.WIDE R14, R3, 0x4, R232 ;  /* 0x00000004030e7825 */ /* 0x000fc800078e02e8 */
[C---:B------:R-:W-:Y:S02]  /*232f0*/  IMAD.WIDE R98, R3.reuse, 0x4, R52 ;  /* 0x0000000403627825 */ /* 0x040fe400078e0234 */
[----:B------:R-:W3:Y:S04]  /*23300*/  LDL.LU.64 R52, [R1+0xd50] ;  /* 0x000d500001347983 */ /* 0x000ee80000300a00 */
[----:B------:R-:W3:Y:S04]  /*23310*/  LDL.LU.64 R234, [R1+0xd48] ;  /* 0x000d480001ea7983 */ /* 0x000ee80000300a00 */
[----:B------:R-:W-:Y:S01]  /*23320*/  STL.64 [R1+0x1288], R72 ;  /* 0x0012884801007387 */ /* 0x000fe20000100a00 */
[----:B------:R-:W-:-:S04]  /*23330*/  IMAD.WIDE R162, R3, 0x4, R4 ;  /* 0x0000000403a27825 */ /* 0x000fc800078e0204 */
[C---:B------:R-:W-:Y:S02]  /*23340*/  IMAD.WIDE R226, R3.reuse, 0x4, R58 ;  /* 0x0000000403e27825 */ /* 0x040fe400078e023a */
[----:B------:R-:W3:Y:S04]  /*23350*/  LDL.LU.64 R58, [R1+0xd40] ;  /* 0x000d4000013a7983 */ /* 0x000ee80000300a00 */
[----:B------:R-:W-:Y:S04]  /*23360*/  STL.64 [R1+0x1280], R14 ;  /* 0x0012800e01007387 */ /* 0x000fe80000100a00 */
[----:B------:R-:W-:Y:S01]  /*23370*/  STL.64 [R1+0x1278], R98 ;  /* 0x0012786201007387 */ /* 0x000fe20000100a00 */
[----:B------:R-:W-:-:S04]  /*23380*/  IMAD.WIDE R50, R3, 0x4, R50 ;  /* 0x0000000403327825 */ /* 0x000fc800078e0232 */
[C---:B----4-:R-:W-:Y:S02]  /*23390*/  IMAD.WIDE R130, R3.reuse, 0x4, R64 ;  /* 0x0000000403827825 */ /* 0x050fe400078e0240 */
[----:B------:R-:W4:Y:S04]  /*233a0*/  LDL.LU.64 R64, [R1+0xd38] ;  /* 0x000d380001407983 */ /* 0x000f280000300a00 */
[----:B------:R-:W-:Y:S01]  /*233b0*/  STL.64 [R1+0x1270], R162 ;  /* 0x001270a201007387 */ /* 0x000fe20000100a00 */
[----:B------:R-:W-:-:S03]  /*233c0*/  IMAD.WIDE R118, R3, 0x4, R56 ;  /* 0x0000000403767825 */ /* 0x000fc600078e0238 */
[----:B------:R-:W4:Y:S04]  /*233d0*/  LDL.LU.64 R232, [R1+0xd30] ;  /* 0x000d300001e87983 */ /* 0x000f280000300a00 */
[----:B------:R-:W4:Y:S04]  /*233e0*/  LDL.LU.64 R56, [R1+0xd28] ;  /* 0x000d280001387983 */ /* 0x000f280000300a00 */
[----:B------:R-:W-:Y:S04]  /*233f0*/  STL.64 [R1+0x1268], R226 ;  /* 0x001268e201007387 */ /* 0x000fe80000100a00 */
[----:B------:R-:W-:Y:S04]  /*23400*/  STL.64 [R1+0x1250], R130 ;  /* 0x0012508201007387 */ /* 0x000fe80000100a00 */
[----:B------:R-:W4:Y:S01]  /*23410*/  LDL.LU.64 R4, [R1+0xd20] ;  /* 0x000d200001047983 */ /* 0x000f220000300a00 */
[----:B--2---:R-:W-:-:S03]  /*23420*/  IMAD.WIDE R192, R3, 0x4, R62 ;  /* 0x0000000403c07825 */ /* 0x004fc600078e023e */
[----:B------:R-:W2:Y:S04]  /*23430*/  LDL.LU.64 R62, [R1+0xd18] ;  /* 0x000d1800013e7983 */ /* 0x000ea80000300a00 */
[----:B------:R-:W-:Y:S01]  /*23440*/  STL.64 [R1+0x1258], R50 ;  /* 0x0012583201007387 */ /* 0x000fe20000100a00 */
[----:B------:R-:W-:-:S03]  /*23450*/  IMAD.WIDE R190, R3, 0x4, R54 ;  /* 0x0000000403be7825 */ /* 0x000fc600078e0236 */
[----:B------:R-:W-:Y:S01]  /*23460*/  STL.64 [R1+0x1248], R118 ;  /* 0x0012487601007387 */ /* 0x000fe20000100a00 */
[----:B------:R-:W-:-:S03]  /*23470*/  IMAD.WIDE R96, R3, 0x4, R60 ;  /* 0x0000000403607825 */ /* 0x000fc600078e023c */
[----:B------:R-:W2:Y:S04]  /*23480*/  LDL.LU.64 R54, [R1+0xd10] ;  /* 0x000d100001367983 */ /* 0x000ea80000300a00 */
[----:B------:R-:W2:Y:S04]  /*23490*/  LDL.LU.64 R60, [R1+0xd08] ;  /* 0x000d0800013c7983 */ /* 0x000ea80000300a00 */
[----:B------:R-:W-:Y:S01]  /*234a0*/  STL.64 [R1+0x1238], R192 ;  /* 0x001238c001007387 */ /* 0x000fe20000100a00 */
[----:B---3--:R-:W-:-:S03]  /*234b0*/  IMAD.WIDE R224, R3, 0x4, R66 ;  /* 0x0000000403e07825 */ /* 0x008fc600078e0242 */
[----:B------:R-:W3:Y:S01]  /*234c0*/  LDL.LU.64 R66, [R1+0xd00] ;  /* 0x000d000001427983 */ /* 0x000ee20000300a00 */
[----:B------:R-:W-:-:S03]  /*234d0*/  IMAD.WIDE R160, R3, 0x4, R236 ;  /* 0x0000000403a07825 */ /* 0x000fc600078e02ec */
[----:B------:R-:W-:Y:S04]  /*234e0*/  STL.64 [R1+0x1210], R190 ;  /* 0x001210be01007387 */ /* 0x000fe80000100a00 */
[----:B------:R-:W-:Y:S04]  /*234f0*/  STL.64 [R1+0x11f0], R96 ;  /* 0x0011f06001007387 */ /* 0x000fe80000100a00 */
[----:B------:R-:W3:Y:S01]  /*23500*/  LDL.LU.64 R238, [R1+0xcf8] ;  /* 0x000cf80001ee7983 */ /* 0x000ee20000300a00 */
[----:B------:R-:W-:-:S03]  /*23510*/  IMAD.WIDE R52, R3, 0x4, R52 ;  /* 0x0000000403347825 */ /* 0x000fc600078e0234 */
        /* <DEDUP_REMOVED lines=8> */
[----:B----4-:R-:W-:-:S03]  /*235a0*/  IMAD.WIDE R26, R3, 0x4, R64 ;  /* 0x00000004031a7825 */ /* 0x010fc600078e0240 */
[----:B------:R-:W4:Y:S04]  /*235b0*/  LDL.LU.64 R64, [R1+0xcd8] ;  /* 0x000cd80001407983 */ /* 0x000f280000300a00 */
[----:B------:R-:W-:Y:S01]  /*235c0*/  STL.64 [R1+0x11a0], R52 ;  /* 0x0011a03401007387 */ /* 0x000fe20000100a00 */
[----:B------:R-:W-:-:S03]  /*235d0*/  IMAD.WIDE R126, R3, 0x4, R232 ;  /* 0x00000004037e7825 */ /* 0x000fc600078e02e8 */
[----:B------:R-:W-:Y:S01]  /*235e0*/  STL.64 [R1+0x1190], R146 ;  /* 0x0011909201007387 */ /* 0x000fe20000100a00 */
[----:B------:R-:W-:-:S03]  /*235f0*/  IMAD.WIDE R102, R3, 0x4, R56 ;  /* 0x0000000403667825 */ /* 0x000fc600078e0238 */
[----:B------:R-:W4:Y:S04]  /*23600*/  LDL.LU.64 R56, [R1+0xcc8] ;  /* 0x000cc80001387983 */ /* 0x000f280000300a00 */
[----:B------:R-:W4:Y:S04]  /*23610*/  LDL.LU.64 R232, [R1+0xcc0] ;  /* 0x000cc00001e87983 */ /* 0x000f280000300a00 */
[----:B------:R-:W-:Y:S01]  /*23620*/  STL.64 [R1+0x1188], R26 ;  /* 0x0011881a01007387 */ /* 0x000fe20000100a00 */
[----:B------:R-:W-:-:S04]  /*23630*/  IMAD.WIDE R166, R3, 0x4, R4 ;  /* 0x0000000403a67825 */ /* 0x000fc800078e0204 */
[C---:B--2---:R-:W-:Y:S02]  /*23640*/  IMAD.WIDE R230, R3.reuse, 0x4, R62 ;  /* 0x0000000403e67825 */ /* 0x044fe400078e023e */
[----:B------:R-:W2:Y:S04]  /*23650*/  LDL.LU.64 R62, [R1+0xcb8] ;  /* 0x000cb800013e7983 */ /* 0x000ea80000300a00 */
[----:B------:R-:W-:Y:S04]  /*23660*/  STL.64 [R1+0x1180], R126 ;  /* 0x0011807e01007387 */ /* 0x000fe80000100a00 */
[----:B------:R-:W-:Y:S04]  /*23670*/  STL.64 [R1+0x1178], R102 ;  /* 0x0011786601007387 */ /* 0x000fe80000100a00 */
[----:B------:R-:W2:Y:S01]  /*23680*/  LDL.LU.64 R4, [R1+0xcb0] ;  /* 0x000cb00001047983 */ /* 0x000ea20000300a00 */
[----:B------:R-:W-:-:S03]  /*23690*/  IMAD.WIDE R36, R3, 0x4, R60 ;  /* 0x0000000403247825 */ /* 0x000fc600078e023c */
[----:B------:R-:W-:Y:S04]  /*236a0*/  STL.64 [R1+0x1170], R166 ;  /* 0x001170a601007387 */ /* 0x000fe80000100a00 */
[----:B------:R-:W2:Y:S01]  /*236b0*/  LDL.LU.64 R60, [R1+0xca8] ;  /* 0x000ca800013c7983 */ /* 0x000ea20000300a00 */
[----:B---3--:R-:W-:-:S03]  /*236c0*/  IMAD.WIDE R82, R3, 0x4, R66 ;  /* 0x0000000403527825 */ /* 0x008fc600078e0242 */
[----:B------:R-:W3:Y:S01]  /*236d0*/  LDL.LU.64 R66, [R1+0xca0] ;  /* 0x000ca00001427983 */ /* 0x000ee20000300a00 */
[----:B------:R-:W-:-:S03]  /*236e0*/  IMAD.WIDE R54, R3, 0x4, R54 ;  /* 0x0000000403367825 */ /* 0x000fc600078e0236 */
[----:B------:R-:W-:Y:S04]  /*236f0*/  STL.64 [R1+0x1168], R230 ;  /* 0x001168e601007387 */ /* 0x000fe80000100a00 */
[----:B------:R-:W-:Y:S01]  /*23700*/  STL.64 [R1+0x1158], R36 ;  /* 0x0011582401007387 */ /* 0x000fe20000100a00 */
[----:B------:R-:W-:-:S03]  /*23710*/  IMAD.WIDE R202, R3, 0x4, R238 ;  /* 0x0000000403ca7825 */ /* 0x000fc600078e02ee */
[----:B------:R-:W3:Y:S04]  /*23720*/  LDL.LU.64 R240, [R1+0xbe8] ;  /* 0x000be80001f07983 */ /* 0x000ee80000300a00 */
[----:B------:R-:W3:Y:S01]  /*23730*/  LDL.LU.64 R238, [R1+0xbe0] ;  /* 0x000be00001ee7983 */ /* 0x000ee20000300a00 */
[----:B------:R-:W-:-:S03]  /*23740*/  IMAD.WIDE R116, R3, 0x4, R236 ;  /* 0x0000000403747825 */ /* 0x000fc600078e02ec */
[----:B------:R-:W-:Y:S04]  /*23750*/  STL.64 [R1+0x1160], R54 ;  /* 0x0011603601007387 */ /* 0x000fe80000100a00 */
[----:B------:R-:W-:Y:S01]  /*23760*/  STL.64 [R1+0x1150], R82 ;  /* 0x0011505201007387 */ /* 0x000fe20000100a00 */
[----:B------:R-:W-:-:S03]  /*23770*/  IMAD.WIDE R100, R3, 0x4, R58 ;  /* 0x0000000403647825 */ /* 0x000fc600078e023a */
[----:B------:R-:W3:Y:S04]  /*23780*/  LDL.LU.64 R58, [R1+0xbc8] ;  /* 0x000bc800013a7983 */ /* 0x000ee80000300a00 */
[----:B------:R-:W-:Y:S04]  /*23790*/  STL.64 [R1+0x1148], R202 ;  /* 0x001148ca01007387 */ /* 0x000fe80000100a00 */
[----:B------:R-:W3:Y:S01]  /*237a0*/  LDL.LU.64 R236, [R1+0xbc0] ;  /* 0x000bc00001ec7983 */ /* 0x000ee20000300a00 */
[----:B------:R-:W-:-:S04]  /*237b0*/  IMAD.WIDE R164, R3, 0x4, R234 ;  /* 0x0000000403a47825 */ /* 0x000fc800078e02ea */
[C---:B----4-:R-:W-:Y:S02]  /*237c0*/  IMAD.WIDE R228, R3.reuse, 0x4, R64 ;  /* 0x0000000403e47825 */ /* 0x050fe400078e0240 */
[----:B------:R-:W4:Y:S04]  /*237d0*/  LDL.LU.64 R64, [R1+0xbb8] ;  /* 0x000bb80001407983 */ /* 0x000f280000300a00 */
[----:B------:R-:W-:Y:S04]  /*237e0*/  STL.64 [R1+0x1140], R116 ;  /* 0x0011407401007387 */ /* 0x000fe80000100a00 */
[----:B------:R-:W-:Y:S04]  /*237f0*/  STL.64 [R1+0x1138], R100 ;  /* 0x0011386401007387 */ /* 0x000fe80000100a00 */
[----:B------:R-:W4:Y:S01]  /*23800*/  LDL.LU.64 R234, [R1+0xbb0] ;  /* 0x000bb00001ea7983 */ /* 0x000f220000300a00 */
[----:B------:R-:W-:-:S03]  /*23810*/  IMAD.WIDE R212, R3, 0x4, R232 ;  /* 0x0000000403d47825 */ /* 0x000fc600078e02e8 */
[----:B------:R-:W-:Y:S04]  /*23820*/  STL.64 [R1+0x1130], R164 ;  /* 0x001130a401007387 */ /* 0x000fe80000100a00 */
[----:B------:R-:W4:Y:S01]  /*23830*/  LDL.LU.64 R232, [R1+0xba8] ;  /* 0x000ba80001e87983 */ /* 0x000f220000300a00 */
[----:B------:R-:W-:-:S04]  /*23840*/  IMAD.WIDE R56, R3, 0x4, R56 ;  /* 0x0000000403387825 */ /* 0x000fc800078e0238 */
[C---:B--2---:R-:W-:Y:S02]  /*23850*/  IMAD.WIDE R18, R3.reuse, 0x4, R62 ;  /* 0x0000000403127825 */ /* 0x044fe400078e023e */
[----:B------:R-:W2:Y:S04]  /*23860*/  LDL.LU.64 R62, [R1+0xba0] ;  /* 0x000ba000013e7983 */ /* 0x000ea80000300a00 */
[----:B------:R-:W-:Y:S04]  /*23870*/  STL.64 [R1+0x1128], R228 ;  /* 0x001128e401007387 */ /* 0x000fe80000100a00 */
[----:B------:R-:W-:Y:S01]  /*23880*/  STL.64 [R1+0x1118], R212 ;  /* 0x001118d401007387 */ /* 0x000fe20000100a00 */
[----:B------:R-:W-:-:S03]  /*23890*/  IMAD.WIDE R138, R3, 0x4, R4 ;  /* 0x00000004038a7825 */ /* 0x000fc600078e0204 */
[----:B------:R-:W2:Y:S04]  /*238a0*/  LDL.LU.64 R250, [R1+0xb98] ;  /* 0x000b980001fa7983 */ /* 0x000ea80000300a00 */
[----:B------:R-:W2:Y:S01]  /*238b0*/  LDL.LU.64 R4, [R1+0xb90] ;  /* 0x000b900001047983 */ /* 0x000ea20000300a00 */
[----:B------:R-:W-:-:S03]  /*238c0*/  IMAD.WIDE R12, R3, 0x4, R60 ;  /* 0x00000004030c7825 */ /* 0x000fc600078e023c */
[----:B------:R-:W-:Y:S04]  /*238d0*/  STL.64 [R1+0x1120], R56 ;  /* 0x0011203801007387 */ /* 0x000fe80000100a00 */
[----:B------:R-:W-:Y:S04]  /*238e0*/  STL.64 [R1+0x10c8], R18 ;  /* 0x0010c81201007387 */ /* 0x000fe80000100a00 */
[----:B------:R-:W2:Y:S01]  /*238f0*/  LDL.LU.64 R60, [R1+0xb88] ;  /* 0x000b8800013c7983 */ /* 0x000ea20000300a00 */
[----:B---3--:R-:W-:-:S03]  /*23900*/  IMAD.WIDE R106, R3, 0x4, R66 ;  /* 0x00000004036a7825 */ /* 0x008fc600078e0242 */
[----:B------:R-:W3:Y:S04]  /*23910*/  LDL.LU.64 R66, [R1+0xb80] ;  /* 0x000b800001427983 */ /* 0x000ee80000300a00 */
[----:B------:R-:W-:Y:S04]  /*23920*/  STL.64 [R1+0xf98], R138 ;  /* 0x000f988a01007387 */ /* 0x000fe80000100a00 */
[----:B------:R-:W3:Y:S01]  /*23930*/  LDL.LU.64 R248, [R1+0xa28] ;  /* 0x000a280001f87983 */ /* 0x000ee20000300a00 */
[----:B------:R-:W-:-:S03]  /*23940*/  IMAD.WIDE R170, R3, 0x4, R240 ;  /* 0x0000000403aa7825 */ /* 0x000fc600078e02f0 */
[----:B------:R-:W-:Y:S01]  /*23950*/  STL.64 [R1+0xf90], R12 ;  /* 0x000f900c01007387 */ /* 0x000fe20000100a00 */
[----:B------:R-:W-:-:S03]  /*23960*/  IMAD.WIDE R246, R3, 0x4, R238 ;  /* 0x0000000403f67825 */ /* 0x000fc600078e02ee */
[----:B------:R-:W3:Y:S04]  /*23970*/  LDL.LU.64 R240, [R1+0xa20] ;  /* 0x000a200001f07983 */ /* 0x000ee80000300a00 */
[----:B------:R-:W-:Y:S04]  /*23980*/  STL.64 [R1+0xf88], R106 ;  /* 0x000f886a01007387 */ /* 0x000fe80000100a00 */
[----:B------:R-:W-:Y:S04]  /*23990*/  STL.64 [R1+0xf80], R170 ;  /* 0x000f80aa01007387 */ /* 0x000fe80000100a00 */
[----:B------:R-:W3:Y:S01]  /*239a0*/  LDL.LU.64 R238, [R1+0xa18] ;  /* 0x000a180001ee7983 */ /* 0x000ee20000300a00 */
[----:B------:R-:W-:-:S04]  /*239b0*/  IMAD.WIDE R58, R3, 0x4, R58 ;  /* 0x00000004033a7825 */ /* 0x000fc800078e023a */
[----:B------:R-:W-:-:S04]  /*239c0*/  IMAD.WIDE R148, R3, 0x4, R236 ;  /* 0x0000000403947825 */ /* 0x000fc800078e02ec */
[C---:B----4-:R-:W-:Y:S02]  /*239d0*/  IMAD.WIDE R30, R3.reuse, 0x4, R64 ;  /* 0x00000004031e7825 */ /* 0x050fe400078e0240 */
[----:B------:R-:W4:Y:S04]  /*239e0*/  LDL.LU.64 R64, [R1+0xa10] ;  /* 0x000a100001407983 */ /* 0x000f280000300a00 */
[----:B------:R-:W-:Y:S04]  /*239f0*/  STL.64 [R1+0xf78], R246 ;  /* 0x000f78f601007387 */ /* 0x000fe80000100a00 */
[----:B------:R-:W-:Y:S01]  /*23a00*/  STL.64 [R1+0xf68], R148 ;  /* 0x000f689401007387 */ /* 0x000fe20000100a00 */
[----:B------:R-:W-:-:S03]  /*23a10*/  IMAD.WIDE R74, R3, 0x4, R234 ;  /* 0x00000004034a7825 */ /* 0x000fc600078e02ea */
[----:B------:R-:W4:Y:S04]  /*23a20*/  LDL.LU.64 R236, [R1+0xa08] ;  /* 0x000a080001ec7983 */ /* 0x000f280000300a00 */
[----:B------:R-:W4:Y:S01]  /*23a30*/  LDL.LU.64 R234, [R1+0xa00] ;  /* 0x000a000001ea7983 */ /* 0x000f220000300a00 */
[----:B------:R-:W-:-:S03]  /*23a40*/  IMAD.WIDE R184, R3, 0x4, R232 ;  /* 0x0000000403b87825 */ /* 0x000fc600078e02e8 */
[----:B------:R-:W-:Y:S04]  /*23a50*/  STL.64 [R1+0xf70], R58 ;  /* 0x000f703a01007387 */ /* 0x000fe80000100a00 */
[----:B------:R-:W-:Y:S01]  /*23a60*/  STL.64 [R1+0xf60], R30 ;  /* 0x000f601e01007387 */ /* 0x000fe20000100a00 */
[----:B--2---:R-:W-:-:S03]  /*23a70*/  IMAD.WIDE R104, R3, 0x4, R62 ;  /* 0x0000000403687825 */ /* 0x004fc600078e023e */
[----:B------:R-:W2:Y:S04]  /*23a80*/  LDL.LU.64 R62, [R1+0x9f8] ;  /* 0x0009f800013e7983 */ /* 0x000ea80000300a00 */
        /* <DEDUP_REMOVED lines=8> */
[----:B------:R-:W-:-:S04]  /*23b10*/  IMAD.WIDE R168, R3, 0x4, R250 ;  /* 0x0000000403a87825 */ /* 0x000fc800078e02fa */
[C---:B------:R-:W-:Y:S01]  /*23b20*/  IMAD.WIDE R60, R3.reuse, 0x4, R60 ;  /* 0x00000004033c7825 */ /* 0x040fe200078e023c */
[----:B------:R-:W-:Y:S03]  /*23b30*/  STL.64 [R1+0xf40], R168 ;  /* 0x000f40a801007387 */ /* 0x000fe60000100a00 */
[C---:B------:R-:W-:Y:S01]  /*23b40*/  IMAD.WIDE R32, R3.reuse, 0x4, R248 ;  /* 0x0000000403207825 */ /* 0x040fe200078e02f8 */
[----:B------:R-:W-:Y:S04]  /*23b50*/  STL.64 [R1+0xf38], R244 ;  /* 0x000f38f401007387 */ /* 0x000fe80000100a00 */
[----:B------:R-:W-:Y:S01]  /*23b60*/  STL.64 [R1+0xf18], R84 ;  /* 0x000f185401007387 */ /* 0x000fe20000100a00 */
[----:B------:R-:W-:-:S03]  /*23b70*/  IMAD.WIDE R20, R3, 0x4, R240 ;  /* 0x0000000403147825 */ /* 0x000fc600078e02f0 */
[----:B------:R-:W3:Y:S04]  /*23b80*/  LDL.LU.64 R112, [R1+0x9d8] ;  /* 0x0009d80001707983 */ /* 0x000ee80000300a00 */
[----:B------:R-:W3:Y:S04]  /*23b90*/  LDL.LU.64 R172, [R1+0x9d0] ;  /* 0x0009d00001ac7983 */ /* 0x000ee80000300a00 */
[----:B------:R-:W-:Y:S04]  /*23ba0*/  STL.64 [R1+0xf20], R60 ;  /* 0x000f203c01007387 */ /* 0x000fe80000100a00 */
[----:B------:R-:W-:Y:S01]  /*23bb0*/  STL.64 [R1+0xf10], R32 ;  /* 0x000f102001007387 */ /* 0x000fe20000100a00 */
[----:B------:R-:W-:-:S03]  /*23bc0*/  IMAD.WIDE R120, R3, 0x4, R238 ;  /* 0x0000000403787825 */ /* 0x000fc600078e02ee */
[----:B------:R-:W3:Y:S04]  /*23bd0*/  LDL.LU.64 R178, [R1+0x9c8] ;  /* 0x0009c80001b27983 */ /* 0x000ee80000300a00 */
[----:B------:R-:W3:Y:S01]  /*23be0*/  LDL.LU.64 R248, [R1+0x9c0] ;  /* 0x0009c00001f87983 */ /* 0x000ee20000300a00 */
[----:B----4-:R-:W-:-:S03]  /*23bf0*/  IMAD.WIDE R110, R3, 0x4, R64 ;  /* 0x00000004036e7825 */ /* 0x010fc600078e0240 */
[----:B------:R-:W4:Y:S04]  /*23c00*/  LDL.LU.64 R64, [R1+0x9b8] ;  /* 0x0009b80001407983 */ /* 0x000f280000300a00 */
[----:B------:R-:W-:Y:S04]  /*23c10*/  STL.64 [R1+0xf08], R20 ;  /* 0x000f081401007387 */ /* 0x000fe80000100a00 */
[----:B------:R-:W4:Y:S01]  /*23c20*/  LDL.LU.64 R238, [R1+0x9b0] ;  /* 0x0009b00001ee7983 */ /* 0x000f220000300a00 */
[----:B------:R-:W-:-:S03]  /*23c30*/  IMAD.WIDE R174, R3, 0x4, R236 ;  /* 0x0000000403ae7825 */ /* 0x000fc600078e02ec */
[----:B------:R-:W4:Y:S01]  /*23c40*/  LDL.LU.64 R236, [R1+0x9a8] ;  /* 0x0009a80001ec7983 */ /* 0x000f220000300a00 */
[----:B------:R-:W-:-:S03]  /*23c50*/  IMAD.WIDE R250, R3, 0x4, R234 ;  /* 0x0000000403fa7825 */ /* 0x000fc600078e02ea */
[----:B------:R-:W-:Y:S04]  /*23c60*/  STL.64 [R1+0xf00], R120 ;  /* 0x000f007801007387 */ /* 0x000fe80000100a00 */
[----:B------:R-:W-:Y:S04]  /*23c70*/  STL.64 [R1+0xef8], R110 ;  /* 0x000ef86e01007387 */ /* 0x000fe80000100a00 */
[----:B------:R-:W4:Y:S04]  /*23c80*/  LDL.LU.64 R176, [R1+0x9a0] ;  /* 0x0009a00001b07983 */ /* 0x000f280000300a00 */
[----:B------:R-:W-:Y:S01]  /*23c90*/  STL.64 [R1+0xef0], R174 ;  /* 0x000ef0ae01007387 */ /* 0x000fe20000100a00 */
[----:B--2---:R-:W-:-:S04]  /*23ca0*/  IMAD.WIDE R62, R3, 0x4, R62 ;  /* 0x00000004033e7825 */ /* 0x004fc800078e023e */
[----:B------:R-:W-:-:S04]  /*23cb0*/  IMAD.WIDE R182, R3, 0x4, R232 ;  /* 0x0000000403b67825 */ /* 0x000fc800078e02e8 */
[C---:B------:R-:W-:Y:S02]  /*23cc0*/  IMAD.WIDE R204, R3.reuse, 0x4, R4 ;  /* 0x0000000403cc7825 */ /* 0x040fe400078e0204 */
[----:B------:R-:W2:Y:S04]  /*23cd0*/  LDL.LU.64 R4, [R1+0x998] ;  /* 0x0009980001047983 */ /* 0x000ea80000300a00 */
[----:B------:R-:W2:Y:S04]  /*23ce0*/  LDL.LU.64 R240, [R1+0x990] ;  /* 0x0009900001f07983 */ /* 0x000ea80000300a00 */
[----:B------:R-:W-:Y:S04]  /*23cf0*/  STL.64 [R1+0xee8], R250 ;  /* 0x000ee8fa01007387 */ /* 0x000fe80000100a00 */
[----:B------:R-:W-:Y:S04]  /*23d00*/  STL.64 [R1+0xed0], R182 ;  /* 0x000ed0b601007387 */ /* 0x000fe80000100a00 */
[----:B------:R-:W2:Y:S04]  /*23d10*/  LDL.LU.64 R234, [R1+0x988] ;  /* 0x0009880001ea7983 */ /* 0x000ea80000300a00 */
[----:B------:R-:W2:Y:S01]  /*23d20*/  LDL.LU.64 R232, [R1+0x980] ;  /* 0x0009800001e87983 */ /* 0x000ea20000300a00 */
[----:B---3--:R-:W-:-:S03]  /*23d30*/  IMAD.WIDE R24, R3, 0x4, R66 ;  /* 0x0000000403187825 */ /* 0x008fc600078e0242 */
[----:B------:R-:W3:Y:S04]  /*23d40*/  LDL.LU.64 R66, [R1+0x978] ;  /* 0x0009780001427983 */ /* 0x000ee80000300a00 */
[----:B------:R-:W-:Y:S04]  /*23d50*/  STL.64 [R1+0xee0], R62 ;  /* 0x000ee03e01007387 */ /* 0x000fe80000100a00 */
[----:B------:R-:W-:Y:S04]  /*23d60*/  STL.64 [R1+0xec8], R204 ;  /* 0x000ec8cc01007387 */ /* 0x000fe80000100a00 */
[----:B------:R-:W3:Y:S04]  /*23d70*/  LDL.LU.64 R132, [R1+0x970] ;  /* 0x0009700001847983 */ /* 0x000ee80000300a00 */
[----:B------:R-:W3:Y:S01]  /*23d80*/  LDL.LU.64 R186, [R1+0x968] ;  /* 0x0009680001ba7983 */ /* 0x000ee20000300a00 */
[----:B------:R-:W-:-:S04]  /*23d90*/  IMAD.WIDE R180, R3, 0x4, R112 ;  /* 0x0000000403b47825 */ /* 0x000fc800078e0270 */
[C---:B------:R-:W-:Y:S01]  /*23da0*/  IMAD.WIDE R108, R3.reuse, 0x4, R172 ;  /* 0x00000004036c7825 */ /* 0x040fe200078e02ac */
[----:B------:R-:W-:Y:S04]  /*23db0*/  STL.64 [R1+0xec0], R24 ;  /* 0x000ec01801007387 */ /* 0x000fe80000100a00 */
[----:B------:R-:W3:Y:S04]  /*23dc0*/  LDL.LU.64 R112, [R1+0x960] ;  /* 0x0009600001707983 */ /* 0x000ee80000300a00 */
[----:B------:R-:W-:Y:S01]  /*23dd0*/  STL.64 [R1+0xeb8], R180 ;  /* 0x000eb8b401007387 */ /* 0x000fe20000100a00 */
[----:B------:R-:W-:-:S03]  /*23de0*/  IMAD.WIDE R172, R3, 0x4, R178 ;  /* 0x0000000403ac7825 */ /* 0x000fc600078e02b2 */
[----:B------:R-:W-:Y:S01]  /*23df0*/  STL.64 [R1+0xeb0], R108 ;  /* 0x000eb06c01007387 */ /* 0x000fe20000100a00 */
[----:B------:R-:W-:-:S04]  /*23e00*/  IMAD.WIDE R248, R3, 0x4, R248 ;  /* 0x0000000403f87825 */ /* 0x000fc800078e02f8 */
[----:B----4-:R-:W-:-:S04]  /*23e10*/  IMAD.WIDE R64, R3, 0x4, R64 ;  /* 0x0000000403407825 */ /* 0x010fc800078e0240 */
[C---:B------:R-:W-:Y:S02]  /*23e20*/  IMAD.WIDE R78, R3.reuse, 0x4, R238 ;  /* 0x00000004034e7825 */ /* 0x040fe400078e02ee */
[----:B------:R-:W4:Y:S02]  /*23e30*/  LDL.LU.64 R238, [R1+0x958] ;  /* 0x0009580001ee7983 */ /* 0x000f240000300a00 */
[C---:B------:R-:W-:Y:S02]  /*23e40*/  IMAD.WIDE R140, R3.reuse, 0x4, R236 ;  /* 0x00000004038c7825 */ /* 0x040fe400078e02ec */
[----:B------:R-:W-:Y:S04]  /*23e50*/  STL.64 [R1+0xea8], R172 ;  /* 0x000ea8ac01007387 */ /* 0x000fe80000100a00 */
[----:B------:R-:W4:Y:S04]  /*23e60*/  LDL.LU.64 R236, [R1+0x950] ;  /* 0x0009500001ec7983 */ /* 0x000f280000300a00 */
[----:B------:R-:W-:Y:S01]  /*23e70*/  STL.64 [R1+0xea0], R248 ;  /* 0x000ea0f801007387 */ /* 0x000fe20000100a00 */
[----:B------:R-:W-:-:S03]  /*23e80*/  IMAD.WIDE R196, R3, 0x4, R176 ;  /* 0x0000000403c47825 */ /* 0x000fc600078e02b0 */
[----:B------:R-:W-:Y:S04]  /*23e90*/  STL.64 [R1+0xe90], R78 ;  /* 0x000e904e01007387 */ /* 0x000fe80000100a00 */
[----:B------:R-:W4:Y:S04]  /*23ea0*/  LDL.LU.64 R176, [R1+0x948] ;  /* 0x0009480001b07983 */ /* 0x000f280000300a00 */
[----:B------:R-:W-:Y:S04]  /*23eb0*/  STL.64 [R1+0xe98], R64 ;  /* 0x000e984001007387 */ /* 0x000fe80000100a00 */
[----:B------:R-:W-:Y:S01]  /*23ec0*/  STL.64 [R1+0xe88], R140 ;  /* 0x000e888c01007387 */ /* 0x000fe20000100a00 */
[----:B--2---:R-:W-:-:S03]  /*23ed0*/  IMAD.WIDE R10, R3, 0x4, R4 ;  /* 0x00000004030a7825 */ /* 0x004fc600078e0204 */
[----:B------:R-:W2:Y:S01]  /*23ee0*/  LDL.LU.64 R4, [R1+0x940] ;  /* 0x0009400001047983 */ /* 0x000ea20000300a00 */
[----:B------:R-:W-:-:S03]  /*23ef0*/  IMAD.WIDE R114, R3, 0x4, R240 ;  /* 0x0000000403727825 */ /* 0x000fc600078e02f0 */
[----:B------:R-:W-:Y:S04]  /*23f00*/  STL.64 [R1+0xe80], R196 ;  /* 0x000e80c401007387 */ /* 0x000fe80000100a00 */
[----:B------:R-:W2:Y:S04]  /*23f10*/  LDL.LU.64 R240, [R1+0x1778] ;  /* 0x0017780001f07983 */ /* 0x000ea80000300a00 */
[----:B------:R-:W-:Y:S01]  /*23f20*/  STL.64 [R1+0xe78], R10 ;  /* 0x000e780a01007387 */ /* 0x000fe20000100a00 */
[----:B------:R-:W-:-:S03]  /*23f30*/  IMAD.WIDE R178, R3, 0x4, R234 ;  /* 0x0000000403b27825 */ /* 0x000fc600078e02ea */
[----:B------:R-:W2:Y:S01]  /*23f40*/  LDL.LU.64 R234, [R1+0x1848] ;  /* 0x0018480001ea7983 */ /* 0x000ea20000300a00 */
[----:B------:R-:W-:-:S03]  /*23f50*/  IMAD.WIDE R232, R3, 0x4, R232 ;  /* 0x0000000403e87825 */ /* 0x000fc600078e02e8 */
[----:B------:R-:W-:Y:S04]  /*23f60*/  STL.64 [R1+0xe70], R114 ;  /* 0x000e707201007387 */ /* 0x000fe80000100a00 */
[----:B------:R-:W-:Y:S04]  /*23f70*/  STL.64 [R1+0xe68], R178 ;  /* 0x000e68b201007387 */ /* 0x000fe80000100a00 */
[----:B------:R-:W1:Y:S04]  /*23f80*/  LDL.LU.64 R134, [R1+0x1850] ;  /* 0x0018500001867983 */ /* 0x000e680000300a00 */
[----:B------:R-:W-:Y:S01]  /*23f90*/  STL.64 [R1+0xe60], R232 ;  /* 0x000e60e801007387 */ /* 0x000fe20000100a00 */
[----:B---3--:R-:W-:-:S05]  /*23fa0*/  IMAD.WIDE R144, R3, 0x4, R132 ;  /* 0x0000000403907825 */ /* 0x008fca00078e0284 */
[----:B------:R-:W-:Y:S04]  /*23fb0*/  STL.64 [R1+0xe50], R144 ;  /* 0x000e509001007387 */ /* 0x000fe80000100a00 */
[----:B------:R-:W3:Y:S01]  /*23fc0*/  LDL.LU.64 R198, [R1+0x1858] ;  /* 0x0018580001c67983 */ /* 0x000ee20000300a00 */
[----:B------:R-:W-:-:S04]  /*23fd0*/  IMAD.WIDE R66, R3, 0x4, R66 ;  /* 0x0000000403427825 */ /* 0x000fc800078e0242 */
[C---:B------:R-:W-:Y:S01]  /*23fe0*/  IMAD.WIDE R76, R3.reuse, 0x4, R186 ;  /* 0x00000004034c7825 */ /* 0x040fe200078e02ba */
[----:B------:R-:W-:Y:S03]  /*23ff0*/  STL.64 [R1+0xe58], R66 ;  /* 0x000e584201007387 */ /* 0x000fe60000100a00 */
[C---:B------:R-:W-:Y:S01]  /*24000*/  IMAD.WIDE R132, R3.reuse, 0x4, R112 ;  /* 0x0000000403847825 */ /* 0x040fe200078e0270 */
[----:B------:R-:W-:Y:S04]  /*24010*/  STL.64 [R1+0xe48], R76 ;  /* 0x000e484c01007387 */ /* 0x000fe80000100a00 */
[----:B------:R-:W3:Y:S04]  /*24020*/  LDL.LU.64 R154, [R1+0x1860] ;  /* 0x00186000019a7983 */ /* 0x000ee80000300a00 */
[----:B------:R-:W3:Y:S01]  /*24030*/  LDL.LU.64 R80, [R1+0x1868] ;  /* 0x0018680001507983 */ /* 0x000ee20000300a00 */
[----:B----4-:R-:W-:-:S04]  /*24040*/  IMAD.WIDE R186, R3, 0x4, R238 ;  /* 0x0000000403ba7825 */ /* 0x010fc800078e02ee */
[C---:B------:R-:W-:Y:S02]  /*24050*/  IMAD.WIDE R112, R3.reuse, 0x4, R236 ;  /* 0x0000000403707825 */ /* 0x040fe400078e02ec */
[----:B------:R-:W4:Y:S04]  /*24060*/  LDL.LU.64 R236, [R1+0x1870] ;  /* 0x0018700001ec7983 */ /* 0x000f280000300a00 */
[----:B------:R-:W4:Y:S04]  /*24070*/  LDL.LU.64 R238, [R1+0x1878] ;  /* 0x0018780001ee7983 */ /* 0x000f280000300a00 */
[----:B------:R-:W4:Y:S04]  /*24080*/  LDL.LU.64 R90, [R1+0x1880] ;  /* 0x00188000015a7983 */ /* 0x000f280000300a00 */
[----:B------:R-:W-:Y:S04]  /*24090*/  STL.64 [R1+0xe40], R132 ;  /* 0x000e408401007387 */ /* 0x000fe80000100a00 */
[----:B------:R-:W4:Y:S04]  /*240a0*/  LDL.LU.64 R16, [R1+0x1888] ;  /* 0x0018880001107983 */ /* 0x000f280000300a00 */
[----:B------:R-:W4:Y:S04]  /*240b0*/  LDL.LU.64 R128, [R1+0x1890] ;  /* 0x0018900001807983 */ /* 0x000f280000300a00 */
[----:B------:R-:W4:Y:S01]  /*240c0*/  LDL.LU.64 R40, [R1+0x18f8] ;  /* 0x0018f80001287983 */ /* 0x000f220000300a00 */
[----:B------:R-:W-:-:S03]  /*240d0*/  IMAD.WIDE R176, R3, 0x4, R176 ;  /* 0x0000000403b07825 */ /* 0x000fc600078e02b0 */
[----:B------:R-:W4:Y:S04]  /*240e0*/  LDL.LU.64 R38, [R1+0x1900] ;  /* 0x0019000001267983 */ /* 0x000f280000300a00 */
[----:B------:R-:W4:Y:S04]  /*240f0*/  LDL.LU.64 R214, [R1+0x1908] ;  /* 0x0019080001d67983 */ /* 0x000f280000300a00 */
[----:B------:R-:W-:Y:S04]  /*24100*/  STL.64 [R1+0xe38], R186 ;  /* 0x000e38ba01007387 */ /* 0x000fe80000100a00 */
[----:B------:R-:W4:Y:S04]  /*24110*/  LDL.LU.64 R8, [R1+0x1910] ;  /* 0x0019100001087983 */ /* 0x000f280000300a00 */
[----:B------:R-:W4:Y:S01]  /*24120*/  LDL.LU.64 R22, [R1+0x1918] ;  /* 0x0019180001167983 */ /* 0x000f220000300a00 */
[----:B--2---:R-:W-:-:S03]  /*24130*/  IMAD.WIDE R4, R3, 0x4, R4 ;  /* 0x0000000403047825 */ /* 0x004fc600078e0204 */
[----:B------:R-:W-:Y:S04]  /*24140*/  STL.64 [R1+0xe30], R112 ;  /* 0x000e307001007387 */ /* 0x000fe80000100a00 */
[----:B------:R-:W2:Y:S04]  /*24150*/  LDL.LU.64 R68, [R1+0x1920] ;  /* 0x0019200001447983 */ /* 0x000ea80000300a00 */
[----:B------:R-:W2:Y:S04]  /*24160*/  LDL.LU.64 R70, [R1+0x1928] ;  /* 0x0019280001467983 */ /* 0x000ea80000300a00 */
[----:B------:R-:W-:Y:S04]  /*24170*/  STL.64 [R1+0xe28], R176 ;  /* 0x000e28b001007387 */ /* 0x000fe80000100a00 */
[----:B------:R-:W2:Y:S01]  /*24180*/  LDL.LU.64 R122, [R1+0x1950] ;  /* 0x00195000017a7983 */ /* 0x000ea20000300a00 */
[----:B-1----:R-:W-:-:S03]  /*24190*/  IMAD.WIDE R44, R252, 0x4, R134 ;  /* 0x00000004fc2c7825 */ /* 0x002fc600078e0286 */
[----:B------:R-:W2:Y:S04]  /*241a0*/  LDL.LU.64 R134, [R1+0x1958] ;  /* 0x0019580001867983 */ /* 0x000ea80000300a00 */
[----:B------:R-:W-:Y:S01]  /*241b0*/  STL.64 [R1+0xe20], R4 ;  /* 0x000e200401007387 */ /* 0x000fe20000100a00 */
[----:B---3--:R-:W-:-:S03]  /*241c0*/  IMAD.WIDE R88, R252, 0x4, R198 ;  /* 0x00000004fc587825 */ /* 0x008fc600078e02c6 */
[----:B------:R-:W3:Y:S01]  /*241d0*/  LDL.LU.64 R198, [R1+0x1960] ;  /* 0x0019600001c67983 */ /* 0x000ee20000300a00 */
[----:B------:R-:W-:-:S05]  /*241e0*/  IMAD.WIDE R240, R3, 0x4, R240 ;  /* 0x0000000403f07825 */ /* 0x000fca00078e02f0 */
[----:B------:R-:W-:Y:S01]  /*241f0*/  STL.64 [R1+0xe18], R240 ;  /* 0x000e18f001007387 */ /* 0x000fe20000100a00 */
[----:B------:R-:W-:-:S03]  /*24200*/  IMAD.WIDE R42, R252, 0x4, R154 ;  /* 0x00000004fc2a7825 */ /* 0x000fc600078e029a */
[----:B------:R-:W-:Y:S01]  /*24210*/  STL.64 [R1+0xb88], R44 ;  /* 0x000b882c01007387 */ /* 0x000fe20000100a00 */
[----:B------:R-:W-:-:S03]  /*24220*/  IMAD.WIDE R80, R252, 0x4, R80 ;  /* 0x00000004fc507825 */ /* 0x000fc600078e0250 */
[----:B------:R-:W-:Y:S04]  /*24230*/  STL.64 [R1+0xba8], R88 ;  /* 0x000ba85801007387 */ /* 0x000fe80000100a00 */
[----:B------:R-:W-:Y:S04]  /*24240*/  STL.64 [R1+0xbc8], R42 ;  /* 0x000bc82a01007387 */ /* 0x000fe80000100a00 */
[----:B------:R-:W-:Y:S01]  /*24250*/  STL.64 [R1+0xdf8], R80 ;  /* 0x000df85001007387 */ /* 0x000fe20000100a00 */
[----:B------:R-:W-:Y:S01]  /*24260*/  ISETP.GE.U32.AND P4, PT, R2, 0x7fffff45, PT ;  /* 0x7fffff450200780c */ /* 0x000fe20003f86070 */
[----:B----4-:R-:W-:-:S04]  /*24270*/  IMAD.WIDE R206, R252, 0x4, R90 ;  /* 0x00000004fcce7825 */ /* 0x010fc800078e025a */
[C---:B------:R-:W-:Y:S01]  /*24280*/  IMAD.WIDE R208, R252.reuse, 0x4, R16 ;  /* 0x00000004fcd07825 */ /* 0x040fe200078e0210 */
[----:B------:R1:W-:Y:S03]  /*24290*/  STL.64 [R1+0xb80], R206 ;  /* 0x000b80ce01007387 */ /* 0x0003e60000100a00 */
        /* <DEDUP_REMOVED lines=12> */
[C---:B--2---:R-:W-:Y:S01]  /*24360*/  IMAD.WIDE R154, R252.reuse, 0x4, R68 ;  /* 0x00000004fc9a7825 */ /* 0x044fe200078e0244 */
[----:B------:R3:W-:Y:S03]  /*24370*/  STL.64 [R1+0xbe0], R218 ;  /* 0x000be0da01007387 */ /* 0x0007e60000100a00 */
[C---:B------:R-:W-:Y:S01]  /*24380*/  IMAD.WIDE R90, R252.reuse, 0x4, R70 ;  /* 0x00000004fc5a7825 */ /* 0x040fe200078e0246 */
[----:B------:R1:W-:Y:S04]  /*24390*/  STL.64 [R1+0xbe8], R154 ;  /* 0x000be89a01007387 */ /* 0x0003e80000100a00 */
[----:B------:R1:W-:Y:S01]  /*243a0*/  STL.64 [R1+0xdf0], R90 ;  /* 0x000df05a01007387 */ /* 0x0003e20000100a00 */
[----:B------:R-:W-:-:S03]  /*243b0*/  IMAD.WIDE R40, R252, 0x4, R122 ;  /* 0x00000004fc287825 */ /* 0x000fc600078e027a */
[----:B------:R-:W3:Y:S04]  /*243c0*/  LDL.64 R128, [R1+0x1770] ;  /* 0x0017700001807983 */ /* 0x000ee80000100a00 */
[----:B------:R1:W-:Y:S04]  /*243d0*/  STL.64 [R1+0xe00], R40 ;  /* 0x000e002801007387 */ /* 0x0003e80000100a00 */
[----:B------:R-:W3:Y:S01]  /*243e0*/  LDL.64 R8, [R1+0x16d0] ;  /* 0x0016d00001087983 */ /* 0x000ee20000100a00 */
[----:B------:R-:W-:-:S05]  /*243f0*/  IMAD.WIDE R2, R252, 0x4, R134 ;  /* 0x00000004fc027825 */ /* 0x000fca00078e0286 */
[----:B------:R1:W-:Y:S04]  /*24400*/  STL.64 [R1+0xe08], R2 ;  /* 0x000e080201007387 */ /* 0x0003e80000100a00 */
[----:B------:R-:W3:Y:S02]  /*24410*/  LDL.64 R22, [R1+0x1690] ;  /* 0x0016900001167983 */ /* 0x000ee40000100a00 */
[----:B---3--:R-:W-:-:S05]  /*24420*/  IMAD.WIDE R16, R252, 0x4, R198 ;  /* 0x00000004fc107825 */ /* 0x008fca00078e02c6 */
[----:B------:R3:W-:Y:S04]  /*24430*/  STL.64 [R1+0xe10], R16 ;  /* 0x000e101001007387 */ /* 0x0007e80000100a00 */
[----:B------:R-:W2:Y:S04]  /*24440*/  LDL.64 R68, [R1+0x15f0] ;  /* 0x0015f00001447983 */ /* 0x000ea80000100a00 */
[----:B------:R-:W2:Y:S04]  /*24450*/  LDL.64 R70, [R1+0x15b0] ;  /* 0x0015b00001467983 */ /* 0x000ea80000100a00 */
[----:B------:R-:W2:Y:S04]  /*24460*/  LDL.64 R122, [R1+0x1570] ;  /* 0x00157000017a7983 */ /* 0x000ea80000100a00 */
[----:B------:R-:W2:Y:S04]  /*24470*/  LDL.64 R134, [R1+0x14d0] ;  /* 0x0014d00001867983 */ /* 0x000ea80000100a00 */
[----:B------:R-:W2:Y:S01]  /*24480*/  LDL.64 R198, [R1+0x1490] ;  /* 0x0014900001c67983 */ /* 0x000ea20000100a00 */
[----:B------:R-:W-:Y:S01]  /*24490*/  IMAD.WIDE R234, R252, 0x4, R234 ;  /* 0x00000004fcea7825 */ /* 0x000fe200078e02ea */
[----:B------:R-:W-:-:S02]  /*244a0*/  ISETP.GE.U32.AND P2, PT, R0, 0x7fffff41, PT ;  /* 0x7fffff410000780c */ /* 0x000fc40003f46070 */
[----:B------:R-:W2:Y:S01]  /*244b0*/  LDL.64 R38, [R1+0x13f0] ;  /* 0x0013f00001267983 */ /* 0x000ea20000100a00 */
[----:B------:R-:W-:-:S03]  /*244c0*/  IMAD.WIDE R236, R252, 0x4, R236 ;  /* 0x00000004fcec7825 */ /* 0x000fc600078e02ec */
[----:B------:R1:W-:Y:S01]  /*244d0*/  LDGSTS.E [R242+0x1bc00], [R234.64], !P5 ;  /* 0x1bc00000eaf27fae */ /* 0x0003e2000e921844 */
[----:B------:R-:W-:-:S03]  /*244e0*/  IMAD.WIDE R238, R252, 0x4, R238 ;  /* 0x00000004fcee7825 */ /* 0x000fc600078e02ee */
[----:B------:R1:W-:Y:S04]  /*244f0*/  LDGSTS.E [R242+0x1bd00], [R236.64], !P5 ;  /* 0x1bd00000ecf27fae */ /* 0x0003e8000e921844 */
[----:B------:R1:W-:Y:S04]  /*24500*/  LDGSTS.E [R242+0x1be00], [R238.64], !P5 ;  /* 0x1be00000eef27fae */ /* 0x0003e8000e921844 */
[----:B------:R1:W-:Y:S04]  /*24510*/  LDGSTS.E [R242+0x1bf00], [R206.64], !P5 ;  /* 0x1bf00000cef27fae */ /* 0x0003e8000e921844 */
[----:B------:R1:W-:Y:S04]  /*24520*/  LDGSTS.E [R242+0x1cc00], [R44.64], !P1 ;  /* 0x1cc000002cf27fae */ /* 0x0003e8000c921844 */
[----:B------:R4:W-:Y:S04]  /*24530*/  LDGSTS.E [R242+0x1cd00], [R208.64], !P1 ;  /* 0x1cd00000d0f27fae */ /* 0x0009e8000c921844 */
[----:B------:R-:W2:Y:S04]  /*24540*/  LDL.64 R214, [R1+0x1ca8] ;  /* 0x001ca80001d67983 */ /* 0x000ea80000100a00 */
[----:B------:R4:W-:Y:S04]  /*24550*/  LDGSTS.E [R242+0x1ce00], [R216.64], !P1 ;  /* 0x1ce00000d8f27fae */ /* 0x0009e8000c921844 */
[----:B-1----:R-:W2:Y:S04]  /*24560*/  LDL.LU.64 R206, [R1+0x34e0] ;  /* 0x0034e00001ce7983 */ /* 0x002ea80000300a00 */
[----:B------:R1:W-:Y:S04]  /*24570*/  LDGSTS.E [R242+0x1cf00], [R152.64], !P1 ;  /* 0x1cf0000098f27fae */ /* 0x0003e8000c921844 */
[----:B------:R-:W2:Y:S04]  /*24580*/  LDL.LU.64 R44, [R1+0x34d8] ;  /* 0x0034d800012c7983 */ /* 0x000ea80000300a00 */
[----:B------:R1:W-:Y:S04]  /*24590*/  LDGSTS.E [R242+0x1dc00], [R88.64], !P3 ;  /* 0x1dc0000058f27fae */ /* 0x0003e8000d921844 */
[----:B----4-:R-:W4:Y:S04]  /*245a0*/  LDL.LU.64 R208, [R1+0x34d0] ;  /* 0x0034d00001d07983 */ /* 0x010f280000300a00 */
[----:B------:R1:W-:Y:S04]  /*245b0*/  LDGSTS.E [R242+0x1dd00], [R188.64], !P3 ;  /* 0x1dd00000bcf27fae */ /* 0x0003e8000d921844 */
[----:B------:R-:W4:Y:S04]  /*245c0*/  LDL.LU.64 R216, [R1+0x34c8] ;  /* 0x0034c80001d87983 */ /* 0x000f280000300a00 */
[----:B------:R1:W-:Y:S04]  /*245d0*/  LDGSTS.E [R242+0x1de00], [R28.64], !P3 ;  /* 0x1de000001cf27fae */ /* 0x0003e8000d921844 */
[----:B-1----:R-:W4:Y:S04]  /*245e0*/  LDL.LU.64 R152, [R1+0x34c0] ;  /* 0x0034c00001987983 */ /* 0x002f280000300a00 */
[----:B------:R1:W-:Y:S04]  /*245f0*/  LDGSTS.E [R242+0x1df00], [R194.64], !P3 ;  /* 0x1df00000c2f27fae */ /* 0x0003e8000d921844 */
[----:B------:R-:W4:Y:S04]  /*24600*/  LDL.LU.64 R88, [R1+0x34b8] ;  /* 0x0034b80001587983 */ /* 0x000f280000300a00 */
[----:B------:R1:W-:Y:S04]  /*24610*/  LDGSTS.E [R242+0x1ec00], [R42.64], !P4 ;  /* 0x1ec000002af27fae */ /* 0x0003e8000e121844 */
[----:B------:R-:W4:Y:S04]  /*24620*/  LDL.LU.64 R188, [R1+0x34b0] ;  /* 0x0034b00001bc7983 */ /* 0x000f280000300a00 */
[----:B------:R3:W-:Y:S04]  /*24630*/  LDGSTS.E [R242+0x1ed00], [R218.64], !P4 ;  /* 0x1ed00000daf27fae */ /* 0x0007e8000e121844 */
[----:B------:R-:W4:Y:S04]  /*24640*/  LDL.LU.64 R28, [R1+0x34a8] ;  /* 0x0034a800011c7983 */ /* 0x000f280000300a00 */
[----:B------:R3:W-:Y:S04]  /*24650*/  LDGSTS.E [R242+0x1ee00], [R154.64], !P4 ;  /* 0x1ee000009af27fae */ /* 0x0007e8000e121844 */
[----:B-1----:R-:W4:Y:S04]  /*24660*/  LDL.LU.64 R194, [R1+0x34a0] ;  /* 0x0034a00001c27983 */ /* 0x002f280000300a00 */
[----:B------:R1:W-:Y:S04]  /*24670*/  LDGSTS.E [R242+0x1ef00], [R90.64], !P4 ;  /* 0x1ef000005af27fae */ /* 0x0003e8000e121844 */
[----:B------:R-:W4:Y:S04]  /*24680*/  LDL.LU.64 R42, [R1+0x3498] ;  /* 0x00349800012a7983 */ /* 0x000f280000300a00 */
[----:B------:R1:W-:Y:S04]  /*24690*/  LDGSTS.E [R242+0x1fc00], [R80.64], !P2 ;  /* 0x1fc0000050f27fae */ /* 0x0003e8000d121844 */
[----:B---3--:R-:W3:Y:S04]  /*246a0*/  LDL.LU.64 R218, [R1+0x3490] ;  /* 0x0034900001da7983 */ /* 0x008ee80000300a00 */
[----:B------:R1:W-:Y:S04]  /*246b0*/  LDGSTS.E [R242+0x1fd00], [R40.64], !P2 ;  /* 0x1fd0000028f27fae */ /* 0x0003e8000d121844 */
[----:B------:R-:W3:Y:S04]  /*246c0*/  LDL.LU.64 R154, [R1+0x3488] ;  /* 0x00348800019a7983 */ /* 0x000ee80000300a00 */
[----:B------:R1:W-:Y:S04]  /*246d0*/  LDGSTS.E [R242+0x1fe00], [R2.64], !P2 ;  /* 0x1fe0000002f27fae */ /* 0x0003e8000d121844 */
[----:B-1----:R-:W3:Y:S04]  /*246e0*/  LDL.LU.64 R90, [R1+0x3480] ;  /* 0x00348000015a7983 */ /* 0x002ee80000300a00 */
[----:B------:R1:W-:Y:S04]  /*246f0*/  LDGSTS.E [R242+0x1ff00], [R16.64], !P2 ;  /* 0x1ff0000010f27fae */ /* 0x0003e8000d121844 */
[----:B------:R-:W3:Y:S04]  /*24700*/  LDL.64 R80, [R1+0x1aa8] ;  /* 0x001aa80001507983 */ /* 0x000ee80000100a00 */
[----:B------:R-:W3:Y:S04]  /*24710*/  LDL.64 R40, [R1+0x1a68] ;  /* 0x001a680001287983 */ /* 0x000ee80000100a00 */
[----:B------:R-:W3:Y:S04]  /*24720*/  LDL.64 R2, [R1+0x13d8] ;  /* 0x0013d80001027983 */ /* 0x000ee80000100a00 */
[----:B------:R-:W0:Y:S04]  /*24730*/  LDGDEPBAR ;  /* 0x00000000000079af */ /* 0x000e280000000000 */
[----:B-1----:R-:W3:Y:S04]  /*24740*/  LDL.LU.64 R16, [R1+0x3478] ;  /* 0x0034780001107983 */ /* 0x002ee80000300a00 */
[----:B------:R1:W-:Y:S04]  /*24750*/  LDGSTS.E [R243+0x30000], [R128.64], P0 ;  /* 0x3000000080f37fae */ /* 0x0003e80008121844 */
[----:B------:R1:W-:Y:S04]  /*24760*/  LDGSTS.E [R243+0x30800], [R8.64], P0 ;  /* 0x3080000008f37fae */ /* 0x0003e80008121844 */
[----:B------:R1:W-:Y:S04]  /*24770*/  LDGSTS.E [R243+0x31000], [R22.64], P0 ;  /* 0x3100000016f37fae */ /* 0x0003e80008121844 */
[----:B-1----:R-:W3:Y:S04]  /*24780*/  LDL.LU.64 R128, [R1+0x3470] ;  /* 0x0034700001807983 */ /* 0x002ee80000300a00 */
[----:B------:R-:W3:Y:S04]  /*24790*/  LDL.LU.64 R8, [R1+0x3468] ;  /* 0x0034680001087983 */ /* 0x000ee80000300a00 */
[----:B------:R-:W3:Y:S04]  /*247a0*/  LDL.LU.64 R22, [R1+0x3460] ;  /* 0x0034600001167983 */ /* 0x000ee80000300a00 */
[----:B--2---:R1:W-:Y:S04]  /*247b0*/  LDGSTS.E [R243+0x31800], [R68.64], P0 ;  /* 0x3180000044f37fae */ /* 0x0043e80008121844 */
[----:B------:R2:W-:Y:S04]  /*247c0*/  LDGSTS.E [R243+0x32000], [R70.64], P0 ;  /* 0x3200000046f37fae */ /* 0x0005e80008121844 */
[----:B------:R2:W-:Y:S04]  /*247d0*/  LDGSTS.E [R243+0x32800], [R122.64], P0 ;  /* 0x328000007af37fae */ /* 0x0005e80008121844 */
[----:B-1----:R-:W3:Y:S04]  /*247e0*/  LDL.LU.64 R68, [R1+0x3458] ;  /* 0x0034580001447983 */ /* 0x002ee80000300a00 */
[----:B--2---:R-:W2:Y:S04]  /*247f0*/  LDL.LU.64 R70, [R1+0x3450] ;  /* 0x0034500001467983 */ /* 0x004ea80000300a00 */
[----:B------:R-:W2:Y:S04]  /*24800*/  LDL.LU.64 R122, [R1+0x3448] ;  /* 0x00344800017a7983 */ /* 0x000ea80000300a00 */
[----:B------:R1:W-:Y:S04]  /*24810*/  LDGSTS.E [R243+0x33000], [R134.64], P0 ;  /* 0x3300000086f37fae */ /* 0x0003e80008121844 */
[----:B------:R1:W-:Y:S04]  /*24820*/  LDGSTS.E [R243+0x33800], [R198.64], P0 ;  /* 0x33800000c6f37fae */ /* 0x0003e80008121844 */
[----:B------:R1:W-:Y:S04]  /*24830*/  LDGSTS.E [R243+0x34000], [R38.64], P0 ;  /* 0x3400000026f37fae */ /* 0x0003e80008121844 */
[----:B-1----:R-:W2:Y:S04]  /*24840*/  LDL.LU.64 R134, [R1+0x3440] ;  /* 0x0034400001867983 */ /* 0x002ea80000300a00 */
[----:B------:R-:W2:Y:S04]  /*24850*/  LDL.LU.64 R198, [R1+0x3438] ;  /* 0x0034380001c67983 */ /* 0x000ea80000300a00 */
[----:B------:R-:W3:Y:S04]  /*24860*/  LDL.64 R38, [R1+0x1768] ;  /* 0x0017680001267983 */ /* 0x000ee80000100a00 */
[----:B------:R1:W-:Y:S04]  /*24870*/  LDGSTS.E [R243+0x34800], [R214.64], P0 ;  /* 0x34800000d6f37fae */ /* 0x0003e80008121844 */
[----:B-1----:R-:W4:Y:S04]  /*24880*/  LDL.64 R214, [R1+0x16c8] ;  /* 0x0016c80001d67983 */ /* 0x002f280000100a00 */
[----:B--2---:R1:W-:Y:S04]  /*24890*/  LDGSTS.E [R243+0x35000], [R198.64], P0 ;  /* 0x35000000c6f37fae */ /* 0x0043e80008121844 */
[----:B------:R2:W-:Y:S04]  /*248a0*/  LDGSTS.E [R243+0x35800], [R134.64], P0 ;  /* 0x3580000086f37fae */ /* 0x0005e80008121844 */
[----:B------:R1:W-:Y:S04]  /*248b0*/  LDGSTS.E [R243+0x36000], [R122.64], P0 ;  /* 0x360000007af37fae */ /* 0x0003e80008121844 */
[----:B------:R1:W-:Y:S04]  /*248c0*/  LDGSTS.E [R243+0x36800], [R70.64], P0 ;  /* 0x3680000046f37fae */ /* 0x0003e80008121844 */
[----:B---3--:R2:W-:Y:S04]  /*248d0*/  LDGSTS.E [R243+0x37000], [R68.64], P0 ;  /* 0x3700000044f37fae */ /* 0x0085e80008121844 */
[----:B------:R2:W-:Y:S04]  /*248e0*/  LDGSTS.E [R243+0x37800], [R22.64], P0 ;  /* 0x3780000016f37fae */ /* 0x0005e80008121844 */
[----:B------:R2:W-:Y:S04]  /*248f0*/  LDGSTS.E [R243+0x38000], [R8.64], P0 ;  /* 0x3800000008f37fae */ /* 0x0005e80008121844 */
[----:B-1----:R-:W3:Y:S04]  /*24900*/  LDL.64 R122, [R1+0x15e8] ;  /* 0x0015e800017a7983 */ /* 0x002ee80000100a00 */
[----:B------:R1:W-:Y:S04]  /*24910*/  LDGSTS.E [R243+0x38800], [R80.64], P0 ;  /* 0x3880000050f37fae */ /* 0x0003e80008121844 */
[----:B--2---:R-:W2:Y:S04]  /*24920*/  LDL.64 R8, [R1+0x1688] ;  /* 0x0016880001087983 */ /* 0x004ea80000100a00 */
[----:B------:R1:W-:Y:S04]  /*24930*/  LDGSTS.E [R243+0x39000], [R40.64], P0 ;  /* 0x3900000028f37fae */ /* 0x0003e80008121844 */
[----:B------:R1:W-:Y:S04]  /*24940*/  LDGSTS.E [R243+0x39800], [R2.64], P0 ;  /* 0x3980000002f37fae */ /* 0x0003e80008121844 */
[----:B----4-:R4:W-:Y:S04]  /*24950*/  LDGSTS.E [R243+0x3a000], [R208.64], P0 ;  /* 0x3a000000d0f37fae */ /* 0x0109e80008121844 */
[----:B------:R4:W-:Y:S04]  /*24960*/  LDGSTS.E [R243+0x3a800], [R150.64], P0 ;  /* 0x3a80000096f37fae */ /* 0x0009e80008121844 */
[----:B-1----:R-:W1:Y:S04]  /*24970*/  S2R R2, SR_TID.X ;  /* 0x0000000000027919 */ /* 0x002e680000002100 */
[----:B------:R1:W-:Y:S04]  /*24980*/  LDGSTS.E [R243+0x3b000], [R142.64], P0 ;  /* 0x3b0000008ef37fae */ /* 0x0003e80008121844 */
[----:B------:R-:W3:Y:S04]  /*24990*/  LDL.64 R22, [R1+0x15a8] ;  /* 0x0015a80001167983 */ /* 0x000ee80000100a00 */
[----:B------:R-:W3:Y:S04]  /*249a0*/  LDL.64 R70, [R1+0x1550] ;  /* 0x0015500001467983 */ /* 0x000ee80000100a00 */
[----:B------:R-:W3:Y:S04]  /*249b0*/  LDL.64 R134, [R1+0x14c8] ;  /* 0x0014c80001867983 */ /* 0x000ee80000100a00 */
[----:B------:R-:W3:Y:S01]  /*249c0*/  LDL.64 R68, [R1+0x1488] ;  /* 0x0014880001447983 */ /* 0x000ee20000100a00 */
[----:B-1----:R-:W-:-:S03]  /*249d0*/  LOP3.LUT R2, R2, 0x3f, RZ, 0xc0, !PT ;  /* 0x0000003f02027812 */ /* 0x002fc600078ec0ff */
[----:B------:R-:W3:Y:S02]  /*249e0*/  LDL.64 R198, [R1+0x1ce0] ;  /* 0x001ce00001c67983 */ /* 0x000ee40000100a00 */
[----:B------:R-:W-:Y:S02]  /*249f0*/  IMAD.SHL.U32 R2, R2, 0x4, RZ ;  /* 0x0000000402027824 */ /* 0x000fe400078e00ff */
[----:B------:R1:W-:Y:S04]  /*24a00*/  LDGSTS.E [R243+0x3b800], [R130.64], P0 ;  /* 0x3b80000082f37fae */ /* 0x0003e80008121844 */
[----:B------:R-:W3:Y:S01]  /*24a10*/  LDL.LU.64 R80, [R1+0x3430] ;  /* 0x0034300001507983 */ /* 0x000ee20000300a00 */
[----:B------:R-:W-:-:S03]  /*24a20*/  LOP3.LUT R3, R2, 0x10, RZ, 0x3c, !PT ;  /* 0x0000001002037812 */ /* 0x000fc600078e3cff */
[----:B------:R1:W-:Y:S04]  /*24a30*/  LDGSTS.E [R243+0x3c000], [R86.64], P0 ;  /* 0x3c00000056f37fae */ /* 0x0003e80008121844 */
[----:B------:R-:W3:Y:S04]  /*24a40*/  LDL.LU.64 R40, [R1+0x3428] ;  /* 0x0034280001287983 */ /* 0x000ee80000300a00 */
[----:B------:R1:W-:Y:S04]  /*24a50*/  LDGSTS.E [R243+0x3c800], [R36.64], P0 ;  /* 0x3c80000024f37fae */ /* 0x0003e80008121844 */
[----:B----4-:R-:W4:Y:S04]  /*24a60*/  LDL.64 R150, [R1+0x1c20] ;  /* 0x001c200001967983 */ /* 0x010f280000100a00 */
[----:B-1----:R-:W4:Y:S04]  /*24a70*/  LDL.64 R86, [R1+0x1be0] ;  /* 0x001be00001567983 */ /* 0x002f280000100a00 */
[----:B------:R-:W4:Y:S04]  /*24a80*/  LDL.64 R130, [R1+0x1ba0] ;  /* 0x001ba00001827983 */ /* 0x000f280000100a00 */
[----:B------:R-:W4:Y:S04]  /*24a90*/  LDL.64 R142, [R1+0x1b60] ;  /* 0x001b6000018e7983 */ /* 0x000f280000100a00 */
[----:B------:R-:W4:Y:S04]  /*24aa0*/  LDL.64 R36, [R1+0x1b20] ;  /* 0x001b200001247983 */ /* 0x000f280000100a00 */
[----:B------:R-:W4:Y:S04]  /*24ab0*/  LDL.64 R208, [R1+0x1ae0] ;  /* 0x001ae00001d07983 */ /* 0x000f280000100a00 */
[----:B------:R1:W-:Y:S04]  /*24ac0*/  LDGSTS.E [R243+0x3d000], [R212.64], P0 ;  /* 0x3d000000d4f37fae */ /* 0x0003e80008121844 */
[----:B------:R1:W-:Y:S04]  /*24ad0*/  LDGSTS.E [R243+0x3d800], [R148.64], P0 ;  /* 0x3d80000094f37fae */ /* 0x0003e80008121844 */
[----:B------:R1:W-:Y:S04]  /*24ae0*/  LDGSTS.E [R243+0x3e000], [R84.64], P0 ;  /* 0x3e00000054f37fae */ /* 0x0003e80008121844 */
[----:B-1----:R-:W4:Y:S04]  /*24af0*/  LDL.LU.64 R212, [R1+0x3420] ;  /* 0x0034200001d47983 */ /* 0x002f280000300a00 */
[----:B------:R-:W4:Y:S04]  /*24b00*/  LDL.LU.64 R148, [R1+0x3418] ;  /* 0x0034180001947983 */ /* 0x000f280000300a00 */
[----:B------:R-:W4:Y:S04]  /*24b10*/  LDL.LU.64 R84, [R1+0x3410] ;  /* 0x0034100001547983 */ /* 0x000f280000300a00 */
        /* <DEDUP_REMOVED lines=8> */
[----:B-1----:R-:W4:Y:S04]  /*24ba0*/  LDL.LU.64 R38, [R1+0x33f0] ;  /* 0x0033f00001267983 */ /* 0x002f280000300a00 */
[----:B------:R-:W4:Y:S04]  /*24bb0*/  LDL.LU.64 R214, [R1+0x33e8] ;  /* 0x0033e80001d67983 */ /* 0x000f280000300a00 */
[----:B--2---:R1:W-:Y:S04]  /*24bc0*/  LDGSTS.E [R3+0x31100], [R8.64], P0 ;  /* 0x3110000008037fae */ /* 0x0043e80008121844 */
[----:B---3--:R2:W-:Y:S04]  /*24bd0*/  LDGSTS.E [R3+0x31900], [R122.64], P0 ;  /* 0x319000007a037fae */ /* 0x0085e80008121844 */
[----:B-1----:R-:W3:Y:S04]  /*24be0*/  LDL.LU.64 R8, [R1+0x33e0] ;  /* 0x0033e00001087983 */ /* 0x002ee80000300a00 */
[----:B--2---:R-:W2:Y:S04]  /*24bf0*/  LDL.LU.64 R122, [R1+0x33d8] ;  /* 0x0033d800017a7983 */ /* 0x004ea80000300a00 */
        /* <DEDUP_REMOVED lines=9> */
[----:B------:R-:W1:Y:S04]  /*24c90*/  S2R R2, SR_TID.X ;  /* 0x0000000000027919 */ /* 0x000e680000002100 */
[----:B------:R-:W4:Y:S04]  /*24ca0*/  LDL.64 R68, [R1+0x14c0] ;  /* 0x0014c00001447983 */ /* 0x000f280000100a00 */
[----:B--2---:R2:W-:Y:S04]  /*24cb0*/  LDGSTS.E [R3+0x34900], [R122.64], P0 ;  /* 0x349000007a037fae */ /* 0x0045e80008121844 */
[----:B---3--:R3:W-:Y:S04]  /*24cc0*/  LDGSTS.E [R3+0x35100], [R8.64], P0 ;  /* 0x3510000008037fae */ /* 0x0087e80008121844 */
[----:B----4-:R4:W-:Y:S04]  /*24cd0*/  LDGSTS.E [R3+0x35900], [R150.64], P0 ;  /* 0x3590000096037fae */ /* 0x0109e80008121844 */
[----:B--2---:R-:W2:Y:S04]  /*24ce0*/  LDL.64 R122, [R1+0x1518] ;  /* 0x00151800017a7983 */ /* 0x004ea80000100a00 */
[----:B---3--:R-:W3:Y:S04]  /*24cf0*/  LDL.64 R8, [R1+0x15a0] ;  /* 0x0015a00001087983 */ /* 0x008ee80000100a00 */
[----:B----4-:R-:W4:Y:S04]  /*24d00*/  LDL.LU.64 R150, [R1+0x33d0] ;  /* 0x0033d00001967983 */ /* 0x010f280000300a00 */
[----:B------:R1:W-:Y:S04]  /*24d10*/  LDGSTS.E [R3+0x36100], [R86.64], P0 ;  /* 0x3610000056037fae */ /* 0x0003e80008121844 */
[----:B------:R1:W-:Y:S02]  /*24d20*/  LDGSTS.E [R3+0x36900], [R130.64], P0 ;  /* 0x3690000082037fae */ /* 0x0003e40008121844 */
[----:B-1----:R-:W-:-:S02]  /*24d30*/  LOP3.LUT R2, R2, 0x3f, RZ, 0xc0, !PT ;  /* 0x0000003f02027812 */ /* 0x002fc400078ec0ff */
[----:B------:R1:W-:Y:S04]  /*24d40*/  LDGSTS.E [R3+0x37100], [R142.64], P0 ;  /* 0x371000008e037fae */ /* 0x0003e80008121844 */
[----:B------:R-:W4:Y:S04]  /*24d50*/  LDL.LU.64 R86, [R1+0x33c8] ;  /* 0x0033c80001567983 */ /* 0x000f280000300a00 */
[----:B------:R-:W4:Y:S04]  /*24d60*/  LDL.LU.64 R130, [R1+0x33c0] ;  /* 0x0033c00001827983 */ /* 0x000f280000300a00 */
[----:B-1----:R-:W4:Y:S04]  /*24d70*/  LDL.LU.64 R142, [R1+0x33b8] ;  /* 0x0033b800018e7983 */ /* 0x002f280000300a00 */
[----:B------:R1:W-:Y:S04]  /*24d80*/  LDGSTS.E [R3+0x37900], [R36.64], P0 ;  /* 0x3790000024037fae */ /* 0x0003e80008121844 */
[----:B------:R1:W-:Y:S04]  /*24d90*/  LDGSTS.E [R3+0x38100], [R208.64], P0 ;  /* 0x38100000d0037fae */ /* 0x0003e80008121844 */
[----:B------:R1:W-:Y:S04]  /*24da0*/  LDGSTS.E [R3+0x38900], [R144.64], P0 ;  /* 0x3890000090037fae */ /* 0x0003e80008121844 */
[----:B-1----:R-:W4:Y:S04]  /*24db0*/  LDL.LU.64 R36, [R1+0x33b0] ;  /* 0x0033b00001247983 */ /* 0x002f280000300a00 */
[----:B------:R-:W4:Y:S04]  /*24dc0*/  LDL.LU.64 R208, [R1+0x33a8] ;  /* 0x0033a80001d07983 */ /* 0x000f280000300a00 */
[----:B------:R-:W4:Y:S04]  /*24dd0*/  LDL.LU.64 R144, [R1+0x33a0] ;  /* 0x0033a00001907983 */ /* 0x000f280000300a00 */
[----:B------:R1:W-:Y:S01]  /*24de0*/  LDGSTS.E [R3+0x39100], [R80.64], P0 ;  /* 0x3910000050037fae */ /* 0x0003e20008121844 */
[----:B------:R-:W-:-:S03]  /*24df0*/  IMAD.SHL.U32 R0, R2, 0x4, RZ ;  /* 0x0000000402007824 */ /* 0x000fc600078e00ff */
        /* <DEDUP_REMOVED lines=9> */
[----:B------:R-:W4:Y:S01]  /*24e90*/  LDL.LU.64 R210, [R1+0x3378] ;  /* 0x0033780001d27983 */ /* 0x000f220000300a00 */
[----:B------:R-:W-:-:S03]  /*24ea0*/  LOP3.LUT R2, R0, 0x20, RZ, 0x3c, !PT ;  /* 0x0000002000027812 */ /* 0x000fc600078e3cff */
        /* <DEDUP_REMOVED lines=25> */
[----:B---3--:R1:W-:Y:S04]  /*25040*/  LDGSTS.E [R2+0x32200], [R8.64], P0 ;  /* 0x3220000008027fae */ /* 0x0083e80008121844 */
[----:B--2---:R2:W-:Y:S04]  /*25050*/  LDGSTS.E [R2+0x32a00], [R122.64], P0 ;  /* 0x32a000007a027fae */ /* 0x0045e80008121844 */
[----:B------:R3:W-:Y:S04]  /*25060*/  LDGSTS.E [R2+0x33200], [R68.64], P0 ;  /* 0x3320000044027fae */ /* 0x0007e80008121844 */
[----:B-1----:R-:W4:Y:S04]  /*25070*/  LDL.LU.64 R8, [R1+0x3310] ;  /* 0x0033100001087983 */ /* 0x002f280000300a00 */
[----:B--2---:R-:W2:Y:S04]  /*25080*/  LDL.LU.64 R122, [R1+0x3308] ;  /* 0x00330800017a7983 */ /* 0x004ea80000300a00 */
[----:B---3--:R-:W2:Y:S04]  /*25090*/  LDL.64 R68, [R1+0x1758] ;  /* 0x0017580001447983 */ /* 0x008ea80000100a00 */
[----:B--2---:R1:W-:Y:S04]  /*250a0*/  LDGSTS.E [R2+0x33a00], [R122.64], P0 ;  /* 0x33a000007a027fae */ /* 0x0043e80008121844 */
[----:B----4-:R2:W-:Y:S04]  /*250b0*/  LDGSTS.E [R2+0x34200], [R8.64], P0 ;  /* 0x3420000008027fae */ /* 0x0105e80008121844 */
[----:B------:R4:W-:Y:S04]  /*250c0*/  LDGSTS.E [R2+0x34a00], [R198.64], P0 ;  /* 0x34a00000c6027fae */ /* 0x0009e80008121844 */
[----:B-1----:R-:W3:Y:S04]  /*250d0*/  LDL.64 R122, [R1+0x1678] ;  /* 0x00167800017a7983 */ /* 0x002ee80000100a00 */
[----:B--2---:R-:W2:Y:S04]  /*250e0*/  LDL.64 R8, [R1+0x16b8] ;  /* 0x0016b80001087983 */ /* 0x004ea80000100a00 */
[----:B------:R1:W-:Y:S04]  /*250f0*/  LDGSTS.E [R2+0x35200], [R134.64], P0 ;  /* 0x3520000086027fae */ /* 0x0003e80008121844 */
[----:B------:R1:W-:Y:S04]  /*25100*/  LDGSTS.E [R2+0x35a00], [R70.64], P0 ;  /* 0x35a0000046027fae */ /* 0x0003e80008121844 */
[----:B------:R1:W-:Y:S04]  /*25110*/  LDGSTS.E [R2+0x36200], [R22.64], P0 ;  /* 0x3620000016027fae */ /* 0x0003e80008121844 */
[----:B----4-:R-:W4:Y:S04]  /*25120*/  LDL.64 R198, [R1+0x1478] ;  /* 0x0014780001c67983 */ /* 0x010f280000100a00 */
[----:B-1----:R-:W4:Y:S04]  /*25130*/  LDL.64 R70, [R1+0x14f8] ;  /* 0x0014f80001467983 */ /* 0x002f280000100a00 */
        /* <DEDUP_REMOVED lines=21> */
[----:B------:R1:W-:Y:S01]  /*25290*/  LDGSTS.E [R2+0x3ba00], [R192.64], P0 ;  /* 0x3ba00000c0027fae */ /* 0x0003e20008121844 */
[----:B------:R-:W-:-:S03]  /*252a0*/  LOP3.LUT R3, R0, 0x30, RZ, 0x3c, !PT ;  /* 0x0000003000037812 */ /* 0x000fc600078e3cff */
        /* <DEDUP_REMOVED lines=24> */
[----:B------:R-:W1:Y:S04]  /*25430*/  S2R R2, SR_TID.X ;  /* 0x0000000000027919 */ /* 0x000e680000002100 */
[----:B--2---:R2:W-:Y:S04]  /*25440*/  LDGSTS.E [R3+0x31b00], [R122.64], P0 ;  /* 0x31b000007a037fae */ /* 0x0045e80008121844 */
[----:B---3--:R3:W-:Y:S04]  /*25450*/  LDGSTS.E [R3+0x32300], [R8.64], P0 ;  /* 0x3230000008037fae */ /* 0x0087e80008121844 */
[----:B----4-:R4:W-:Y:S04]  /*25460*/  LDGSTS.E [R3+0x32b00], [R70.64], P0 ;  /* 0x32b0000046037fae */ /* 0x0109e80008121844 */
[----:B--2---:R-:W3:Y:S04]  /*25470*/  LDL.64 R122, [R1+0x1720] ;  /* 0x00172000017a7983 */ /* 0x004ee80000100a00 */
[----:B---3--:R-:W3:Y:S04]  /*25480*/  LDL.64 R8, [R1+0x16b0] ;  /* 0x0016b00001087983 */ /* 0x008ee80000100a00 */
[----:B----4-:R-:W4:Y:S04]  /*25490*/  LDL.LU.64 R70, [R1+0x3250] ;  /* 0x0032500001467983 */ /* 0x010f280000300a00 */
[----:B------:R1:W-:Y:S04]  /*254a0*/  LDGSTS.E [R3+0x33300], [R22.64], P0 ;  /* 0x3330000016037fae */ /* 0x0003e80008121844 */
[----:B------:R1:W-:Y:S04]  /*254b0*/  LDGSTS.E [R3+0x33b00], [R198.64], P0 ;  /* 0x33b00000c6037fae */ /* 0x0003e80008121844 */
[----:B------:R1:W-:Y:S04]  /*254c0*/  LDGSTS.E [R3+0x34300], [R134.64], P0 ;  /* 0x3430000086037fae */ /* 0x0003e80008121844 */
[----:B-1----:R-:W3:Y:S04]  /*254d0*/  LDL.LU.64 R22, [R1+0x3248] ;  /* 0x0032480001167983 */ /* 0x002ee80000300a00 */
[----:B------:R-:W3:Y:S04]  /*254e0*/  LDL.LU.64 R198, [R1+0x3240] ;  /* 0x0032400001c67983 */ /* 0x000ee80000300a00 */
[----:B------:R-:W3:Y:S01]  /*254f0*/  LDL.LU.64 R134, [R1+0x3238] ;  /* 0x0032380001867983 */ /* 0x000ee20000300a00 */
[----:B------:R-:W-:-:S05]  /*25500*/  LOP3.LUT R2, R2, 0x3f, RZ, 0xc0, !PT ;  /* 0x0000003f02027812 */ /* 0x000fca00078ec0ff */
[----:B------:R-:W-:-:S05]  /*25510*/  IMAD.SHL.U32 R2, R2, 0x4, RZ ;  /* 0x0000000402027824 */ /* 0x000fca00078e00ff */
[C---:B------:R-:W-:Y:S01]  /*25520*/  LOP3.LUT R0, R2.reuse, 0x40, RZ, 0x3c, !PT ;  /* 0x0000004002007812 */ /* 0x040fe200078e3cff */
[----:B----4-:R1:W-:Y:S04]  /*25530*/  LDGSTS.E [R3+0x34b00], [R70.64], P0 ;  /* 0x34b0000046037fae */ /* 0x0103e80008121844 */
[----:B------:R4:W-:Y:S04]  /*25540*/  LDGSTS.E [R3+0x35300], [R20.64], P0 ;  /* 0x3530000014037fae */ /* 0x0009e80008121844 */
[----:B------:R3:W-:Y:S04]  /*25550*/  LDGSTS.E [R3+0x35b00], [R192.64], P0 ;  /* 0x35b00000c0037fae */ /* 0x0007e80008121844 */
[----:B-1----:R-:W2:Y:S04]  /*25560*/  LDL.LU.64 R70, [R1+0x3230] ;  /* 0x0032300001467983 */ /* 0x002ea80000300a00 */
[----:B----4-:R-:W4:Y:S04]  /*25570*/  LDL.LU.64 R20, [R1+0x3228] ;  /* 0x0032280001147983 */ /* 0x010f280000300a00 */
[----:B---3--:R-:W3:Y:S04]  /*25580*/  LDL.LU.64 R192, [R1+0x3220] ;  /* 0x0032200001c07983 */ /* 0x008ee80000300a00 */
[----:B------:R1:W-:Y:S04]  /*25590*/  LDGSTS.E [R3+0x36300], [R128.64], P0 ;  /* 0x3630000080037fae */ /* 0x0003e80008121844 */
[----:B------:R1:W-:Y:S04]  /*255a0*/  LDGSTS.E [R3+0x36b00], [R118.64], P0 ;  /* 0x36b0000076037fae */ /* 0x0003e80008121844 */
[----:B------:R1:W-:Y:S04]  /*255b0*/  LDGSTS.E [R3+0x37300], [R18.64], P0 ;  /* 0x3730000012037fae */ /* 0x0003e80008121844 */
[----:B-1----:R-:W2:Y:S04]  /*255c0*/  LDL.LU.64 R128, [R1+0x3218] ;  /* 0x0032180001807983 */ /* 0x002ea80000300a00 */
[----:B------:R-:W2:Y:S04]  /*255d0*/  LDL.LU.64 R118, [R1+0x3210] ;  /* 0x0032100001767983 */ /* 0x000ea80000300a00 */
[----:B------:R-:W2:Y:S04]  /*255e0*/  LDL.LU.64 R18, [R1+0x3208] ;  /* 0x0032080001127983 */ /* 0x000ea80000300a00 */
        /* <DEDUP_REMOVED lines=37> */
[----:B-1----:R-:W2:Y:S04]  /*25840*/  LDL.LU.64 R8, [R1+0x3170] ;  /* 0x0031700001087983 */ /* 0x002ea80000300a00 */
[----:B--2---:R1:W-:Y:S04]  /*25850*/  LDGSTS.E [R0+0x31400], [R8.64], P0 ;  /* 0x3140000008007fae */ /* 0x0043e80008121844 */
[----:B------:R2:W-:Y:S04]  /*25860*/  LDGSTS.E [R0+0x31c00], [R180.64], P0 ;  /* 0x31c00000b4007fae */ /* 0x0005e80008121844 */
[----:B------:R3:W-:Y:S04]  /*25870*/  LDGSTS.E [R0+0x32400], [R116.64], P0 ;  /* 0x3240000074007fae */ /* 0x0007e80008121844 */
[----:B-1----:R-:W4:Y:S04]  /*25880*/  LDL.LU.64 R8, [R1+0x3168] ;  /* 0x0031680001087983 */ /* 0x002f280000300a00 */
[----:B--2---:R-:W2:Y:S04]  /*25890*/  LDL.LU.64 R180, [R1+0x3160] ;  /* 0x0031600001b47983 */ /* 0x004ea80000300a00 */
        /* <DEDUP_REMOVED lines=10> */
[----:B-1----:R1:W5:Y:S04]  /*25940*/  LDL.LU.64 R70, [R1+0x3138] ;  /* 0x0031380001467983 */ /* 0x0023680000300a00 */
[----:B------:R1:W5:Y:S04]  /*25950*/  LDL.LU.64 R68, [R1+0x3130] ;  /* 0x0031300001447983 */ /* 0x0003680000300a00 */
[----:B------:R1:W5:Y:S04]  /*25960*/  LDL.LU.64 R74, [R1+0x3128] ;  /* 0x00312800014a7983 */ /* 0x0003680000300a00 */
        /* <DEDUP_REMOVED lines=24> */
[----:B------:R1:W-:Y:S01]  /*25af0*/  LDGSTS.E [R0+0x3bc00], [R96.64], P0 ;  /* 0x3bc0000060007fae */ /* 0x0003e20008121844 */
[----:B------:R-:W-:-:S03]  /*25b00*/  LOP3.LUT R2, R2, 0x50, RZ, 0x3c, !PT ;  /* 0x0000005002027812 */ /* 0x000fc600078e3cff */
        /* <DEDUP_REMOVED lines=16> */
[----:B------:R1:W5:Y:S01]  /*25c10*/  LDL.LU.64 R112, [R1+0x3080] ;  /* 0x0030800001707983 */ /* 0x0003620000300a00 */
[----:B------:R-:W-:-:S03]  /*25c20*/  LOP3.LUT R243, R243, 0x70, RZ, 0x3c, !PT ;  /* 0x00000070f3f37812 */ /* 0x000fc600078e3cff */
[----:B--2---:R2:W-:Y:S04]  /*25c30*/  LDGSTS.E [R2+0x30500], [R118.64], P0 ;  /* 0x3050000076027fae */ /* 0x0045e80008121844 */
[----:B---3--:R3:W-:Y:S04]  /*25c40*/  LDGSTS.E [R2+0x30d00], [R116.64], P0 ;  /* 0x30d0000074027fae */ /* 0x0087e80008121844 */
[----:B------:R1:W-:Y:S04]  /*25c50*/  LDGSTS.E [R2+0x31500], [R122.64], P0 ;  /* 0x315000007a027fae */ /* 0x0003e80008121844 */
[----:B--2---:R2:W5:Y:S04]  /*25c60*/  LDL.LU.64 R118, [R1+0x3078] ;  /* 0x0030780001767983 */ /* 0x0045680000300a00 */
[----:B---3--:R2:W5:Y:S04]  /*25c70*/  LDL.LU.64 R116, [R1+0x3070] ;  /* 0x0030700001747983 */ /* 0x0085680000300a00 */
[----:B-1----:R2:W5:Y:S04]  /*25c80*/  LDL.LU.64 R122, [R1+0x3068] ;  /* 0x00306800017a7983 */ /* 0x0025680000300a00 */
[----:B------:R1:W-:Y:S04]  /*25c90*/  LDGSTS.E [R2+0x31d00], [R120.64], P0 ;  /* 0x31d0000078027fae */ /* 0x0003e80008121844 */
[----:B------:R3:W-:Y:S04]  /*25ca0*/  LDGSTS.E [R2+0x32500], [R126.64], P0 ;  /* 0x325000007e027fae */ /* 0x0007e80008121844 */
[----:B------:R2:W-:Y:S04]  /*25cb0*/  LDGSTS.E [R2+0x32d00], [R124.64], P0 ;  /* 0x32d000007c027fae */ /* 0x0005e80008121844 */
[----:B-1----:R1:W5:Y:S04]  /*25cc0*/  LDL.LU.64 R120, [R1+0x3060] ;  /* 0x0030600001787983 */ /* 0x0023680000300a00 */
[----:B---3--:R1:W5:Y:S04]  /*25cd0*/  LDL.LU.64 R126, [R1+0x3058] ;  /* 0x00305800017e7983 */ /* 0x0083680000300a00 */
[----:B--2---:R1:W5:Y:S04]  /*25ce0*/  LDL.LU.64 R124, [R1+0x3050] ;  /* 0x00305000017c7983 */ /* 0x0043680000300a00 */
[----:B------:R2:W-:Y:S04]  /*25cf0*/  LDGSTS.E [R2+0x33500], [R130.64], P0 ;  /* 0x3350000082027fae */ /* 0x0005e80008121844 */
[----:B------:R3:W-:Y:S04]  /*25d00*/  LDGSTS.E [R2+0x33d00], [R128.64], P0 ;  /* 0x33d0000080027fae */ /* 0x0007e80008121844 */
        /* <DEDUP_REMOVED lines=114> */
[----:B----4-:R4:W-:Y:S04]  /*26430*/  LDGSTS.E [R243+0x30f00], [R8.64], P0 ;  /* 0x30f0000008f37fae */ /* 0x0109e80008121844 */
[----:B-1----:R2:W5:Y:S04]  /*26440*/  LDL.LU.64 R4, [R1+0x2e80] ;  /* 0x002e800001047983 */ /* 0x0025680000300a00 */
[----:B---3--:R2:W5:Y:S04]  /*26450*/  LDL.LU.64 R6, [R1+0x2e78] ;  /* 0x002e780001067983 */ /* 0x0085680000300a00 */
[----:B----4-:R2:W5:Y:S04]  /*26460*/  LDL.LU.64 R8, [R1+0x2e70] ;  /* 0x002e700001087983 */ /* 0x0105680000300a00 */
[----:B------:R1:W-:Y:S04]  /*26470*/  LDGSTS.E [R243+0x31700], [R10.64], P0 ;  /* 0x317000000af37fae */ /* 0x0003e80008121844 */
[----:B------:R3:W-:Y:S04]  /*26480*/  LDGSTS.E [R243+0x31f00], [R12.64], P0 ;  /* 0x31f000000cf37fae */ /* 0x0007e80008121844 */
[----:B------:R4:W-:Y:S04]  /*26490*/  LDGSTS.E [R243+0x32700], [R14.64], P0 ;  /* 0x327000000ef37fae */ /* 0x0009e80008121844 */
        /* <DEDUP_REMOVED lines=52> */
[----:B------:R3:W-:Y:S01]  /*267e0*/  LDGSTS.E [R243+0x3f700], [R66.64], P0 ;  /* 0x3f70000042f37fae */ /* 0x0007e20008121844 */
[----:B------:R-:W-:-:S03]  /*267f0*/  MOV R3, c[0x0][0x18c] ;  /* 0x0000630000037a02 */ /* 0x000fc60000000f00 */
[----:B------:R4:W-:Y:S04]  /*26800*/  LDGSTS.E [R243+0x3ff00], [R240.64], P0 ;  /* 0x3ff00000f0f37fae */ /* 0x0009e80008121844 */
[----:B-1----:R2:W5:Y:S04]  /*26810*/  LDL.LU.64 R64, [R1+0x2d90] ;  /* 0x002d900001407983 */ /* 0x0025680000300a00 */
[----:B---3--:R2:W5:Y:S04]  /*26820*/  LDL.LU.64 R66, [R1+0x2d88] ;  /* 0x002d880001427983 */ /* 0x0085680000300a00 */
[----:B------:R2:W-:Y:S04]  /*26830*/  STL [R1+0xcd4], RZ ;  /* 0x000cd4ff01007387 */ /* 0x0005e80000100800 */
        /* <DEDUP_REMOVED lines=133> */
[----:B------:R2:W-:Y:S01]  /*27090*/  STL [R1+0xcac], RZ ;  /* 0x000cacff01007387 */ /* 0x0005e20000100800 */
[----:B------:R-:W-:-:S03]  /*270a0*/  IMAD.SHL.U32 R3, R3, 0x40, RZ ;  /* 0x0000004003037824 */ /* 0x000fc600078e00ff */
[----:B------:R-:W0:Y:S01]  /*270b0*/  LDGDEPBAR ;  /* 0x00000000000079af */ /* 0x000e220000000000 */
[----:B----4-:R-:W-:Y:S01]  /*270c0*/  CS2R R240, SRZ ;  /* 0x0000000000f07805 */ /* 0x010fe2000001ff00 */
[----:B------:R-:W-:Y:S01]  /*270d0*/  CS2R R242, SRZ ;  /* 0x0000000000f27805 */ /* 0x000fe2000001ff00 */
[----:B------:R-:W-:Y:S05]  /*270e0*/  @!P6 BRA `(.L_x_0) ;  /* 0x000560900000e947 */ /* 0x000fea0003800000 */
[----:B-----5:R-:W3:Y:S04]  /*270f0*/  LDL.LU.64 R84, [R1+0x1a28] ;  /* 0x001a280001547983 */ /* 0x020ee80000300a00 */
[----:B------:R-:W4:Y:S04]  /*27100*/  LDL.LU.64 R86, [R1+0x1a30] ;  /* 0x001a300001567983 */ /* 0x000f280000300a00 */
[----:B--2---:R-:W2:Y:S04]  /*27110*/  LDL.LU.64 R80, [R1+0x1a38] ;  /* 0x001a380001507983 */ /* 0x004ea80000300a00 */
[----:B------:R-:W2:Y:S04]  /*27120*/  LDL.LU.64 R76, [R1+0x1a40] ;  /* 0x001a4000014c7983 */ /* 0x000ea80000300a00 */
[----:B------:R-:W2:Y:S04]  /*27130*/  LDL.LU.64 R78, [R1+0xf30] ;  /* 0x000f3000014e7983 */ /* 0x000ea80000300a00 */
[----:B------:R-:W2:Y:S04]  /*27140*/  LDL.LU.64 R72, [R1+0xf28] ;  /* 0x000f280001487983 */ /* 0x000ea80000300a00 */
[----:B------:R-:W2:Y:S04]  /*27150*/  LDL.LU.64 R74, [R1+0xed8] ;  /* 0x000ed800014a7983 */ /* 0x000ea80000300a00 */
[----:B------:R-:W2:Y:S04]  /*27160*/  LDL.LU.64 R82, [R1+0xb78] ;  /* 0x000b780001527983 */ /* 0x000ea80000300a00 */
[----:B------:R-:W2:Y:S04]  /*27170*/  LDL.LU.64 R68, [R1+0xb58] ;  /* 0x000b580001447983 */ /* 0x000ea80000300a00 */
[----:B------:R-:W2:Y:S04]  /*27180*/  LDL.LU.64 R70, [R1+0xb50] ;  /* 0x000b500001467983 */ /* 0x000ea80000300a00 */
[----:B------:R-:W2:Y:S04]  /*27190*/  LDL.LU.64 R240, [R1+0xb48] ;  /* 0x000b480001f07983 */ /* 0x000ea80000300a00 */
[----:B------:R-:W2:Y:S01]  /*271a0*/  LDL.LU.64 R242, [R1+0xb40] ;  /* 0x000b400001f27983 */ /* 0x000ea20000300a00 */
[----:B---3--:R-:W-:-:S03]  /*271b0*/  IMAD.MOV.U32 R0, RZ, RZ, R85 ;  /* 0x000000ffff007224 */ /* 0x008fc600078e0055 */
[----:B------:R-:W-:Y:S04]  /*271c0*/  STL [R1+0x2930], R84 ;  /* 0x0029305401007387 */ /* 0x000fe80000100800 */
[----:B----4-:R-:W-:Y:S04]  /*271d0*/  STL [R1+0x2938], R86 ;  /* 0x0029385601007387 */ /* 0x010fe80000100800 */
[----:B------:R1:W-:Y:S04]  /*271e0*/  STL [R1+0x292c], R0 ;  /* 0x00292c0001007387 */ /* 0x0003e80000100800 */
[----:B--2---:R-:W-:Y:S01]  /*271f0*/  STL [R1+0x2940], R80 ;  /* 0x0029405001007387 */ /* 0x004fe20000100800 */
[----:B-1----:R-:W-:-:S05]  /*27200*/  IMAD.MOV.U32 R0, RZ, RZ, R87 ;  /* 0x000000ffff007224 */ /* 0x002fca00078e0057 */
[----:B------:R1:W-:Y:S04]  /*27210*/  STL [R1+0x2934], R0 ;  /* 0x0029340001007387 */ /* 0x0003e80000100800 */
[----:B------:R-:W-:Y:S01]  /*27220*/  STL [R1+0x2948], R76 ;  /* 0x0029484c01007387 */ /* 0x000fe20000100800 */
[----:B-1----:R-:W-:-:S05]  /*27230*/  IMAD.MOV.U32 R0, RZ, RZ, R81 ;  /* 0x000000ffff007224 */ /* 0x002fca00078e0051 */
[----:B------:R1:W-:Y:S04]  /*27240*/  STL [R1+0x293c], R0 ;  /* 0x00293c0001007387 */ /* 0x0003e80000100800 */
[----:B------:R-:W-:Y:S01]  /*27250*/  STL [R1+0x294c], R78 ;  /* 0x00294c4e01007387 */ /* 0x000fe20000100800 */
[----:B-1----:R-:W-:-:S05]  /*27260*/  IMAD.MOV.U32 R0, RZ, RZ, R77 ;  /* 0x000000ffff007224 */ /* 0x002fca00078e004d */
[----:B------:R1:W-:Y:S04]  /*27270*/  STL [R1+0x2944], R0 ;  /* 0x0029440001007387 */ /* 0x0003e80000100800 */
[----:B------:R-:W-:Y:S01]  /*27280*/  STL [R1+0x2928], R72 ;  /* 0x0029284801007387 */ /* 0x000fe20000100800 */
[----:B-1----:R-:W-:-:S05]  /*27290*/  MOV R0, R79 ;  /* 0x0000004f00007202 */ /* 0x002fca0000000f00 */
[----:B------:R1:W-:Y:S04]  /*272a0*/  STL [R1+0x2924], R0 ;  /* 0x0029240001007387 */ /* 0x0003e80000100800 */
[----:B------:R-:W2:Y:S04]  /*272b0*/  LDL.LU.64 R80, [R1+0x1030] ;  /* 0x0010300001507983 */ /* 0x000ea80000300a00 */
[----:B------:R-:W3:Y:S01]  /*272c0*/  LDL.LU.64 R76, [R1+0x1050] ;  /* 0x00105000014c7983 */ /* 0x000ee20000300a00 */
[----:B-1----:R-:W-:-:S05]  /*272d0*/  IMAD.MOV.U32 R0, RZ, RZ, R73 ;  /* 0x000000ffff007224 */ /* 0x002fca00078e0049 */
[----:B------:R1:W-:Y:S04]  /*272e0*/  STL [R1+0x291c], R0 ;  /* 0x00291c0001007387 */ /* 0x0003e80000100800 */
[----:B------:R4:W-:Y:S04]  /*272f0*/  STL [R1+0x2920], R74 ;  /* 0x0029204a01007387 */ /* 0x0009e80000100800 */
[----:B------:R-:W3:Y:S01]  /*27300*/  LDL.LU.64 R78, [R1+0x1070] ;  /* 0x00107000014e7983 */ /* 0x000ee20000300a00 */
[----:B-1----:R-:W-:-:S03]  /*27310*/  IMAD.MOV.U32 R0, RZ, RZ, R75 ;  /* 0x000000ffff007224 */ /* 0x002fc600078e004b */
[----:B------:R-:W3:Y:S04]  /*27320*/  LDL.LU.64 R72, [R1+0x1088] ;  /* 0x0010880001487983 */ /* 0x000ee80000300a00 */
[----:B------:R1:W-:Y:S04]  /*27330*/  STL [R1+0x2914], R0 ;  /* 0x0029140001007387 */ /* 0x0003e80000100800 */
[----:B------:R-:W-:Y:S04]  /*27340*/  STL [R1+0x2918], R82 ;  /* 0x0029185201007387 */ /* 0x000fe80000100800 */
[----:B----4-:R-:W4:Y:S01]  /*27350*/  LDL.LU.64 R74, [R1+0xb70] ;  /* 0x000b7000014a7983 */ /* 0x010f220000300a00 */
[----:B-1----:R-:W-:-:S03]  /*27360*/  IMAD.MOV.U32 R0, RZ, RZ, R83 ;  /* 0x000000ffff007224 */ /* 0x002fc600078e0053 */
[----:B------:R-:W-:Y:S04]  /*27370*/  STL [R1+0x2910], R68 ;  /* 0x0029104401007387 */ /* 0x000fe80000100800 */
[----:B------:R1:W-:Y:S02]  /*27380*/  STL [R1+0x290c], R0 ;  /* 0x00290c0001007387 */ /* 0x0003e40000100800 */
[----:B-1----:R-:W-:Y:S02]  /*27390*/  IMAD.MOV.U32 R0, RZ, RZ, R69 ;  /* 0x000000ffff007224 */ /* 0x002fe400078e0045 */
[----:B------:R-:W4:Y:S04]  /*273a0*/  LDL.LU.64 R68, [R1+0xb68] ;  /* 0x000b680001447983 */ /* 0x000f280000300a00 */
[----:B------:R1:W-:Y:S04]  /*273b0*/  STL [R1+0x2904], R0 ;  /* 0x0029040001007387 */ /* 0x0003e80000100800 */
[----:B------:R1:W-:Y:S02]  /*273c0*/  STL [R1+0x2908], R70 ;  /* 0x0029084601007387 */ /* 0x0003e40000100800 */
[----:B-1----:R-:W-:-:S02]  /*273d0*/  IMAD.MOV.U32 R0, RZ, RZ, R71 ;  /* 0x000000ffff007224 */ /* 0x002fc400078e0047 */
[----:B------:R-:W-:Y:S04]  /*273e0*/  STL [R1+0x2900], R240 ;  /* 0x002900f001007387 */ /* 0x000fe80000100800 */
[----:B------:R1:W-:Y:S04]  /*273f0*/  STL [R1+0x28fc], R0 ;  /* 0x0028fc0001007387 */ /* 0x0003e80000100800 */
[----:B------:R-:W4:Y:S01]  /*27400*/  LDL.LU.64 R70, [R1+0xb60] ;  /* 0x000b600001467983 */ /* 0x000f220000300a00 */
[----:B-1----:R-:W-:-:S03]  /*27410*/  MOV R0, R241 ;  /* 0x000000f100007202 */ /* 0x002fc60000000f00 */
[----:B------:R-:W-:Y:S04]  /*27420*/  STL [R1+0x28f8], R242 ;  /* 0x0028f8f201007387 */ /* 0x000fe80000100800 */
[----:B------:R1:W-:Y:S04]  /*27430*/  STL [R1+0x28f4], R0 ;  /* 0x0028f40001007387 */ /* 0x0003e80000100800 */
[----:B------:R-:W4:Y:S01]  /*27440*/  LDL.LU.64 R82, [R1+0xfb0] ;  /* 0x000fb00001527983 */ /* 0x000f220000300a00 */
[----:B-1----:R-:W-:-:S03]  /*27450*/  IMAD.MOV.U32 R0, RZ, RZ, R243 ;  /* 0x000000ffff007224 */ /* 0x002fc600078e00f3 */
[----:B------:R-:W-:Y:S04]  /*27460*/  STL [R1+0x28f0], R48 ;  /* 0x0028f03001007387 */ /* 0x000fe80000100800 */
[----:B------:R2:W-:Y:S04]  /*27470*/  STL [R1+0x28ec], R0 ;  /* 0x0028ec0001007387 */ /* 0x0005e80000100800 */
[----:B------:R-:W4:Y:S04]  /*27480*/  LDL.LU.64 R240, [R1+0x828] ;  /* 0x0008280001f07983 */ /* 0x000f280000300a00 */
[----:B------:R-:W-:Y:S04]  /*27490*/  STL [R1+0x28e4], R49 ;  /* 0x0028e43101007387 */ /* 0x000fe80000100800 */
[----:B------:R-:W-:Y:S04]  /*274a0*/  STL [R1+0x28e8], R46 ;  /* 0x0028e82e01007387 */ /* 0x000fe80000100800 */
[----:B------:R-:W4:Y:S04]  /*274b0*/  LDL.LU.64 R242, [R1+0x820] ;  /* 0x0008200001f27983 */ /* 0x000f280000300a00 */
[----:B------:R-:W-:Y:S04]  /*274c0*/  STL [R1+0x28dc], R47 ;  /* 0x0028dc2f01007387 */ /* 0x000fe80000100800 */
[----:B------:R-:W-:Y:S04]  /*274d0*/  STL [R1+0x28e0], R44 ;  /* 0x0028e02c01007387 */ /* 0x000fe80000100800 */
[----:B------:R-:W-:Y:S04]  /*274e0*/  STL [R1+0x28d4], R45 ;  /* 0x0028d42d01007387 */ /* 0x000fe80000100800 */
[----:B------:R-:W-:Y:S04]  /*274f0*/  STL [R1+0x28d8], R42 ;  /* 0x0028d82a01007387 */ /* 0x000fe80000100800 */
[----:B------:R-:W-:Y:S01]  /*27500*/  STL [R1+0x28ac], R43 ;  /* 0x0028ac2b01007387 */ /* 0x000fe20000100800 */
[----:B--2---:R-:W-:-:S03]  /*27510*/  IMAD.MOV.U32 R0, RZ, RZ, R81 ;  /* 0x000000ffff007224 */ /* 0x004fc600078e0051 */
[----:B------:R-:W-:Y:S04]  /*27520*/  STL [R1+0x28b4], R80 ;  /* 0x0028b45001007387 */ /* 0x000fe80000100800 */
[----:B---3--:R-:W-:Y:S04]  /*27530*/  STL [R1+0x28bc], R76 ;  /* 0x0028bc4c01007387 */ /* 0x008fe80000100800 */
[----:B------:R1:W-:Y:S02]  /*27540*/  STL [R1+0x28b0], R0 ;  /* 0x0028b00001007387 */ /* 0x0003e40000100800 */
[----:B-1----:R-:W-:-:S02]  /*27550*/  IMAD.MOV.U32 R0, RZ, RZ, R77 ;  /* 0x000000ffff007224 */ /* 0x002fc400078e004d */
[----:B------:R-:W-:Y:S04]  /*27560*/  STL [R1+0x28c4], R78 ;  /* 0x0028c44e01007387 */ /* 0x000fe80000100800 */
[----:B------:R1:W-:Y:S04]  /*27570*/  STL [R1+0x28b8], R0 ;  /* 0x0028b80001007387 */ /* 0x0003e80000100800 */
[----:B------:R-:W-:Y:S01]  /*27580*/  STL [R1+0x28cc], R72 ;  /* 0x0028cc4801007387 */ /* 0x000fe20000100800 */
[----:B-1----:R-:W-:-:S05]  /*27590*/  IMAD.MOV.U32 R0, RZ, RZ, R79 ;  /* 0x000000ffff007224 */ /* 0x002fca00078e004f */
[----:B------:R1:W-:Y:S04]  /*275a0*/  STL [R1+0x28c0], R0 ;  /* 0x0028c00001007387 */ /* 0x0003e80000100800 */
[----:B----4-:R-:W-:Y:S01]  /*275b0*/  STL [R1+0x28d0], R74 ;  /* 0x0028d04a01007387 */ /* 0x010fe20000100800 */
[----:B-1----:R-:W-:-:S05]  /*275c0*/  IMAD.MOV.U32 R0, RZ, RZ, R73 ;  /* 0x000000ffff007224 */ /* 0x002fca00078e0049 */
[----:B------:R1:W-:Y:S04]  /*275d0*/  STL [R1+0x28c8], R0 ;  /* 0x0028c80001007387 */ /* 0x0003e80000100800 */
[----:B------:R-:W2:Y:S04]  /*275e0*/  LDL.LU.64 R76, [R1+0x10a0] ;  /* 0x0010a000014c7983 */ /* 0x000ea80000300a00 */
[----:B------:R-:W3:Y:S01]  /*275f0*/  LDL.LU.64 R78, [R1+0x10c0] ;  /* 0x0010c000014e7983 */ /* 0x000ee20000300a00 */
[----:B-1----:R-:W-:-:S05]  /*27600*/  MOV R0, R75 ;  /* 0x0000004b00007202 */ /* 0x002fca0000000f00 */
[----:B------:R1:W-:Y:S04]  /*27610*/  STL [R1+0x28a4], R0 ;  /* 0x0028a40001007387 */ /* 0x0003e80000100800 */
[----:B------:R4:W-:Y:S04]  /*27620*/  STL [R1+0x28a8], R68 ;  /* 0x0028a84401007387 */ /* 0x0009e80000100800 */
[----:B------:R-:W3:Y:S01]  /*27630*/  LDL.LU.64 R72, [R1+0x10e8] ;  /* 0x0010e80001487983 */ /* 0x000ee20000300a00 */
[----:B-1----:R-:W-:-:S03]  /*27640*/  IMAD.MOV.U32 R0, RZ, RZ, R69 ;  /* 0x000000ffff007224 */ /* 0x002fc600078e0045 */
[----:B------:R-:W3:Y:S04]  /*27650*/  LDL.LU.64 R74, [R1+0x1110] ;  /* 0x00111000014a7983 */ /* 0x000ee80000300a00 */
[----:B------:R1:W-:Y:S04]  /*27660*/  STL [R1+0x289c], R0 ;  /* 0x00289c0001007387 */ /* 0x0003e80000100800 */
[----:B------:R4:W-:Y:S04]  /*27670*/  STL [R1+0x28a0], R70 ;  /* 0x0028a04601007387 */ /* 0x0009e80000100800 */
[----:B----4-:R-:W4:Y:S01]  /*27680*/  LDL.LU.64 R68, [R1+0xfc8] ;  /* 0x000fc80001447983 */ /* 0x010f220000300a00 */
[----:B-1----:R-:W-:-:S03]  /*27690*/  IMAD.MOV.U32 R0, RZ, RZ, R71 ;  /* 0x000000ffff007224 */ /* 0x002fc600078e0047 */
[----:B------:R-:W-:Y:S04]  /*276a0*/  STL [R1+0x2894], R82 ;  /* 0x0028945201007387 */ /* 0x000fe80000100800 */
[----:B------:R1:W-:Y:S04]  /*276b0*/  STL [R1+0x288c], R0 ;  /* 0x00288c0001007387 */ /* 0x0003e80000100800 */
[----:B------:R-:W4:Y:S01]  /*276c0*/  LDL.LU.64 R70, [R1+0xfe0] ;  /* 0x000fe00001467983 */ /* 0x000f220000300a00 */
        /* <DEDUP_REMOVED lines=10> */
[----:B------:R-:W4:Y:S04]  /*27770*/  LDL.LU.64 R242, [R1+0x1008] ;  /* 0x0010080001f27983 */ /* 0x000f280000300a00 */
[----:B------:R-:W-:Y:S04]  /*27780*/  STL [R1+0x2874], R67 ;  /* 0x0028744301007387 */ /* 0x000fe80000100800 */
        /* <DEDUP_REMOVED lines=9> */
[----:B------:R-:W-:Y:S01]  /*27820*/  STL [R1+0x280c], R35 ;  /* 0x00280c2301007387 */ /* 0x000fe20000100800 */
[----:B--2---:R-:W-:-:S03]  /*27830*/  MOV R0, R77 ;  /* 0x0000004d00007202 */ /* 0x004fc60000000f00 */
        /* <DEDUP_REMOVED lines=12> */
[----:B------:R-:W2:Y:S01]  /*27900*/  LDL.LU.64 R82, [R1+0x11c8] ;  /* 0x0011c80001527983 */ /* 0x000ea20000300a00 */
[----:B-1----:R-:W-:-:S05]  /*27910*/  IMAD.MOV.U32 R0, RZ, RZ, R69 ;  /* 0x000000ffff007224 */ /* 0x002fca00078e0045 */
[----:B------:R1:W-:Y:S04]  /*27920*/  STL [R1+0x2830], R0 ;  /* 0x0028300001007387 */ /* 0x0003e80000100800 */
[----:B------:R-:W-:Y:S04]  /*27930*/  STL [R1+0x283c], R70 ;  /* 0x00283c4601007387 */ /* 0x000fe80000100800 */
[----:B------:R-:W3:Y:S01]  /*27940*/  LDL.LU.64 R76, [R1+0x11e8] ;  /* 0x0011e800014c7983 */ /* 0x000ee20000300a00 */
[----:B-1----:R-:W-:-:S03]  /*27950*/  IMAD.MOV.U32 R0, RZ, RZ, R71 ;  /* 0x000000ffff007224 */ /* 0x002fc600078e0047 */
[----:B------:R-:W4:Y:S04]  /*27960*/  LDL.LU.64 R78, [R1+0x1208] ;  /* 0x00120800014e7983 */ /* 0x000f280000300a00 */
[----:B------:R1:W-:Y:S04]  /*27970*/  STL [R1+0x2838], R0 ;  /* 0x0028380001007387 */ /* 0x0003e80000100800 */
[----:B------:R-:W-:Y:S04]  /*27980*/  STL [R1+0x2844], R240 ;  /* 0x002844f001007387 */ /* 0x000fe80000100800 */
[----:B------:R-:W4:Y:S01]  /*27990*/  LDL.LU.64 R72, [R1+0x1230] ;  /* 0x0012300001487983 */ /* 0x000f220000300a00 */
[----:B-1----:R-:W-:-:S03]  /*279a0*/  MOV R0, R241 ;  /* 0x000000f100007202 */ /* 0x002fc60000000f00 */
[----:B------:R-:W4:Y:S04]  /*279b0*/  LDL.LU.64 R74, [R1+0x1028] ;  /* 0x00102800014a7983 */ /* 0x000f280000300a00 */
[----:B------:R1:W-:Y:S04]  /*279c0*/  STL [R1+0x2840], R0 ;  /* 0x0028400001007387 */ /* 0x0003e80000100800 */
[----:B------:R1:W-:Y:S04]  /*279d0*/  STL [R1+0x284c], R242 ;  /* 0x00284cf201007387 */ /* 0x0003e80000100800 */
[----:B------:R-:W4:Y:S01]  /*279e0*/  LDL.LU.64 R68, [R1+0x1048] ;  /* 0x0010480001447983 */ /* 0x000f220000300a00 */
[----:B-1----:R-:W-:-:S03]  /*279f0*/  IMAD.MOV.U32 R0, RZ, RZ, R243 ;  /* 0x000000ffff007224 */ /* 0x002fc600078e00f3 */
[----:B------:R-:W4:Y:S04]  /*27a00*/  LDL.LU.64 R70, [R1+0x1068] ;  /* 0x0010680001467983 */ /* 0x000f280000300a00 */
[----:B------:R2:W-:Y:S04]  /*27a10*/  STL [R1+0x2848], R0 ;  /* 0x0028480001007387 */ /* 0x0005e80000100800 */
[----:B------:R-:W-:Y:S04]  /*27a20*/  STL [R1+0x2850], R62 ;  /* 0x0028503e01007387 */ /* 0x000fe80000100800 */
[----:B------:R-:W-:Y:S04]  /*27a30*/  STL [R1+0x2804], R63 ;  /* 0x0028043f01007387 */ /* 0x000fe80000100800 */
[----:B------:R-:W-:Y:S04]  /*27a40*/  STL [R1+0x2808], R60 ;  /* 0x0028083c01007387 */ /* 0x000fe80000100800 */
        /* <DEDUP_REMOVED lines=14> */
[----:B------:R-:W4:Y:S01]  /*27b30*/  LDL.LU.64 R242, [R1+0xfa8] ;  /* 0x000fa80001f27983 */ /* 0x000f220000300a00 */
[----:B--2---:R-:W-:-:S03]  /*27b40*/  IMAD.MOV.U32 R0, RZ, RZ, R83 ;  /* 0x000000ffff007224 */ /* 0x004fc600078e0053 */
[----:B------:R-:W-:Y:S04]  /*27b50*/  STL [R1+0x2794], R82 ;  /* 0x0027945201007387 */ /* 0x000fe80000100800 */
[----:B---3--:R-:W-:Y:S04]  /*27b60*/  STL [R1+0x279c], R76 ;  /* 0x00279c4c01007387 */ /* 0x008fe80000100800 */
[----:B------:R1:W-:Y:S04]  /*27b70*/  STL [R1+0x2790], R0 ;  /* 0x0027900001007387 */ /* 0x0003e80000100800 */
[----:B----4-:R-:W-:Y:S01]  /*27b80*/  STL [R1+0x27a4], R78 ;  /* 0x0027a44e01007387 */ /* 0x010fe20000100800 */
        /* <DEDUP_REMOVED lines=11> */
[----:B------:R-:W-:Y:S01]  /*27c40*/  STL [R1+0x27c4], R70 ;  /* 0x0027c44601007387 */ /* 0x000fe20000100800 */
[----:B-1----:R-:W-:-:S05]  /*27c50*/  IMAD.MOV.U32 R0, RZ, RZ, R69 ;  /* 0x000000ffff007224 */ /* 0x002fca00078e0045 */
[----:B------:R1:W-:Y:S04]  /*27c60*/  STL [R1+0x27b8], R0 ;  /* 0x0027b80001007387 */ /* 0x0003e80000100800 */
[----:B------:R-:W2:Y:S04]  /*27c70*/  LDL.LU.64 R84, [R1+0x1308] ;  /* 0x0013080001547983 */ /* 0x000ea80000300a00 */
[----:B------:R-:W3:Y:S01]  /*27c80*/  LDL.LU.64 R86, [R1+0x1320] ;  /* 0x0013200001567983 */ /* 0x000ee20000300a00 */
[----:B-1----:R-:W-:-:S05]  /*27c90*/  IMAD.MOV.U32 R0, RZ, RZ, R71 ;  /* 0x000000ffff007224 */ /* 0x002fca00078e0047 */
[----:B------:R1:W-:Y:S04]  /*27ca0*/  STL [R1+0x27c0], R0 ;  /* 0x0027c00001007387 */ /* 0x0003e80000100800 */
[----:B------:R-:W-:Y:S04]  /*27cb0*/  STL [R1+0x27cc], R240 ;  /* 0x0027ccf001007387 */ /* 0x000fe80000100800 */
[----:B------:R-:W4:Y:S01]  /*27cc0*/  LDL.LU.64 R80, [R1+0x1340] ;  /* 0x0013400001507983 */ /* 0x000f220000300a00 */
[----:B-1----:R-:W-:-:S03]  /*27cd0*/  IMAD.MOV.U32 R0, RZ, RZ, R241 ;  /* 0x000000ffff007224 */ /* 0x002fc600078e00f1 */
[----:B------:R-:W4:Y:S04]  /*27ce0*/  LDL.LU.64 R82, [R1+0x1360] ;  /* 0x0013600001527983 */ /* 0x000f280000300a00 */
[----:B------:R1:W-:Y:S04]  /*27cf0*/  STL [R1+0x27c8], R0 ;  /* 0x0027c80001007387 */ /* 0x0003e80000100800 */
[----:B------:R-:W-:Y:S04]  /*27d00*/  STL [R1+0x27d0], R54 ;  /* 0x0027d03601007387 */ /* 0x000fe80000100800 */
[----:B------:R-:W4:Y:S04]  /*27d10*/  LDL.LU.64 R76, [R1+0x1098] ;  /* 0x00109800014c7983 */ /* 0x000f280000300a00 */
[----:B------:R-:W-:Y:S04]  /*27d20*/  STL [R1+0x2784], R55 ;  /* 0x0027843701007387 */ /* 0x000fe80000100800 */
[----:B------:R-:W4:Y:S04]  /*27d30*/  LDL.LU.64 R78, [R1+0x10b8] ;  /* 0x0010b800014e7983 */ /* 0x000f280000300a00 */
[----:B------:R-:W-:Y:S04]  /*27d40*/  STL [R1+0x2788], R52 ;  /* 0x0027883401007387 */ /* 0x000fe80000100800 */
[----:B------:R-:W4:Y:S04]  /*27d50*/  LDL.LU.64 R72, [R1+0x10e0] ;  /* 0x0010e00001487983 */ /* 0x000f280000300a00 */
[----:B------:R-:W-:Y:S04]  /*27d60*/  STL [R1+0x277c], R53 ;  /* 0x00277c3501007387 */ /* 0x000fe80000100800 */
[----:B------:R-:W-:Y:S04]  /*27d70*/  STL [R1+0x2780], R50 ;  /* 0x0027803201007387 */ /* 0x000fe80000100800 */
[----:B------:R-:W-:Y:S04]  /*27d80*/  STL [R1+0x276c], R51 ;  /* 0x00276c3301007387 */ /* 0x000fe80000100800 */
[----:B------:R-:W4:Y:S01]  /*27d90*/  LDL.LU.64 R74, [R1+0x1108] ;  /* 0x00110800014a7983 */ /* 0x000f220000300a00 */
[----:B-1----:R-:W-:-:S03]  /*27da0*/  IMAD.MOV.U32 R0, RZ, RZ, R243 ;  /* 0x000000ffff007224 */ /* 0x002fc600078e00f3 */
[----:B------:R1:W-:Y:S04]  /*27db0*/  STL [R1+0x2774], R242 ;  /* 0x002774f201007387 */ /* 0x0003e80000100800 */
        /* <DEDUP_REMOVED lines=8> */
[----:B------:R-:W4:Y:S04]  /*27e40*/  LDL.LU.64 R240, [R1+0xff0] ;  /* 0x000ff00001f07983 */ /* 0x000f280000300a00 */
[----:B------:R-:W-:Y:S04]  /*27e50*/  STL [R1+0x2754], R21 ;  /* 0x0027541501007387 */ /* 0x000fe80000100800 */
[----:B------:R-:W-:Y:S04]  /*27e60*/  STL [R1+0x2758], R18 ;  /* 0x0027581201007387 */ /* 0x000fe80000100800 */
[----:B-1----:R-:W4:Y:S04]  /*27e70*/  LDL.LU.64 R242, [R1+0x1000] ;  /* 0x0010000001f27983 */ /* 0x002f280000300a00 */
[----:B------:R-:W-:Y:S01]  /*27e80*/  STL [R1+0x26ec], R19 ;  /* 0x0026ec1301007387 */ /* 0x000fe20000100800 */
[----:B--2---:R-:W-:-:S03]  /*27e90*/  IMAD.MOV.U32 R0, RZ, RZ, R85 ;  /* 0x000000ffff007224 */ /* 0x004fc600078e0055 */
[----:B------:R-:W-:Y:S04]  /*27ea0*/  STL [R1+0x26f4], R84 ;  /* 0x0026f45401007387 */ /* 0x000fe80000100800 */
[----:B---3--:R-:W-:Y:S04]  /*27eb0*/  STL [R1+0x26fc], R86 ;  /* 0x0026fc5601007387 */ /* 0x008fe80000100800 */
[----:B------:R1:W-:Y:S02]  /*27ec0*/  STL [R1+0x26f0], R0 ;  /* 0x0026f00001007387 */ /* 0x0003e40000100800 */
[----:B-1----:R-:W-:-:S02]  /*27ed0*/  MOV R0, R87 ;  /* 0x0000005700007202 */ /* 0x002fc40000000f00 */
[----:B----4-:R-:W-:Y:S04]  /*27ee0*/  STL [R1+0x2704], R80 ;  /* 0x0027045001007387 */ /* 0x010fe80000100800 */
        /* <DEDUP_REMOVED lines=19> */
[----:B-1----:R-:W-:-:S03]  /*28020*/  MOV R0, R75 ;  /* 0x0000004b00007202 */ /* 0x002fc60000000f00 */
[----:B------:R-:W4:Y:S04]  /*28030*/  LDL.LU.64 R82, [R1+0x1470] ;  /* 0x0014700001527983 */ /* 0x000f280000300a00 */
[----:B------:R1:W-:Y:S04]  /*28040*/  STL [R1+0x2728], R0 ;  /* 0x0027280001007387 */ /* 0x0003e80000100800 */
[----:B------:R-:W-:Y:S04]  /*28050*/  STL [R1+0x2734], R68 ;  /* 0x0027344401007387 */ /* 0x000fe80000100800 */
[----:B------:R-:W4:Y:S01]  /*28060*/  LDL.LU.64 R78, [R1+0x11c0] ;  /* 0x0011c000014e7983 */ /* 0x000f220000300a00 */
[----:B-1----:R-:W-:-:S03]  /*28070*/  IMAD.MOV.U32 R0, RZ, RZ, R69 ;  /* 0x000000ffff007224 */ /* 0x002fc600078e0045 */
[----:B------:R-:W-:Y:S04]  /*28080*/  STL [R1+0x273c], R70 ;  /* 0x00273c4601007387 */ /* 0x000fe80000100800 */
[----:B------:R1:W-:Y:S04]  /*28090*/  STL [R1+0x2730], R0 ;  /* 0x0027300001007387 */ /* 0x0003e80000100800 */
        /* <DEDUP_REMOVED lines=21> */
[----:B------:R-:W4:Y:S04]  /*281f0*/  LDL.LU.64 R240, [R1+0x1078] ;  /* 0x0010780001f07983 */ /* 0x000f280000300a00 */
        /* <DEDUP_REMOVED lines=13> */
[----:B------:R1:W-:Y:S02]  /*282d0*/  STL [R1+0x2688], R0 ;  /* 0x0026880001007387 */ /* 0x0003e40000100800 */
[----:B-1----:R-:W-:Y:S02]  /*282e0*/  IMAD.MOV.U32 R0, RZ, RZ, R79 ;  /* 0x000000ffff007224 */ /* 0x002fe400078e004f */
[----:B------:R-:W2:Y:S04]  /*282f0*/  LDL.LU.64 R78, [R1+0xfa0] ;  /* 0x000fa000014e7983 */ /* 0x000ea80000300a00 */
[----:B------:R1:W-:Y:S04]  /*28300*/  STL [R1+0x2690], R0 ;  /* 0x0026900001007387 */ /* 0x0003e80000100800 */
[----:B------:R-:W-:Y:S04]  /*28310*/  STL [R1+0x269c], R76 ;  /* 0x00269c4c01007387 */ /* 0x000fe80000100800 */
[----:B------:R-:W3:Y:S01]  /*28320*/  LDL.LU.64 R80, [R1+0x1510] ;  /* 0x0015100001507983 */ /* 0x000ee20000300a00 */
[----:B-1----:R-:W-:-:S05]  /*28330*/  IMAD.MOV.U32 R0, RZ, RZ, R77 ;  /* 0x000000ffff007224 */ /* 0x002fca00078e004d */
[----:B------:R1:W-:Y:S04]  /*28340*/  STL [R1+0x2698], R0 ;  /* 0x0026980001007387 */ /* 0x0003e80000100800 */
[----:B------:R4:W-:Y:S04]  /*28350*/  STL [R1+0x26a4], R72 ;  /* 0x0026a44801007387 */ /* 0x0009e80000100800 */
[----:B------:R-:W3:Y:S01]  /*28360*/  LDL.LU.64 R82, [R1+0x1530] ;  /* 0x0015300001527983 */ /* 0x000ee20000300a00 */
[----:B-1----:R-:W-:-:S05]  /*28370*/  IMAD.MOV.U32 R0, RZ, RZ, R73 ;  /* 0x000000ffff007224 */ /* 0x002fca00078e0049 */
[----:B------:R1:W-:Y:S04]  /*28380*/  STL [R1+0x26a0], R0 ;  /* 0x0026a00001007387 */ /* 0x0003e80000100800 */
[----:B------:R-:W-:Y:S04]  /*28390*/  STL [R1+0x26ac], R74 ;  /* 0x0026ac4a01007387 */ /* 0x000fe80000100800 */
[----:B----4-:R-:W3:Y:S01]  /*283a0*/  LDL.LU.64 R72, [R1+0x1548] ;  /* 0x0015480001487983 */ /* 0x010ee20000300a00 */
[----:B-1----:R-:W-:-:S05]  /*283b0*/  MOV R0, R75 ;  /* 0x0000004b00007202 */ /* 0x002fca0000000f00 */
        /* <DEDUP_REMOVED lines=10> */
[----:B------:R-:W3:Y:S01]  /*28460*/  LDL.LU.64 R242, [R1+0x1318] ;  /* 0x0013180001f27983 */ /* 0x000ee20000300a00 */
[----:B-1----:R-:W-:-:S03]  /*28470*/  IMAD.MOV.U32 R0, RZ, RZ, R71 ;  /* 0x000000ffff007224 */ /* 0x002fc600078e0047 */
[----:B------:R-:W-:Y:S04]  /*28480*/  STL [R1+0x26cc], R240 ;  /* 0x0026ccf001007387 */ /* 0x000fe80000100800 */
[----:B------:R1:W-:Y:S04]  /*28490*/  STL [R1+0x26c0], R0 ;  /* 0x0026c00001007387 */ /* 0x0003e80000100800 */
[----:B------:R-:W3:Y:S01]  /*284a0*/  LDL.LU.64 R74, [R1+0x1338] ;  /* 0x00133800014a7983 */ /* 0x000ee20000300a00 */
[----:B-1----:R-:W-:-:S03]  /*284b0*/  IMAD.MOV.U32 R0, RZ, RZ, R241 ;  /* 0x000000ffff007224 */ /* 0x002fc600078e00f1 */
[----:B------:R-:W-:Y:S04]  /*284c0*/  STL [R1+0x26d0], R8 ;  /* 0x0026d00801007387 */ /* 0x000fe80000100800 */
[----:B------:R1:W-:Y:S04]  /*284d0*/  STL [R1+0x26c8], R0 ;  /* 0x0026c80001007387 */ /* 0x0003e80000100800 */
[----:B------:R-:W3:Y:S04]  /*284e0*/  LDL.LU.64 R68, [R1+0x1358] ;  /* 0x0013580001447983 */ /* 0x000ee80000300a00 */
[----:B------:R-:W-:Y:S04]  /*284f0*/  STL [R1+0x2664], R9 ;  /* 0x0026640901007387 */ /* 0x000fe80000100800 */
[----:B------:R-:W-:Y:S04]  /*28500*/  STL [R1+0x2668], R6 ;  /* 0x0026680601007387 */ /* 0x000fe80000100800 */
[----:B------:R-:W3:Y:S04]  /*28510*/  LDL.LU.64 R76, [R1+0x1090] ;  /* 0x00109000014c7983 */ /* 0x000ee80000300a00 */
[----:B------:R-:W-:Y:S04]  /*28520*/  STL [R1+0x265c], R7 ;  /* 0x00265c0701007387 */ /* 0x000fe80000100800 */
[----:B------:R-:W-:Y:S04]  /*28530*/  STL [R1+0x2660], R4 ;  /* 0x0026600401007387 */ /* 0x000fe80000100800 */
[----:B------:R-:W3:Y:S04]  /*28540*/  LDL.LU.64 R70, [R1+0x10b0] ;  /* 0x0010b00001467983 */ /* 0x000ee80000300a00 */
[----:B------:R-:W-:Y:S04]  /*28550*/  STL [R1+0x1f48], R5 ;  /* 0x001f480501007387 */ /* 0x000fe80000100800 */
[----:B--2---:R2:W-:Y:S01]  /*28560*/  STL [R1+0x1f50], R78 ;  /* 0x001f504e01007387 */ /* 0x0045e20000100800 */
[----:B-1----:R-:W-:-:S03]  /*28570*/  IMAD.MOV.U32 R0, RZ, RZ, R79 ;  /* 0x000000ffff007224 */ /* 0x002fc600078e004f */
[----:B------:R-:W4:Y:S04]  /*28580*/  LDL.LU.64 R240, [R1+0x10d8] ;  /* 0x0010d80001f07983 */ /* 0x000f280000300a00 */
[----:B---3--:R-:W-:Y:S04]  /*28590*/  STL [R1+0x1f58], R80 ;  /* 0x001f585001007387 */ /* 0x008fe80000100800 */
[----:B------:R1:W-:Y:S04]  /*285a0*/  STL [R1+0x1f4c], R0 ;  /* 0x001f4c0001007387 */ /* 0x0003e80000100800 */
[----:B--2---:R-:W2:Y:S01]  /*285b0*/  LDL.LU.64 R78, [R1+0x1100] ;  /* 0x00110000014e7983 */ /* 0x004ea20000300a00 */
[----:B-1----:R-:W-:-:S03]  /*285c0*/  MOV R0, R81 ;  /* 0x0000005100007202 */ /* 0x002fc60000000f00 */
[----:B------:R-:W-:Y:S04]  /*285d0*/  STL [R1+0x1f60], R82 ;  /* 0x001f605201007387 */ /* 0x000fe80000100800 */
[----:B------:R1:W-:Y:S04]  /*285e0*/  STL [R1+0x1f54], R0 ;  /* 0x001f540001007387 */ /* 0x0003e80000100800 */
        /* <DEDUP_REMOVED lines=11> */
[----:B------:R1:W-:Y:S02]  /*286a0*/  STL [R1+0x1f6c], R0 ;  /* 0x001f6c0001007387 */ /* 0x0003e40000100800 */
[----:B-1----:R-:W-:Y:S02]  /*286b0*/  IMAD.MOV.U32 R0, RZ, RZ, R87 ;  /* 0x000000ffff007224 */ /* 0x002fe400078e0057 */
[----:B------:R-:W-:Y:S04]  /*286c0*/  STL [R1+0x1f80], R242 ;  /* 0x001f80f201007387 */ /* 0x000fe80000100800 */
[----:B------:R1:W-:Y:S02]  /*286d0*/  STL [R1+0x1f74], R0 ;  /* 0x001f740001007387 */ /* 0x0003e40000100800 */
[----:B-1----:R-:W-:-:S02]  /*286e0*/  IMAD.MOV.U32 R0, RZ, RZ, R243 ;  /* 0x000000ffff007224 */ /* 0x002fc400078e00f3 */
[----:B------:R-:W3:Y:S04]  /*286f0*/  LDL.LU.64 R242, [R1+0x1608] ;  /* 0x0016080001f27983 */ /* 0x000ee80000300a00 */
[----:B------:R1:W-:Y:S04]  /*28700*/  STL [R1+0x1f7c], R0 ;  /* 0x001f7c0001007387 */ /* 0x0003e80000100800 */
[----:B------:R1:W-:Y:S02]  /*28710*/  STL [R1+0x1f88], R74 ;  /* 0x001f884a01007387 */ /* 0x0003e40000100800 */
[----:B-1----:R-:W-:-:S02]  /*28720*/  MOV R0, R75 ;  /* 0x0000004b00007202 */ /* 0x002fc40000000f00 */
[----:B------:R-:W3:Y:S04]  /*28730*/  LDL.LU.64 R74, [R1+0x1620] ;  /* 0x00162000014a7983 */ /* 0x000ee80000300a00 */
[----:B------:R1:W-:Y:S04]  /*28740*/  STL [R1+0x1f84], R0 ;  /* 0x001f840001007387 */ /* 0x0003e80000100800 */
[----:B------:R1:W-:Y:S02]  /*28750*/  STL [R1+0x1f90], R68 ;  /* 0x001f904401007387 */ /* 0x0003e40000100800 */
[----:B-1----:R-:W-:-:S02]  /*28760*/  IMAD.MOV.U32 R0, RZ, RZ, R69 ;  /* 0x000000ffff007224 */ /* 0x002fc400078e0045 */
        /* <DEDUP_REMOVED lines=10> */
[----:B----4-:R4:W-:Y:S01]  /*28810*/  STL [R1+0x1fa8], R240 ;  /* 0x001fa8f001007387 */ /* 0x0109e20000100800 */
[----:B-1----:R-:W-:-:S03]  /*28820*/  IMAD.MOV.U32 R0, RZ, RZ, R241 ;  /* 0x000000ffff007224 */ /* 0x002fc600078e00f1 */
[----:B----4-:R-:W4:Y:S04]  /*28830*/  LDL.LU.64 R240, [R1+0x1430] ;  /* 0x0014300001f07983 */ /* 0x010f280000300a00 */
[----:B------:R1:W-:Y:S04]  /*28840*/  STL [R1+0x1fa4], R0 ;  /* 0x001fa40001007387 */ /* 0x0003e80000100800 */
[----:B--2---:R2:W-:Y:S01]  /*28850*/  STL [R1+0x1fb0], R78 ;  /* 0x001fb04e01007387 */ /* 0x0045e20000100800 */
[----:B-1----:R-:W-:-:S03]  /*28860*/  IMAD.MOV.U32 R0, RZ, RZ, R79 ;  /* 0x000000ffff007224 */ /* 0x002fc600078e004f */
[----:B--2---:R-:W2:Y:S04]  /*28870*/  LDL.LU.64 R78, [R1+0x1450] ;  /* 0x00145000014e7983 */ /* 0x004ea80000300a00 */
[----:B------:R1:W-:Y:S04]  /*28880*/  STL [R1+0x1fac], R0 ;  /* 0x001fac0001007387 */ /* 0x0003e80000100800 */
[----:B---3--:R3:W-:Y:S04]  /*28890*/  STL [R1+0x1fb8], R80 ;  /* 0x001fb85001007387 */ /* 0x0087e80000100800 */
[----:B------:R-:W2:Y:S01]  /*288a0*/  LDL.LU.64 R86, [R1+0x1468] ;  /* 0x0014680001567983 */ /* 0x000ea20000300a00 */
[----:B-1----:R-:W-:-:S05]  /*288b0*/  MOV R0, R81 ;  /* 0x0000005100007202 */ /* 0x002fca0000000f00 */
[----:B------:R1:W-:Y:S04]  /*288c0*/  STL [R1+0x1fb4], R0 ;  /* 0x001fb40001007387 */ /* 0x0003e80000100800 */
[----:B------:R3:W-:Y:S04]  /*288d0*/  STL [R1+0x1fc0], R82 ;  /* 0x001fc05201007387 */ /* 0x0007e80000100800 */
[----:B---3--:R-:W3:Y:S01]  /*288e0*/  LDL.LU.64 R80, [R1+0x11b8] ;  /* 0x0011b80001507983 */ /* 0x008ee20000300a00 */
[----:B-1----:R-:W-:-:S05]  /*288f0*/  IMAD.MOV.U32 R0, RZ, RZ, R83 ;  /* 0x000000ffff007224 */ /* 0x002fca00078e0053 */
[----:B------:R1:W-:Y:S04]  /*28900*/  STL [R1+0x1fbc], R0 ;  /* 0x001fbc0001007387 */ /* 0x0003e80000100800 */
[----:B------:R1:W-:Y:S04]  /*28910*/  STL [R1+0x1fc8], R72 ;  /* 0x001fc84801007387 */ /* 0x0003e80000100800 */
[----:B------:R-:W3:Y:S01]  /*28920*/  LDL.LU.64 R82, [R1+0x11d8] ;  /* 0x0011d80001527983 */ /* 0x000ee20000300a00 */
[----:B-1----:R-:W-:-:S05]  /*28930*/  IMAD.MOV.U32 R0, RZ, RZ, R73 ;  /* 0x000000ffff007224 */ /* 0x002fca00078e0049 */
[----:B------:R1:W-:Y:S04]  /*28940*/  STL [R1+0x1fc4], R0 ;  /* 0x001fc40001007387 */ /* 0x0003e80000100800 */
[----:B------:R-:W-:Y:S04]  /*28950*/  STL [R1+0x1fd0], R232 ;  /* 0x001fd0e801007387 */ /* 0x000fe80000100800 */
[----:B------:R-:W-:Y:S04]  /*28960*/  STL [R1+0x1fcc], R233 ;  /* 0x001fcce901007387 */ /* 0x000fe80000100800 */
[----:B------:R-:W3:Y:S04]  /*28970*/  LDL.LU.64 R72, [R1+0x11f8] ;  /* 0x0011f80001487983 */ /* 0x000ee80000300a00 */
        /* <DEDUP_REMOVED lines=28> */
[----:B------:R1:W-:Y:S02]  /*28b40*/  STL [R1+0x2010], R86 ;  /* 0x0020105601007387 */ /* 0x0003e40000100800 */
[----:B-1----:R-:W-:-:S02]  /*28b50*/  IMAD.MOV.U32 R0, RZ, RZ, R87 ;  /* 0x000000ffff007224 */ /* 0x002fc400078e0057 */
[----:B------:R-:W2:Y:S04]  /*28b60*/  LDL.LU.64 R86, [R1+0x1738] ;  /* 0x0017380001567983 */ /* 0x000ea80000300a00 */
[----:B------:R1:W-:Y:S04]  /*28b70*/  STL [R1+0x200c], R0 ;  /* 0x00200c0001007387 */ /* 0x0003e80000100800 */
[----:B---3--:R3:W-:Y:S01]  /*28b80*/  STL [R1+0x2018], R80 ;  /* 0x0020185001007387 */ /* 0x0087e20000100800 */
[----:B-1----:R-:W-:-:S03]  /*28b90*/  IMAD.MOV.U32 R0, RZ, RZ, R81 ;  /* 0x000000ffff007224 */ /* 0x002fc600078e0051 */
[----:B---3--:R-:W3:Y:S04]  /*28ba0*/  LDL.LU.64 R80, [R1+0x1750] ;  /* 0x0017500001507983 */ /* 0x008ee80000300a00 */
        /* <DEDUP_REMOVED lines=74> */
[----:B-1----:R-:W-:-:S03]  /*29050*/  MOV R0, R241 ;  /* 0x000000f100007202 */ /* 0x002fc60000000f00 */
        /* <DEDUP_REMOVED lines=18> */
[----:B------:R-:W-:Y:S04]  /*29180*/  STL [R1+0x20d8], R72 ;  /* 0x0020d84801007387 */ /* 0x000fe80000100800 */
[----:B------:R-:W3:Y:S01]  /*29190*/  LDL.LU.64 R84, [R1+0x1460] ;  /* 0x0014600001547983 */ /* 0x000ee20000300a00 */
[----:B-1----:R-:W-:-:S05]  /*291a0*/  IMAD.MOV.U32 R0, RZ, RZ, R73 ;  /* 0x000000ffff007224 */ /* 0x002fca00078e0049 */
[----:B------:R1:W-:Y:S04]  /*291b0*/  STL [R1+0x20d4], R0 ;  /* 0x0020d40001007387 */ /* 0x0003e80000100800 */
[----:B------:R1:W-:Y:S02]  /*291c0*/  STL [R1+0x20e0], R242 ;  /* 0x0020e0f201007387 */ /* 0x0003e40000100800 */
[----:B-1----:R-:W-:Y:S02]  /*291d0*/  MOV R0, R243 ;  /* 0x000000f300007202 */ /* 0x002fe40000000f00 */
[----:B------:R-:W3:Y:S04]  /*291e0*/  LDL.LU.64 R242, [R1+0x11d0] ;  /* 0x0011d00001f27983 */ /* 0x000ee80000300a00 */
[----:B------:R1:W-:Y:S04]  /*291f0*/  STL [R1+0x20dc], R0 ;  /* 0x0020dc0001007387 */ /* 0x0003e80000100800 */
[----:B------:R-:W-:Y:S04]  /*29200*/  STL [R1+0x20e8], R74 ;  /* 0x0020e84a01007387 */ /* 0x000fe80000100800 */
[----:B------:R-:W3:Y:S01]  /*29210*/  LDL.LU.64 R72, [R1+0x1218] ;  /* 0x0012180001487983 */ /* 0x000ee20000300a00 */
[----:B-1----:R-:W-:-:S05]  /*29220*/  IMAD.MOV.U32 R0, RZ, RZ, R75 ;  /* 0x000000ffff007224 */ /* 0x002fca00078e004b */
[----:B------:R1:W-:Y:S04]  /*29230*/  STL [R1+0x20e4], R0 ;  /* 0x0020e40001007387 */ /* 0x0003e80000100800 */
[----:B------:R1:W-:Y:S02]  /*29240*/  STL [R1+0x20f0], R68 ;  /* 0x0020f04401007387 */ /* 0x0003e40000100800 */
[----:B-1----:R-:W-:Y:S02]  /*29250*/  IMAD.MOV.U32 R0, RZ, RZ, R69 ;  /* 0x000000ffff007224 */ /* 0x002fe400078e0045 */
[----:B------:R-:W3:Y:S04]  /*29260*/  LDL.LU.64 R74, [R1+0x1240] ;  /* 0x00124000014a7983 */ /* 0x000ee80000300a00 */
        /* <DEDUP_REMOVED lines=8> */
[----:B----4-:R-:W-:Y:S04]  /*292f0*/  STL [R1+0x2108], R240 ;  /* 0x002108f001007387 */ /* 0x010fe80000100800 */
[----:B------:R1:W-:Y:S04]  /*29300*/  STL [R1+0x20fc], R0 ;  /* 0x0020fc0001007387 */ /* 0x0003e80000100800 */
[----:B------:R-:W4:Y:S01]  /*29310*/  LDL.LU.64 R70, [R1+0x1808] ;  /* 0x0018080001467983 */ /* 0x000f220000300a00 */
[----:B-1----:R-:W-:-:S03]  /*29320*/  IMAD.MOV.U32 R0, RZ, RZ, R241 ;  /* 0x000000ffff007224 */ /* 0x002fc600078e00f1 */
[----:B--2---:R-:W-:Y:S04]  /*29330*/  STL [R1+0x2110], R78 ;  /* 0x0021104e01007387 */ /* 0x004fe80000100800 */
[----:B------:R1:W-:Y:S04]  /*29340*/  STL [R1+0x2104], R0 ;  /* 0x0021040001007387 */ /* 0x0003e80000100800 */
[----:B------:R-:W2:Y:S01]  /*29350*/  LDL.LU.64 R240, [R1+0x1820] ;  /* 0x0018200001f07983 */ /* 0x000ea20000300a00 */
[----:B-1----:R-:W-:-:S03]  /*29360*/  MOV R0, R79 ;  /* 0x0000004f00007202 */ /* 0x002fc60000000f00 */
[----:B------:R-:W-:Y:S04]  /*29370*/  STL [R1+0x2118], R86 ;  /* 0x0021185601007387 */ /* 0x000fe80000100800 */
[----:B------:R1:W-:Y:S04]  /*29380*/  STL [R1+0x210c], R0 ;  /* 0x00210c0001007387 */ /* 0x0003e80000100800 */
[----:B------:R-:W2:Y:S01]  /*29390*/  LDL.LU.64 R78, [R1+0x1838] ;  /* 0x00183800014e7983 */ /* 0x000ea20000300a00 */
[----:B-1----:R-:W-:-:S03]  /*293a0*/  IMAD.MOV.U32 R0, RZ, RZ, R87 ;  /* 0x000000ffff007224 */ /* 0x002fc600078e0057 */
[----:B---3--:R-:W-:Y:S04]  /*293b0*/  STL [R1+0x2120], R80 ;  /* 0x0021205001007387 */ /* 0x008fe80000100800 */
        /* <DEDUP_REMOVED lines=14> */
[----:B------:R-:W3:Y:S04]  /*294a0*/  LDL.LU.64 R242, [R1+0x1748] ;  /* 0x0017480001f27983 */ /* 0x000ee80000300a00 */
[----:B------:R1:W-:Y:S04]  /*294b0*/  STL [R1+0x2134], R0 ;  /* 0x0021340001007387 */ /* 0x0003e80000100800 */
[----:B------:R1:W-:Y:S02]  /*294c0*/  STL [R1+0x2140], R72 ;  /* 0x0021404801007387 */ /* 0x0003e40000100800 */
[----:B-1----:R-:W-:-:S02]  /*294d0*/  MOV R0, R73 ;  /* 0x0000004900007202 */ /* 0x002fc40000000f00 */
        /* <DEDUP_REMOVED lines=19> */
[----:B-1----:R-:W-:-:S03]  /*29610*/  IMAD.MOV.U32 R0, RZ, RZ, R241 ;  /* 0x000000ffff007224 */ /* 0x002fc600078e00f1 */
[----:B------:R-:W-:Y:S04]  /*29620*/  STL [R1+0x2170], R78 ;  /* 0x0021704e01007387 */ /* 0x000fe80000100800 */
[----:B------:R1:W-:Y:S04]  /*29630*/  STL [R1+0x2164], R0 ;  /* 0x0021640001007387 */ /* 0x0003e80000100800 */
[----:B------:R-:W2:Y:S01]  /*29640*/  LDL.LU.64 R240, [R1+0x1380] ;  /* 0x0013800001f07983 */ /* 0x000ea20000300a00 */
[----:B-1----:R-:W-:-:S03]  /*29650*/  MOV R0, R79 ;  /* 0x0000004f00007202 */ /* 0x002fc60000000f00 */
        /* <DEDUP_REMOVED lines=11> */
[----:B------:R-:W3:Y:S01]  /*29710*/  LDL.LU.64 R86, [R1+0x18c0] ;  /* 0x0018c00001567983 */ /* 0x000ee20000300a00 */
[----:B-1----:R-:W-:-:S05]  /*29720*/  IMAD.MOV.U32 R0, RZ, RZ, R83 ;  /* 0x000000ffff007224 */ /* 0x002fca00078e0053 */
[----:B------:R1:W-:Y:S04]  /*29730*/  STL [R1+0x2184], R0 ;  /* 0x0021840001007387 */ /* 0x0003e80000100800 */
[----:B------:R-:W-:Y:S04]  /*29740*/  STL [R1+0x2190], R242 ;  /* 0x002190f201007387 */ /* 0x000fe80000100800 */
[----:B------:R-:W3:Y:S01]  /*29750*/  LDL.LU.64 R80, [R1+0x18d8] ;  /* 0x0018d80001507983 */ /* 0x000ee20000300a00 */
[----:B-1----:R-:W-:-:S03]  /*29760*/  IMAD.MOV.U32 R0, RZ, RZ, R243 ;  /* 0x000000ffff007224 */ /* 0x002fc600078e00f3 */
[----:B------:R-:W3:Y:S04]  /*29770*/  LDL.LU.64 R82, [R1+0x18f0] ;  /* 0x0018f00001527983 */ /* 0x000ee80000300a00 */
[----:B------:R1:W-:Y:S04]  /*29780*/  STL [R1+0x218c], R0 ;  /* 0x00218c0001007387 */ /* 0x0003e80000100800 */
[----:B------:R1:W-:Y:S02]  /*29790*/  STL [R1+0x2198], R72 ;  /* 0x0021984801007387 */ /* 0x0003e40000100800 */
[----:B-1----:R-:W-:-:S02]  /*297a0*/  IMAD.MOV.U32 R0, RZ, RZ, R73 ;  /* 0x000000ffff007224 */ /* 0x002fc400078e0049 */
[----:B------:R-:W3:Y:S04]  /*297b0*/  LDL.LU.64 R242, [R1+0x1788] ;  /* 0x0017880001f27983 */ /* 0x000ee80000300a00 */
[----:B------:R-:W-:Y:S04]  /*297c0*/  STL [R1+0x21a0], R74 ;  /* 0x0021a04a01007387 */ /* 0x000fe80000100800 */
[----:B------:R1:W-:Y:S04]  /*297d0*/  STL [R1+0x2194], R0 ;  /* 0x0021940001007387 */ /* 0x0003e80000100800 */
[----:B------:R-:W3:Y:S01]  /*297e0*/  LDL.LU.64 R72, [R1+0x17a0] ;  /* 0x0017a00001487983 */ /* 0x000ee20000300a00 */
[----:B-1----:R-:W-:-:S03]  /*297f0*/  MOV R0, R75 ;  /* 0x0000004b00007202 */ /* 0x002fc60000000f00 */
        /* <DEDUP_REMOVED lines=23> */
[----:B-1----:R-:W-:-:S03]  /*29970*/  MOV R0, R91 ;  /* 0x0000005b00007202 */ /* 0x002fc60000000f00 */
[----:B------:R-:W-:Y:S04]  /*29980*/  STL [R1+0x21d8], R84 ;  /* 0x0021d85401007387 */ /* 0x000fe80000100800 */
[----:B------:R1:W-:Y:S04]  /*29990*/  STL [R1+0x21cc], R0 ;  /* 0x0021cc0001007387 */ /* 0x0003e80000100800 */
[----:B------:R-:W-:Y:S01]  /*299a0*/  STL [R1+0x21e0], R86 ;  /* 0x0021e05601007387 */ /* 0x000fe20000100800 */
[----:B-1----:R-:W-:-:S05]  /*299b0*/  IMAD.MOV.U32 R0, RZ, RZ, R85 ;  /* 0x000000ffff007224 */ /* 0x002fca00078e0055 */
[----:B------:R1:W-:Y:S02]  /*299c0*/  STL [R1+0x21d4], R0 ;  /* 0x0021d40001007387 */ /* 0x0003e40000100800 */
[----:B-1----:R-:W-:Y:S02]  /*299d0*/  IMAD.MOV.U32 R0, RZ, RZ, R87 ;  /* 0x000000ffff007224 */ /* 0x002fe400078e0057 */
[----:B------:R-:W-:Y:S04]  /*299e0*/  STL [R1+0x21e8], R80 ;  /* 0x0021e85001007387 */ /* 0x000fe80000100800 */
        /* <DEDUP_REMOVED lines=22> */
[----:B--2---:R-:W-:Y:S04]  /*29b50*/  STL [R1+0x2218], R76 ;  /* 0x0022184c01007387 */ /* 0x004fe80000100800 */
[----:B------:R-:W2:Y:S01]  /*29b60*/  LDL.LU.64 R82, [R1+0x19a0] ;  /* 0x0019a00001527983 */ /* 0x000ea20000300a00 */
[----:B-1----:R-:W-:-:S05]  /*29b70*/  IMAD.MOV.U32 R0, RZ, RZ, R77 ;  /* 0x000000ffff007224 */ /* 0x002fca00078e004d */
[----:B------:R1:W-:Y:S04]  /*29b80*/  STL [R1+0x2214], R0 ;  /* 0x0022140001007387 */ /* 0x0003e80000100800 */
[----:B------:R3:W-:Y:S01]  /*29b90*/  STL [R1+0x2220], R70 ;  /* 0x0022204601007387 */ /* 0x0007e20000100800 */
[----:B-1----:R-:W-:-:S03]  /*29ba0*/  IMAD.MOV.U32 R0, RZ, RZ, R71 ;  /* 0x000000ffff007224 */ /* 0x002fc600078e0047 */
[----:B---3--:R-:W3:Y:S04]  /*29bb0*/  LDL.LU.64 R70, [R1+0x17e8] ;  /* 0x0017e80001467983 */ /* 0x008ee80000300a00 */
[----:B------:R1:W-:Y:S04]  /*29bc0*/  STL [R1+0x221c], R0 ;  /* 0x00221c0001007387 */ /* 0x0003e80000100800 */
[----:B------:R1:W-:Y:S02]  /*29bd0*/  STL [R1+0x2228], R240 ;  /* 0x002228f001007387 */ /* 0x0003e40000100800 */
[----:B-1----:R-:W-:-:S02]  /*29be0*/  IMAD.MOV.U32 R0, RZ, RZ, R241 ;  /* 0x000000ffff007224 */ /* 0x002fc400078e00f1 */
[----:B------:R-:W3:Y:S04]  /*29bf0*/  LDL.LU.64 R240, [R1+0x1800] ;  /* 0x0018000001f07983 */ /* 0x000ee80000300a00 */
[----:B------:R1:W-:Y:S04]  /*29c00*/  STL [R1+0x2224], R0 ;  /* 0x0022240001007387 */ /* 0x0003e80000100800 */
[----:B------:R1:W-:Y:S04]  /*29c10*/  STL [R1+0x2230], R78 ;  /* 0x0022304e01007387 */ /* 0x0003e80000100800 */
[----:B------:R-:W3:Y:S01]  /*29c20*/  LDL.LU.64 R86, [R1+0x1818] ;  /* 0x0018180001567983 */ /* 0x000ee20000300a00 */
[----:B-1----:R-:W-:-:S05]  /*29c30*/  MOV R0, R79 ;  /* 0x0000004f00007202 */ /* 0x002fca0000000f00 */
[----:B------:R1:W-:Y:S04]  /*29c40*/  STL [R1+0x222c], R0 ;  /* 0x00222c0001007387 */ /* 0x0003e80000100800 */
[----:B------:R-:W-:Y:S04]  /*29c50*/  STL [R1+0x2238], R234 ;  /* 0x002238ea01007387 */ /* 0x000fe80000100800 */
[----:B------:R-:W-:Y:S04]  /*29c60*/  STL [R1+0x2234], R235 ;  /* 0x002234eb01007387 */ /* 0x000fe80000100800 */
[----:B------:R-:W3:Y:S04]  /*29c70*/  LDL.LU.64 R76, [R1+0x1830] ;  /* 0x00183000014c7983 */ /* 0x000ee80000300a00 */
[----:B------:R-:W-:Y:S04]  /*29c80*/  STL [R1+0x2240], R236 ;  /* 0x002240ec01007387 */ /* 0x000fe80000100800 */
[----:B------:R-:W-:Y:S04]  /*29c90*/  STL [R1+0x223c], R237 ;  /* 0x00223ced01007387 */ /* 0x000fe80000100800 */
[----:B------:R-:W3:Y:S04]  /*29ca0*/  LDL.LU.64 R80, [R1+0x16e8] ;  /* 0x0016e80001507983 */ /* 0x000ee80000300a00 */
        /* <DEDUP_REMOVED lines=23> */
[----:B---3--:R3:W-:Y:S01]  /*29e20*/  STL [R1+0x2278], R70 ;  /* 0x0022784601007387 */ /* 0x0087e20000100800 */
[----:B-1----:R-:W-:-:S03]  /*29e30*/  MOV R0, R71 ;  /* 0x0000004700007202 */ /* 0x002fc60000000f00 */
[----:B---3--:R-:W3:Y:S04]  /*29e40*/  LDL.LU.64 R70, [R1+0xba0] ;  /* 0x000ba00001467983 */ /* 0x008ee80000300a00 */
        /* <DEDUP_REMOVED lines=214> */
[----:B-1----:R-:W-:-:S03]  /*2abb0*/  MOV R0, R83 ;  /* 0x0000005300007202 */ /* 0x002fc60000000f00 */
        /* <DEDUP_REMOVED lines=37> */
[----:B------:R4:W-:Y:S02]  /*2ae10*/  STL [R1+0x246c], R0 ;  /* 0x00246c0001007387 */ /* 0x0009e40000100800 */
[----:B----4-:R-:W-:Y:S02]  /*2ae20*/  IMAD.MOV.U32 R0, RZ, RZ, R69 ;  /* 0x000000ffff007224 */ /* 0x010fe400078e0045 */
[----:B------:R1:W-:Y:S04]  /*2ae30*/  STL [R1+0x2478], R68 ;  /* 0x0024784401007387 */ /* 0x0003e80000100800 */
[----:B-1----:R-:W4:Y:S04]  /*2ae40*/  LDL.LU.64 R68, [R1+0x1698] ;  /* 0x0016980001447983 */ /* 0x002f280000300a00 */
[----:B------:R1:W-:Y:S04]  /*2ae50*/  STL [R1+0x2474], R0 ;  /* 0x0024740001007387 */ /* 0x0003e80000100800 */
[----:B--2---:R-:W-:Y:S04]  /*2ae60*/  STL [R1+0x2480], R82 ;  /* 0x0024805201007387 */ /* 0x004fe80000100800 */
[----:B------:R-:W2:Y:S01]  /*2ae70*/  LDL.LU.64 R80, [R1+0x1690] ;  /* 0x0016900001507983 */ /* 0x000ea20000300a00 */
[----:B-1----:R-:W-:-:S05]  /*2ae80*/  IMAD.MOV.U32 R0, RZ, RZ, R83 ;  /* 0x000000ffff007224 */ /* 0x002fca00078e0053 */
        /* <DEDUP_REMOVED lines=51> */
[----:B------:R-:W-:Y:S04]  /*2b1c0*/  STL [R1+0x24f0], R82 ;  /* 0x0024f05201007387 */ /* 0x000fe80000100800 */
[----:B------:R1:W-:Y:S04]  /*2b1d0*/  STL [R1+0x24e4], R0 ;  /* 0x0024e40001007387 */ /* 0x0003e80000100800 */
[----:B------:R-:W3:Y:S01]  /*2b1e0*/  LDL.LU.64 R240, [R1+0x15c8] ;  /* 0x0015c80001f07983 */ /* 0x000ee20000300a00 */
[----:B-1----:R-:W-:-:S03]  /*2b1f0*/  IMAD.MOV.U32 R0, RZ, RZ, R83 ;  /* 0x000000ffff007224 */ /* 0x002fc600078e0053 */
[----:B------:R-:W3:Y:S04]  /*2b200*/  LDL.LU.64 R82, [R1+0x15c0] ;  /* 0x0015c00001527983 */ /* 0x000ee80000300a00 */
        /* <DEDUP_REMOVED lines=32> */
[----:B---3--:R-:W-:Y:S04]  /*2b410*/  STL [R1+0x2538], R70 ;  /* 0x0025384601007387 */ /* 0x008fe80000100800 */
[----:B------:R1:W-:Y:S04]  /*2b420*/  STL [R1+0x252c], R0 ;  /* 0x00252c0001007387 */ /* 0x0003e80000100800 */
[----:B------:R-:W3:Y:S01]  /*2b430*/  LDL.LU.64 R80, [R1+0x1578] ;  /* 0x0015780001507983 */ /* 0x000ee20000300a00 */
[----:B-1----:R-:W-:-:S03]  /*2b440*/  IMAD.MOV.U32 R0, RZ, RZ, R71 ;  /* 0x000000ffff007224 */ /* 0x002fc600078e0047 */
[----:B------:R-:W3:Y:S04]  /*2b450*/  LDL.LU.64 R70, [R1+0x1570] ;  /* 0x0015700001467983 */ /* 0x000ee80000300a00 */
[----:B------:R1:W-:Y:S04]  /*2b460*/  STL [R1+0x2534], R0 ;  /* 0x0025340001007387 */ /* 0x0003e80000100800 */
[----:B------:R1:W-:Y:S02]  /*2b470*/  STL [R1+0x2540], R240 ;  /* 0x002540f001007387 */ /* 0x0003e40000100800 */
[----:B-1----:R-:W-:-:S02]  /*2b480*/  IMAD.MOV.U32 R0, RZ, RZ, R241 ;  /* 0x000000ffff007224 */ /* 0x002fc400078e00f1 */
        /* <DEDUP_REMOVED lines=19> */
[----:B------:R-:W-:Y:S04]  /*2b5c0*/  STL [R1+0x2570], R86 ;  /* 0x0025705601007387 */ /* 0x000fe80000100800 */
[----:B------:R1:W-:Y:S04]  /*2b5d0*/  STL [R1+0x2564], R0 ;  /* 0x0025640001007387 */ /* 0x0003e80000100800 */
[----:B------:R-:W3:Y:S01]  /*2b5e0*/  LDL.LU.64 R242, [R1+0x14e8] ;  /* 0x0014e80001f27983 */ /* 0x000ee20000300a00 */
[----:B-1----:R-:W-:-:S03]  /*2b5f0*/  IMAD.MOV.U32 R0, RZ, RZ, R87 ;  /* 0x000000ffff007224 */ /* 0x002fc600078e0057 */
[----:B------:R-:W-:Y:S04]  /*2b600*/  STL [R1+0x2578], R72 ;  /* 0x0025784801007387 */ /* 0x000fe80000100800 */
[----:B------:R1:W-:Y:S02]  /*2b610*/  STL [R1+0x256c], R0 ;  /* 0x00256c0001007387 */ /* 0x0003e40000100800 */
[----:B-1----:R-:W-:Y:S02]  /*2b620*/  MOV R0, R73 ;  /* 0x0000004900007202 */ /* 0x002fe40000000f00 */
[----:B------:R-:W3:Y:S04]  /*2b630*/  LDL.LU.64 R72, [R1+0x14e0] ;  /* 0x0014e00001487983 */ /* 0x000ee80000300a00 */
[----:B------:R4:W-:Y:S02]  /*2b640*/  STL [R1+0x2574], R0 ;  /* 0x0025740001007387 */ /* 0x0009e40000100800 */
[----:B----4-:R-:W-:-:S02]  /*2b650*/  IMAD.MOV.U32 R0, RZ, RZ, R75 ;  /* 0x000000ffff007224 */ /* 0x010fc400078e004b */
[----:B------:R1:W-:Y:S04]  /*2b660*/  STL [R1+0x2580], R74 ;  /* 0x0025804a01007387 */ /* 0x0003e80000100800 */
[----:B-1----:R-:W4:Y:S04]  /*2b670*/  LDL.LU.64 R74, [R1+0x14d8] ;  /* 0x0014d800014a7983 */ /* 0x002f280000300a00 */
[----:B------:R1:W-:Y:S04]  /*2b680*/  STL [R1+0x257c], R0 ;  /* 0x00257c0001007387 */ /* 0x0003e80000100800 */
[----:B--2---:R2:W-:Y:S01]  /*2b690*/  STL [R1+0x2588], R68 ;  /* 0x0025884401007387 */ /* 0x0045e20000100800 */
[----:B-1----:R-:W-:-:S03]  /*2b6a0*/  IMAD.MOV.U32 R0, RZ, RZ, R69 ;  /* 0x000000ffff007224 */ /* 0x002fc600078e0045 */
[----:B--2---:R-:W2:Y:S04]  /*2b6b0*/  LDL.LU.64 R68, [R1+0x14d0] ;  /* 0x0014d00001447983 */ /* 0x004ea80000300a00 */
[----:B------:R1:W-:Y:S04]  /*2b6c0*/  STL [R1+0x2584], R0 ;  /* 0x0025840001007387 */ /* 0x0003e80000100800 */
[----:B---3--:R-:W-:Y:S01]  /*2b6d0*/  STL [R1+0x2590], R80 ;  /* 0x0025905001007387 */ /* 0x008fe20000100800 */
[----:B-1----:R-:W-:-:S03]  /*2b6e0*/  IMAD.MOV.U32 R0, RZ, RZ, R81 ;  /* 0x000000ffff007224 */ /* 0x002fc600078e0051 */
        /* <DEDUP_REMOVED lines=12> */
[----:B-1----:R-:W-:-:S03]  /*2b7b0*/  MOV R0, R83 ;  /* 0x0000005300007202 */ /* 0x002fc60000000f00 */
[----:B------:R-:W-:Y:S04]  /*2b7c0*/  STL [R1+0x25b0], R76 ;  /* 0x0025b04c01007387 */ /* 0x000fe80000100800 */
[----:B------:R1:W-:Y:S04]  /*2b7d0*/  STL [R1+0x25a4], R0 ;  /* 0x0025a40001007387 */ /* 0x0003e80000100800 */
[----:B------:R-:W3:Y:S04]  /*2b7e0*/  LDL.LU.64 R84, [R1+0x14a8] ;  /* 0x0014a80001547983 */ /* 0x000ee80000300a00 */
[----:B------:R-:W3:Y:S01]  /*2b7f0*/  LDL.LU.64 R86, [R1+0x14a0] ;  /* 0x0014a00001567983 */ /* 0x000ee20000300a00 */
[----:B-1----:R-:W-:-:S05]  /*2b800*/  IMAD.MOV.U32 R0, RZ, RZ, R77 ;  /* 0x000000ffff007224 */ /* 0x002fca00078e004d */
[----:B------:R1:W-:Y:S02]  /*2b810*/  STL [R1+0x25ac], R0 ;  /* 0x0025ac0001007387 */ /* 0x0003e40000100800 */
[----:B-1----:R-:W-:Y:S02]  /*2b820*/  IMAD.MOV.U32 R0, RZ, RZ, R79 ;  /* 0x000000ffff007224 */ /* 0x002fe400078e004f */
[----:B------:R-:W-:Y:S04]  /*2b830*/  STL [R1+0x25b8], R78 ;  /* 0x0025b84e01007387 */ /* 0x000fe80000100800 */
[----:B------:R-:W3:Y:S04]  /*2b840*/  LDL.LU.64 R80, [R1+0x1498] ;  /* 0x0014980001507983 */ /* 0x000ee80000300a00 */
[----:B------:R-:W3:Y:S04]  /*2b850*/  LDL.LU.64 R82, [R1+0x1490] ;  /* 0x0014900001527983 */ /* 0x000ee80000300a00 */
[----:B------:R1:W-:Y:S02]  /*2b860*/  STL [R1+0x25b4], R0 ;  /* 0x0025b40001007387 */ /* 0x0003e40000100800 */
[----:B-1----:R-:W-:-:S02]  /*2b870*/  IMAD.MOV.U32 R0, RZ, RZ, R243 ;  /* 0x000000ffff007224 */ /* 0x002fc400078e00f3 */
[----:B------:R1:W-:Y:S04]  /*2b880*/  STL [R1+0x25c0], R242 ;  /* 0x0025c0f201007387 */ /* 0x0003e80000100800 */
[----:B------:R-:W3:Y:S04]  /*2b890*/  LDL.LU.64 R76, [R1+0x1488] ;  /* 0x00148800014c7983 */ /* 0x000ee80000300a00 */
[----:B-1----:R-:W3:Y:S04]  /*2b8a0*/  LDL.LU.64 R242, [R1+0x1480] ;  /* 0x0014800001f27983 */ /* 0x002ee80000300a00 */
[----:B------:R1:W-:Y:S02]  /*2b8b0*/  STL [R1+0x25bc], R0 ;  /* 0x0025bc0001007387 */ /* 0x0003e40000100800 */
[----:B-1----:R-:W-:-:S02]  /*2b8c0*/  IMAD.MOV.U32 R0, RZ, RZ, R73 ;  /* 0x000000ffff007224 */ /* 0x002fc400078e0049 */
[----:B------:R-:W-:Y:S04]  /*2b8d0*/  STL [R1+0x25c8], R72 ;  /* 0x0025c84801007387 */ /* 0x000fe80000100800 */
[----:B------:R-:W3:Y:S04]  /*2b8e0*/  LDL.LU.64 R78, [R1+0x1478] ;  /* 0x00147800014e7983 */ /* 0x000ee80000300a00 */
[----:B------:R4:W-:Y:S02]  /*2b8f0*/  STL [R1+0x25c4], R0 ;  /* 0x0025c40001007387 */ /* 0x0009e40000100800 */
[----:B----4-:R-:W-:-:S02]  /*2b900*/  IMAD.MOV.U32 R0, RZ, RZ, R75 ;  /* 0x000000ffff007224 */ /* 0x010fc400078e004b */
[----:B------:R1:W-:Y:S04]  /*2b910*/  STL [R1+0x25d0], R74 ;  /* 0x0025d04a01007387 */ /* 0x0003e80000100800 */
[----:B------:R-:W4:Y:S04]  /*2b920*/  LDL.LU.64 R72, [R1+0x1440] ;  /* 0x0014400001487983 */ /* 0x000f280000300a00 */
[----:B--2---:R-:W-:Y:S04]  /*2b930*/  STL [R1+0x25d8], R68 ;  /* 0x0025d84401007387 */ /* 0x004fe80000100800 */
[----:B------:R2:W-:Y:S04]  /*2b940*/  STL [R1+0x25cc], R0 ;  /* 0x0025cc0001007387 */ /* 0x0005e80000100800 */
[----:B-1----:R-:W4:Y:S01]  /*2b950*/  LDL.LU.64 R74, [R1+0x1420] ;  /* 0x00142000014a7983 */ /* 0x002f220000300a00 */
[----:B--2---:R-:W-:-:S03]  /*2b960*/  MOV R0, R69 ;  /* 0x0000004500007202 */ /* 0x004fc60000000f00 */
[----:B------:R-:W2:Y:S04]  /*2b970*/  LDL.LU.64 R68, [R1+0x1400] ;  /* 0x0014000001447983 */ /* 0x000ea80000300a00 */
[----:B------:R1:W-:Y:S04]  /*2b980*/  STL [R1+0x25d4], R0 ;  /* 0x0025d40001007387 */ /* 0x0003e80000100800 */
[----:B---3--:R-:W-:Y:S01]  /*2b990*/  STL [R1+0x25e0], R88 ;  /* 0x0025e05801007387 */ /* 0x008fe20000100800 */
[----:B-1----:R-:W-:-:S03]  /*2b9a0*/  IMAD.MOV.U32 R0, RZ, RZ, R89 ;  /* 0x000000ffff007224 */ /* 0x002fc600078e0059 */
[----:B------:R-:W-:Y:S04]  /*2b9b0*/  STL [R1+0x25e8], R70 ;  /* 0x0025e84601007387 */ /* 0x000fe80000100800 */
[----:B------:R1:W-:Y:S02]  /*2b9c0*/  STL [R1+0x25dc], R0 ;  /* 0x0025dc0001007387 */ /* 0x0003e40000100800 */
[----:B-1----:R-:W-:Y:S02]  /*2b9d0*/  IMAD.MOV.U32 R0, RZ, RZ, R71 ;  /* 0x000000ffff007224 */ /* 0x002fe400078e0047 */
[----:B------:R-:W3:Y:S04]  /*2b9e0*/  LDL.LU.64 R70, [R1+0x13f8] ;  /* 0x0013f80001467983 */ /* 0x000ee80000300a00 */
[----:B------:R1:W-:Y:S04]  /*2b9f0*/  STL [R1+0x25e4], R0 ;  /* 0x0025e40001007387 */ /* 0x0003e80000100800 */
[----:B------:R-:W-:Y:S01]  /*2ba00*/  STL [R1+0x25f0], R90 ;  /* 0x0025f05a01007387 */ /* 0x000fe20000100800 */
        /* <DEDUP_REMOVED lines=10> */
[----:B-1----:R-:W-:Y:S02]  /*2bab0*/  MOV R0, R87 ;  /* 0x0000005700007202 */ /* 0x002fe40000000f00 */
[----:B------:R-:W-:Y:S04]  /*2bac0*/  STL [R1+0x2610], R80 ;  /* 0x0026105001007387 */ /* 0x000fe80000100800 */
        /* <DEDUP_REMOVED lines=9> */
[----:B------:R1:W-:Y:S02]  /*2bb60*/  STL [R1+0x261c], R0 ;  /* 0x00261c0001007387 */ /* 0x0003e40000100800 */
[----:B-1----:R-:W-:-:S05]  /*2bb70*/  IMAD.MOV.U32 R0, RZ, RZ, R243 ;  /* 0x000000ffff007224 */ /* 0x002fca00078e00f3 */
[----:B------:R1:W-:Y:S04]  /*2bb80*/  STL [R1+0x2624], R0 ;  /* 0x0026240001007387 */ /* 0x0003e80000100800 */
[----:B------:R-:W-:Y:S01]  /*2bb90*/  STL [R1+0x2630], R78 ;  /* 0x0026304e01007387 */ /* 0x000fe20000100800 */
[----:B-1----:R-:W-:Y:S01]  /*2bba0*/  IMAD.MOV.U32 R0, RZ, RZ, R79 ;  /* 0x000000ffff007224 */ /* 0x002fe200078e004f */
[----:B----4-:R-:W-:Y:S02]  /*2bbb0*/  MOV R2, R73 ;  /* 0x0000004900027202 */ /* 0x010fe40000000f00 */
[----:B------:R-:W-:Y:S04]  /*2bbc0*/  STL [R1+0x2638], R72 ;  /* 0x0026384801007387 */ /* 0x000fe80000100800 */
[----:B------:R-:W-:Y:S04]  /*2bbd0*/  STL [R1+0x262c], R0 ;  /* 0x00262c0001007387 */ /* 0x000fe80000100800 */
[----:B------:R-:W-:Y:S04]  /*2bbe0*/  STL [R1+0x2640], R74 ;  /* 0x0026404a01007387 */ /* 0x000fe80000100800 */
[----:B------:R1:W-:Y:S01]  /*2bbf0*/  STL [R1+0x2634], R2 ;  /* 0x0026340201007387 */ /* 0x0003e20000100800 */
[----:B--2---:R-:W-:-:S03]  /*2bc00*/  IMAD.MOV.U32 R4, RZ, RZ, R69 ;  /* 0x000000ffff047224 */ /* 0x004fc600078e0045 */
[----:B------:R-:W-:Y:S01]  /*2bc10*/  STL [R1+0x2648], R68 ;  /* 0x0026484401007387 */ /* 0x000fe20000100800 */
[----:B-1----:R-:W-:-:S05]  /*2bc20*/  IMAD.MOV.U32 R2, RZ, RZ, R75 ;  /* 0x000000ffff027224 */ /* 0x002fca00078e004b */
[----:B------:R-:W-:Y:S04]  /*2bc30*/  STL [R1+0x263c], R2 ;  /* 0x00263c0201007387 */ /* 0x000fe80000100800 */
[----:B------:R-:W-:Y:S01]  /*2bc40*/  STL [R1+0x2644], R4 ;  /* 0x0026440401007387 */ /* 0x000fe20000100800 */
[----:B---3--:R-:W-:-:S03]  /*2bc50*/  IMAD.MOV.U32 R5, RZ, RZ, R71 ;  /* 0x000000ffff057224 */ /* 0x008fc600078e0047 */
[----:B------:R-:W-:Y:S04]  /*2bc60*/  STL [R1+0x2650], R70 ;  /* 0x0026504601007387 */ /* 0x000fe80000100800 */
[----:B------:R-:W-:Y:S01]  /*2bc70*/  STL [R1+0x264c], R5 ;  /* 0x00264c0501007387 */ /* 0x000fe20000100800 */
[----:B------:R-:W-:-:S03]  /*2bc80*/  IMAD.MOV.U32 R7, RZ, RZ, R241 ;  /* 0x000000ffff077224 */ /* 0x000fc600078e00f1 */
[----:B------:R-:W-:Y:S04]  /*2bc90*/  STL [R1+0x2658], R240 ;  /* 0x002658f001007387 */ /* 0x000fe80000100800 */
[----:B------:R-:W-:Y:S04]  /*2bca0*/  STL [R1+0x2654], R7 ;  /* 0x0026540701007387 */ /* 0x000fe80000100800 */
[----:B------:R-:W2:Y:S04]  /*2bcb0*/  LDL.LU.64 R8, [R1+0x1ce0] ;  /* 0x001ce00001087983 */ /* 0x000ea80000300a00 */
[----:B------:R-:W3:Y:S04]  /*2bcc0*/  LDL.LU.64 R10, [R1+0x1cd8] ;  /* 0x001cd800010a7983 */ /* 0x000ee80000300a00 */
[----:B------:R-:W1:Y:S04]  /*2bcd0*/  S2R R242, SR_TID.X ;  /* 0x0000000000f27919 */ /* 0x000e680000002100 */
[----:B--2---:R2:W-:Y:S04]  /*2bce0*/  STL.64 [R1+0x1f40], R8 ;  /* 0x001f400801007387 */ /* 0x0045e80000100a00 */
[----:B--2---:R-:W2:Y:S01]  /*2bcf0*/  LDL.LU.64 R8, [R1+0x1cd0] ;  /* 0x001cd00001087983 */ /* 0x004ea20000300a00 */
[C---:B-1----:R-:W-:Y:S01]  /*2bd00*/  LOP3.LUT R0, R242.reuse, 0x7, RZ, 0xc0, !PT ;  /* 0x00000007f2007812 */ /* 0x042fe200078ec0ff */
[----:B------:R-:W-:-:S04]  /*2bd10*/  IMAD.SHL.U32 R2, R242, 0x2, RZ ;  /* 0x00000002f2027824 */ /* 0x000fc800078e00ff */
[----:B------:R-:W-:Y:S01]  /*2bd20*/  IMAD R0, R0, 0x110, RZ ;  /* 0x0000011000007824 */ /* 0x000fe200078e02ff */
[----:B------:R-:W-:-:S04]  /*2bd30*/  SHF.L.U32 R6, R242, 0x6, RZ ;  /* 0x00000006f2067819 */ /* 0x000fc800000006ff */
[----:B------:R-:W-:-:S04]  /*2bd40*/  LOP3.LUT R0, R0, 0x30, R2, 0x78, !PT ;  /* 0x0000003000007812 */ /* 0x000fc800078e7802 */
[----:B------:R-:W-:Y:S01]  /*2bd50*/  LOP3.LUT R6, R0, 0x800, R6, 0xf8, !PT ;  /* 0x0000080000067812 */ /* 0x000fe200078ef806 */
[----:B---3--:R1:W-:Y:S04]  /*2bd60*/  STL.64 [R1+0x1f38], R10 ;  /* 0x001f380a01007387 */ /* 0x0083e80000100a00 */
[----:B------:R-:W-:Y:S04]  /*2bd70*/  STL [R1+0x2954], R6 ;  /* 0x0029540601007387 */ /* 0x000fe80000100800 */
[----:B-1----:R-:W3:Y:S04]  /*2bd80*/  LDL.LU.64 R10, [R1+0x1cc8] ;  /* 0x001cc800010a7983 */ /* 0x002ee80000300a00 */
[----:B--2---:R1:W-:Y:S04]  /*2bd90*/  STL.64 [R1+0x1f30], R8 ;  /* 0x001f300801007387 */ /* 0x0043e80000100a00 */
[----:B-1----:R-:W2:Y:S04]  /*2bda0*/  LDL.LU.64 R8, [R1+0x1cc0] ;  /* 0x001cc00001087983 */ /* 0x002ea80000300a00 */
[----:B---3--:R1:W-:Y:S04]  /*2bdb0*/  STL.64 [R1+0x1f28], R10 ;  /* 0x001f280a01007387 */ /* 0x0083e80000100a00 */
        /* <DEDUP_REMOVED lines=370> */
[----:B-1----:R-:W2:Y:S01]  /*2d4e0*/  LDL.LU.64 R8, [R1+0xe18] ;  /* 0x000e180001087983 */ /* 0x002ea20000300a00 */
[----:B------:R-:W-:-:S02]  /*2d4f0*/  LOP3.LUT R5, R242, 0x3, RZ, 0xc0, !PT ;  /* 0x00000003f2057812 */ /* 0x000fc400078ec0ff */
[----:B------:R-:W-:Y:S01]  /*2d500*/  LOP3.LUT R2, R242, 0x1c, RZ, 0xc0, !PT ;  /* 0x0000001cf2027812 */ /* 0x000fe200078ec0ff */
[----:B------:R-:W-:-:S04]  /*2d510*/  IMAD.MOV.U32 R7, RZ, RZ, 0x1 ;  /* 0x00000001ff077424 */ /* 0x000fc800078e00ff */
[----:B------:R-:W-:Y:S01]  /*2d520*/  IMAD R5, R5, 0x420, R2 ;  /* 0x0000042005057824 */ /* 0x000fe200078e0202 */
[----:B------:R-:W-:-:S04]  /*2d530*/  SHF.R.S32.HI R2, RZ, 0x1f, R3 ;  /* 0x0000001fff027819 */ /* 0x000fc80000011403 */
[----:B------:R-:W-:Y:S01]  /*2d540*/  SHF.L.U64.HI R2, R3, 0x2, R2 ;  /* 0x0000000203027819 */ /* 0x000fe20000010202 */
[----:B------:R-:W-:Y:S01]  /*2d550*/  IMAD.MOV.U32 R3, RZ, RZ, -0x1 ;  /* 0xffffffffff037424 */ /* 0x000fe200078e00ff */
[----:B---3--:R-:W-:Y:S04]  /*2d560*/  STL.64 [R1+0x1958], R10 ;  /* 0x0019580a01007387 */ /* 0x008fe80000100a00 */
[----:B--2---:R-:W-:Y:S04]  /*2d570*/  STL.64 [R1+0x1950], R8 ;  /* 0x0019500801007387 */ /* 0x004fe80000100a00 */
[----:B------:R-:W-:Y:S04]  /*2d580*/  STL [R1+0x1944], RZ ;  /* 0x001944ff01007387 */ /* 0x000fe80000100800 */
[----:B------:R-:W-:Y:S04]  /*2d590*/  STL [R1+0x1924], R7 ;  /* 0x0019240701007387 */ /* 0x000fe80000100800 */
[----:B------:R-:W-:Y:S04]  /*2d5a0*/  STL [R1+0xde0], RZ ;  /* 0x000de0ff01007387 */ /* 0x000fe80000100800 */
[----:B------:R1:W-:Y:S04]  /*2d5b0*/  STL [R1+0x1920], R3 ;  /* 0x0019200301007387 */ /* 0x0003e80000100800 */
        /* <DEDUP_REMOVED lines=183> */
[----:B------:R2:W-:Y:S04]  /*2e130*/  STL [R1], RZ ;  /* 0x000000ff01007387 */ /* 0x0005e80000100800 */
        /* <DEDUP_REMOVED lines=633> */
[----:B------:R-:W-:-:S03]  /*308d0*/  IMAD.MOV.U32 R243, RZ, RZ, 0x3f ;  /* 0x0000003ffff37424 */ /* 0x000fc600078e00ff */
[----:B------:R2:W-:Y:S04]  /*308e0*/  STL [R1+0xd48], RZ ;  /* 0x000d48ff01007387 */ /* 0x0005e80000100800 */
[----:B------:R2:W-:Y:S04]  /*308f0*/  STL [R1+0xd4c], RZ ;  /* 0x000d4cff01007387 */ /* 0x0005e80000100800 */
[----:B------:R2:W-:Y:S04]  /*30900*/  STL [R1+0xd30], RZ ;  /* 0x000d30ff01007387 */ /* 0x0005e80000100800 */
[----:B------:R2:W-:Y:S04]  /*30910*/  STL [R1+0xd34], RZ ;  /* 0x000d34ff01007387 */ /* 0x0005e80000100800 */
[----:B------:R2:W-:Y:S01]  /*30920*/  STL [R1+0xd38], RZ ;  /* 0x000d38ff01007387 */ /* 0x0005e20000100800 */
[----:B------:R-:W-:-:S03]  /*30930*/  IADD3 R243, R243, c[0x0][0x180], RZ ;  /* 0x00006000f3f37a10 */ /* 0x000fc60007ffe0ff */
[----:B------:R2:W-:Y:S04]  /*30940*/  STL [R1+0xd3c], RZ ;  /* 0x000d3cff01007387 */ /* 0x0005e80000100800 */
[----:B------:R2:W-:Y:S04]  /*30950*/  STL [R1+0xd20], RZ ;  /* 0x000d20ff01007387 */ /* 0x0005e80000100800 */
[----:B------:R2:W-:Y:S04]  /*30960*/  STL [R1+0xd24], RZ ;  /* 0x000d24ff01007387 */ /* 0x0005e80000100800 */
[----:B------:R2:W-:Y:S01]  /*30970*/  STL [R1+0xd28], RZ ;  /* 0x000d28ff01007387 */ /* 0x0005e20000100800 */
[----:B------:R-:W-:-:S03]  /*30980*/  SHF.R.S32.HI R4, RZ, 0x1f, R243 ;  /* 0x0000001fff047819 */ /* 0x000fc600000114f3 */
[----:B------:R2:W-:Y:S04]  /*30990*/  STL [R1+0xd2c], RZ ;  /* 0x000d2cff01007387 */ /* 0x0005e80000100800 */
[----:B------:R2:W-:Y:S04]  /*309a0*/  STL [R1+0xd10], RZ ;  /* 0x000d10ff01007387 */ /* 0x0005e80000100800 */
[----:B------:R2:W-:Y:S04]  /*309b0*/  STL [R1+0xd14], RZ ;  /* 0x000d14ff01007387 */ /* 0x0005e80000100800 */
[----:B------:R2:W-:Y:S01]  /*309c0*/  STL [R1+0xd18], RZ ;  /* 0x000d18ff01007387 */ /* 0x0005e20000100800 */
[----:B------:R-:W-:-:S03]  /*309d0*/  LEA.HI R4, R4, R243, RZ, 0x6 ;  /* 0x000000f304047211 */ /* 0x000fc600078f30ff */
[----:B------:R2:W-:Y:S04]  /*309e0*/  STL [R1+0xd1c], RZ ;  /* 0x000d1cff01007387 */ /* 0x0005e80000100800 */
[----:B------:R2:W-:Y:S04]  /*309f0*/  STL [R1+0xd00], RZ ;  /* 0x000d00ff01007387 */ /* 0x0005e80000100800 */
[----:B------:R2:W-:Y:S04]  /*30a00*/  STL [R1+0xd04], RZ ;  /* 0x000d04ff01007387 */ /* 0x0005e80000100800 */
[----:B------:R2:W-:Y:S01]  /*30a10*/  STL [R1+0xd08], RZ ;  /* 0x000d08ff01007387 */ /* 0x0005e20000100800 */
[----:B-1----:R-:W-:-:S03]  /*30a20*/  SHF.R.S32.HI R3, RZ, 0x6, R4 ;  /* 0x00000006ff037819 */ /* 0x002fc60000011404 */
[----:B------:R2:W-:Y:S04]  /*30a30*/  STL [R1+0xd0c], RZ ;  /* 0x000d0cff01007387 */ /* 0x0005e80000100800 */
[----:B------:R2:W-:Y:S04]  /*30a40*/  STL [R1+0xcf0], RZ ;  /* 0x000cf0ff01007387 */ /* 0x0005e80000100800 */
[----:B------:R2:W-:Y:S01]  /*30a50*/  STL [R1+0xcf4], RZ ;  /* 0x000cf4ff01007387 */ /* 0x0005e20000100800 */
[----:B------:R-:W-:-:S03]  /*30a60*/  LOP3.LUT R4, R5, 0x20, RZ, 0x3c, !PT ;  /* 0x0000002005047812 */ /* 0x000fc600078e3cff */
[----:B------:R2:W-:Y:S01]  /*30a70*/  STL [R1+0xcf8], RZ ;  /* 0x000cf8ff01007387 */ /* 0x0005e20000100800 */
[----:B------:R-:W-:-:S03]  /*30a80*/  IADD3 R4, R3, -0x2, RZ ;  /* 0xfffffffe03047810 */ /* 0x000fc60007ffe0ff */
[----:B------:R2:W-:Y:S01]  /*30a90*/  STL [R1+0xcfc], RZ ;  /* 0x000cfcff01007387 */ /* 0x0005e20000100800 */
[----:B------:R-:W-:-:S03]  /*30aa0*/  LOP3.LUT R3, R6, 0x40, RZ, 0x3c, !PT ;  /* 0x0000004006037812 */ /* 0x000fc600078e3cff */
        /* <DEDUP_REMOVED lines=8> */
[----:B------:R2:W-:Y:S01]  /*30b30*/  STL [R1+0x2d70], R3 ;  /* 0x002d700301007387 */ /* 0x0005e20000100800 */
[----:B------:R-:W-:Y:S01]  /*30b40*/  SHF.R.S32.HI R0, RZ, 0x1f, R252 ;  /* 0x0000001fff007819 */ /* 0x000fe200000114fc */
[----:B------:R-:W-:Y:S01]  /*30b50*/  CS2R R248, SRZ ;  /* 0x0000000000f87805 */ /* 0x000fe2000001ff00 */
[C---:B------:R-:W-:Y:S01]  /*30b60*/  LOP3.LUT R7, R5.reuse, 0x40, RZ, 0x3c, !PT ;  /* 0x0000004005077812 */ /* 0x040fe200078e3cff */
[----:B------:R-:W-:Y:S01]  /*30b70*/  CS2R R250, SRZ ;  /* 0x0000000000fa7805 */ /* 0x000fe2000001ff00 */
[----:B------:R-:W-:Y:S01]  /*30b80*/  SHF.L.U64.HI R0, R252, 0x2, R0 ;  /* 0x00000002fc007819 */ /* 0x000fe20000010200 */
[----:B------:R-:W-:Y:S01]  /*30b90*/  CS2R R244, SRZ ;  /* 0x0000000000f47805 */ /* 0x000fe2000001ff00 */
        /* <DEDUP_REMOVED lines=85> */
[----:B--2---:R-:W-:-:S02]  /*310f0*/  LOP3.LUT R5, R5, 0x60, RZ, 0x3c, !PT ;  /* 0x0000006005057812 */ /* 0x004fc400078e3cff */
.L_x_1:
[----:B------:R-:W2:Y:S01]  /*31100*/  LDL.LU R3, [R1+0x1920] ;  /* 0x0019200001037983 */ /* 0x000ea20000300800 */
[----:B------:R-:W-:-:S04]  /*31110*/  DEPBAR.LE SB0, 0x2 ;  /* 0x000080800000791a */ /* 0x000fc80000000000 */
[----:B------:R-:W3:Y:S04]  /*31120*/  LDL R4, [R1+0x2954] ;  /* 0x0029540001047983 */ /* 0x000ee80000100800 */
[----:B-----5:R-:W-:Y:S04]  /*31130*/  STL.64 [R1+0x3df0], R122 ;  /* 0x003df07a01007387 */ /* 0x020fe80000100a00 */
        /* <DEDUP_REMOVED lines=29> */
[----:B------:R-:W-:Y:S04]  /*31310*/  STL [R1+0x2dfc], R0 ;  /* 0x002dfc0001007387 */ /* 0x000fe80000100800 */
[----:B------:R1:W-:Y:S04]  /*31320*/  STL [R1+0x2df8], R2 ;  /* 0x002df80201007387 */ /* 0x0003e80000100800 */
[----:B------:R-:W4:Y:S02]  /*31330*/  S2R R7, SR_TID.X ;  /* 0x0000000000077919 */ /* 0x000f240000002100 */
[----:B----4-:R-:W-:-:S02]  /*31340*/  LOP3.LUT R6, R7, 0x1c, RZ, 0xc0, !PT ;  /* 0x0000001c07067812 */ /* 0x010fc400078ec0ff */
[C---:B------:R-:W-:Y:S02]  /*31350*/  LOP3.LUT R5, R7.reuse, 0x3, RZ, 0xc0, !PT ;  /* 0x0000000307057812 */ /* 0x040fe400078ec0ff */
[C---:B------:R-:W-:Y:S02]  /*31360*/  LOP3.LUT R8, R7.reuse, 0x1c, RZ, 0xc0, !PT ;  /* 0x0000001c07087812 */ /* 0x040fe400078ec0ff */
[----:B------:R-:W-:Y:S01]  /*31370*/  LOP3.LUT R7, R7, 0x3, RZ, 0xc0, !PT ;  /* 0x0000000307077812 */ /* 0x000fe200078ec0ff */
[----:B------:R-:W-:-:S04]  /*31380*/  IMAD R5, R5, 0x420, R6 ;  /* 0x0000042005057824 */ /* 0x000fc800078e0206 */
[----:B------:R-:W-:Y:S01]  /*31390*/  IMAD R7, R7, 0x420, R8 ;  /* 0x0000042007077824 */ /* 0x000fe200078e0208 */
[----:B------:R-:W-:Y:S02]  /*313a0*/  LOP3.LUT R5, R5, 0x20, RZ, 0x3c, !PT ;  /* 0x0000002005057812 */ /* 0x000fe400078e3cff */
[----:B--2---:R-:W-:Y:S01]  /*313b0*/  IADD3 R3, R3, 0x1, RZ ;  /* 0x0000000103037810 */ /* 0x004fe20007ffe0ff */
[----:B------:R-:W-:Y:S03]  /*313c0*/  BAR.SYNC.DEFER_BLOCKING 0x0 ;  /* 0x0000000000007b1d */ /* 0x000fe60000010000 */
[----:B------:R-:W-:-:S04]  /*313d0*/  ISETP.GT.AND P0, PT, R3, 0x1, PT ;  /* 0x000000010300780c */ /* 0x000fc80003f04270 */
[----:B-1----:R-:W-:-:S04]  /*313e0*/  SEL R2, R3, RZ, !P0 ;  /* 0x000000ff03027207 */ /* 0x002fc80004000000 */
[C---:B---3--:R-:W-:Y:S01]  /*313f0*/  LEA R12, R2.reuse, R4, 0x10 ;  /* 0x00000004020c7211 */ /* 0x048fe200078e80ff */
[----:B------:R-:W-:Y:S01]  /*31400*/  STL [R1+0x1920], R2 ;  /* 0x0019200201007387 */ /* 0x000fe20000100800 */
[C---:B------:R-:W-:Y:S02]  /*31410*/  IMAD R0, R2.reuse, 0x10000, R7 ;  /* 0x0001000002007824 */ /* 0x040fe400078e0207 */
[----:B------:R-:W-:Y:S01]  /*31420*/  IMAD R3, R2, 0x10000, R5 ;  /* 0x0001000002037824 */ /* 0x000fe200078e0205 */
[----:B------:R-:W2:Y:S04]  /*31430*/  LDL.LU.64 R68, [R1+0xde0] ;  /* 0x000de00001447983 */ /* 0x000ea80000300a00 */
[----:B------:R-:W2:Y:S04]  /*31440*/  LDL.LU.64 R70, [R1+0xde8] ;  /* 0x000de80001467983 */ /* 0x000ea80000300a00 */
[----:B------:R-:W1:Y:S04]  /*31450*/  LDSM.16.M88.4 R64, [R12+0x20000] ;  /* 0x020000000c40783b */ /* 0x000e680000000200 */
[----:B------:R-:W3:Y:S04]  /*31460*/  LDSM.16.M88.4 R60, [R12+0x21000] ;  /* 0x021000000c3c783b */ /* 0x000ee80000000200 */
[----:B------:R-:W4:Y:S04]  /*31470*/  LDSM.16.M88.4 R8, [R12+0x22000] ;  /* 0x022000000c08783b */ /* 0x000f280000000200 */
[----:B------:R-:W1:Y:S04]  /*31480*/  LDSM.16.M88.4 R4, [R12+0x23000] ;  /* 0x023000000c04783b */ /* 0x000e680000000200 */
        /* <DEDUP_REMOVED lines=8> */
[----:B------:R-:W2:Y:S04]  /*31510*/  LDL.LU.64 R80, [R1+0xdd0] ;  /* 0x000dd00001507983 */ /* 0x000ea80000300a00 */
[----:B------:R-:W-:Y:S04]  /*31520*/  STL [R1+0x82c], R12 ;  /* 0x00082c0c01007387 */ /* 0x000fe80000100800 */
[----:B------:R-:W1:Y:S04]  /*31530*/  LDSM.16.M88.4 R24, [R12+0x2c000] ;  /* 0x02c000000c18783b */ /* 0x000e680000000200 */
[----:B------:R-:W2:Y:S04]  /*31540*/  LDL.LU.64 R82, [R1+0xdd8] ;  /* 0x000dd80001527983 */ /* 0x000ea80000300a00 */
[----:B------:R-:W1:Y:S04]  /*31550*/  LDSM.16.M88.4 R20, [R12+0x2d000] ;  /* 0x02d000000c14783b */ /* 0x000e680000000200 */
[----:B------:R-:W1:Y:S04]  /*31560*/  S2R R232, SR_TID.X ;  /* 0x0000000000e87919 */ /* 0x000e680000002100 */
[----:B------:R-:W3:Y:S04]  /*31570*/  LDSM.16.M88.4 R16, [R12+0x2e000] ;  /* 0x02e000000c10783b */ /* 0x000ee80000000200 */
[----:B------:R-:W2:Y:S04]  /*31580*/  LDL.LU.64 R76, [R1+0x8d0] ;  /* 0x0008d000014c7983 */ /* 0x000ea80000300a00 */
[----:B------:R-:W3:Y:S04]  /*31590*/  LDSM.16.M88.4 R12, [R12+0x2f000] ;  /* 0x02f000000c0c783b */ /* 0x000ee80000000200 */
[----:B------:R-:W2:Y:S04]  /*315a0*/  LDL.LU.64 R78, [R1+0x8d8] ;  /* 0x0008d800014e7983 */ /* 0x000ea80000300a00 */
[----:B------:R-:W-:Y:S04]  /*315b0*/  LDS R236, [R0] ;  /* 0x0000000000ec7984 */ /* 0x000fe80000000800 */
[----:B------:R-:W-:Y:S04]  /*315c0*/  LDS R238, [R0+0x1000] ;  /* 0x0010000000ee7984 */ /* 0x000fe80000000800 */
[----:B------:R-:W-:Y:S04]  /*315d0*/  LDS R237, [R3] ;  /* 0x0000000003ed7984 */ /* 0x000fe80000000800 */
[----:B------:R-:W2:Y:S04]  /*315e0*/  LDS R239, [R3+0x1000] ;  /* 0x0010000003ef7984 */ /* 0x000ea80000000800 */
[----:B------:R-:W2:Y:S04]  /*315f0*/  LDL.LU.64 R72, [R1+0x8b0] ;  /* 0x0008b00001487983 */ /* 0x000ea80000300a00 */
[----:B------:R-:W2:Y:S01]  /*31600*/  LDL.LU.64 R74, [R1+0x8b8] ;  /* 0x0008b800014a7983 */ /* 0x000ea20000300a00 */
[----:B-1----:R-:W-:-:S02]  /*31610*/  LOP3.LUT R87, R232, 0x1c, RZ, 0xc0, !PT ;  /* 0x0000001ce8577812 */ /* 0x002fc400078ec0ff */
[C---:B------:R-:W-:Y:S01]  /*31620*/  LOP3.LUT R86, R232.reuse, 0x3, RZ, 0xc0, !PT ;  /* 0x00000003e8567812 */ /* 0x040fe200078ec0ff */
[----:B------:R-:W-:Y:S01]  /*31630*/  STL [R1+0x824], R0 ;  /* 0x0008240001007387 */ /* 0x000fe20000100800 */
[C---:B------:R-:W-:Y:S02]  /*31640*/  LOP3.LUT R85, R232.reuse, 0x1c, RZ, 0xc0, !PT ;  /* 0x0000001ce8557812 */ /* 0x040fe400078ec0ff */
[----:B------:R-:W-:Y:S01]  /*31650*/  LOP3.LUT R84, R232, 0x3, RZ, 0xc0, !PT ;  /* 0x00000003e8547812 */ /* 0x000fe200078ec0ff */
[----:B------:R-:W-:Y:S01]  /*31660*/  STL [R1+0x3c60], R66 ;  /* 0x003c604201007387 */ /* 0x000fe20000100800 */
[----:B------:R-:W-:-:S03]  /*31670*/  IMAD R86, R86, 0x420, R87 ;  /* 0x0000042056567824 */ /* 0x000fc600078e0257 */
[----:B------:R-:W-:Y:S01]  /*31680*/  STL [R1+0x3c5c], R67 ;  /* 0x003c5c4301007387 */ /* 0x000fe20000100800 */
[----:B------:R-:W-:Y:S01]  /*31690*/  IMAD R84, R84, 0x420, R85 ;  /* 0x0000042054547824 */ /* 0x000fe200078e0255 */
[----:B------:R-:W-:Y:S02]  /*316a0*/  LOP3.LUT R86, R86, 0x40, RZ, 0x3c, !PT ;  /* 0x0000004056567812 */ /* 0x000fe400078e3cff */
[----:B---3--:R-:W-:Y:S02]  /*316b0*/  STL [R1+0x3c58], R62 ;  /* 0x003c583e01007387 */ /* 0x008fe40000100800 */
[----:B------:R-:W-:Y:S01]  /*316c0*/  LOP3.LUT R84, R84, 0x60, RZ, 0x3c, !PT ;  /* 0x0000006054547812 */ /* 0x000fe200078e3cff */
[C---:B------:R-:W-:Y:S01]  /*316d0*/  IMAD R252, R2.reuse, 0x10000, R86 ;  /* 0x0001000002fc7824 */ /* 0x040fe200078e0256 */
[----:B------:R-:W-:Y:S03]  /*316e0*/  STL [R1+0x3c54], R63 ;  /* 0x003c543f01007387 */ /* 0x000fe60000100800 */
[----:B------:R-:W-:Y:S01]  /*316f0*/  IMAD R2, R2, 0x10000, R84 ;  /* 0x0001000002027824 */ /* 0x000fe200078e0254 */
[----:B----4-:R-:W-:Y:S04]  /*31700*/  STL [R1+0x3c64], R10 ;  /* 0x003c640a01007387 */ /* 0x010fe80000100800 */
        /* <DEDUP_REMOVED lines=20> */
[----:B------:R1:W-:Y:S04]  /*31850*/  STL [R1+0x3cb0], R27 ;  /* 0x003cb01b01007387 */ /* 0x0003e80000100800 */
[----:B------:R-:W-:Y:S04]  /*31860*/  STL [R1+0x3c28], R22 ;  /* 0x003c281601007387 */ /* 0x000fe80000100800 */
[----:B------:R-:W-:Y:S04]  /*31870*/  STL [R1+0x3c24], R23 ;  /* 0x003c241701007387 */ /* 0x000fe80000100800 */
[----:B------:R-:W-:Y:S04]  /*31880*/  STL [R1+0x3c30], R18 ;  /* 0x003c301201007387 */ /* 0x000fe80000100800 */
[----:B------:R-:W-:Y:S04]  /*31890*/  STL [R1+0x3c2c], R19 ;  /* 0x003c2c1301007387 */ /* 0x000fe80000100800 */
[----:B------:R-:W-:Y:S04]  /*318a0*/  STL [R1+0x3c34], R14 ;  /* 0x003c340e01007387 */ /* 0x000fe80000100800 */
[----:B------:R-:W-:Y:S04]  /*318b0*/  STL [R1+0x3c20], R15 ;  /* 0x003c200f01007387 */ /* 0x000fe80000100800 */
[----:B------:R-:W-:Y:S04]  /*318c0*/  STL [R1+0x820], R2 ;  /* 0x0008200201007387 */ /* 0x000fe80000100800 */
[----:B------:R-:W-:Y:S04]  /*318d0*/  LDS R232, [R252] ;  /* 0x00000000fce87984 */ /* 0x000fe80000000800 */
[----:B------:R-:W-:Y:S04]  /*318e0*/  LDS R234, [R252+0x1000] ;  /* 0x00100000fcea7984 */ /* 0x000fe80000000800 */
[----:B------:R-:W-:Y:S04]  /*318f0*/  LDS R233, [R2] ;  /* 0x0000000002e97984 */ /* 0x000fe80000000800 */
[----:B------:R-:W3:Y:S01]  /*31900*/  LDS R235, [R2+0x1000] ;  /* 0x0010000002eb7984 */ /* 0x000ee20000000800 */
[C---:B--2---:R-:W-:Y:S03]  /*31910*/  HMMA.1688.F32.TF32 R84, R236.reuse, R64, R68 ;  /* 0x00000040ec54723c */ /* 0x044fe60000081044 */
[----:B------:R-:W2:Y:S04]  /*31920*/  LDL.LU.64 R68, [R1+0x880] ;  /* 0x0008800001447983 */ /* 0x000ea80000300a00 */
[----:B------:R-:W2:Y:S11]  /*31930*/  LDL.LU.64 R70, [R1+0x888] ;  /* 0x0008880001467983 */ /* 0x000eb60000300a00 */
[----:B------:R-:W-:Y:S05]  /*31940*/  @!UPT UIADD3 URZ, URZ, URZ, URZ ;  /* 0x0000003f3f3ff290 */ /* 0x000fea000fffe03f */
[----:B------:R4:W-:Y:S04]  /*31950*/  STL.64 [R1+0x10b0], R84 ;  /* 0x0010b05401007387 */ /* 0x0009e80000100a00 */
[----:B------:R1:W-:Y:S01]  /*31960*/  STL.64 [R1+0x10b8], R86 ;  /* 0x0010b85601007387 */ /* 0x0003e20000100a00 */
[C---:B------:R-:W-:Y:S11]  /*31970*/  HMMA.1688.F32.TF32 R80, R236.reuse, R60, R80 ;  /* 0x0000003cec50723c */ /* 0x040ff60000081050 */
[----:B------:R-:W-:Y:S11]  /*31980*/  @!UPT UIADD3 URZ, URZ, URZ, URZ ;  /* 0x0000003f3f3ff290 */ /* 0x000ff6000fffe03f */
[----:B------:R-:W-:Y:S01]  /*31990*/  @!UPT UIADD3 URZ, URZ, URZ, URZ ;  /* 0x0000003f3f3ff290 */ /* 0x000fe2000fffe03f */
[----:B------:R2:W-:Y:S01]  /*319a0*/  STL.64 [R1+0x10a0], R80 ;  /* 0x0010a05001007387 */ /* 0x0005e20000100a00 */
[----:B------:R-:W-:Y:S01]  /*319b0*/  HMMA.1688.F32.TF32 R76, R236, R8, R76 ;  /* 0x00000008ec4c723c */ /* 0x000fe2000008104c */
[----:B-1----:R-:W-:Y:S02]  /*319c0*/  IMAD.MOV.U32 R27, RZ, RZ, R83 ;  /* 0x000000ffff1b7224 */ /* 0x002fe400078e0053 */
[----:B------:R-:W-:-:S03]  /*319d0*/  IMAD.MOV.U32 R26, RZ, RZ, R82 ;  /* 0x000000ffff1a7224 */ /* 0x000fc600078e0052 */
[----:B------:R-:W-:Y:S04]  /*319e0*/  STL [R1+0x3cbc], R27 ;  /* 0x003cbc1b01007387 */ /* 0x000fe80000100800 */
[----:B------:R-:W-:Y:S01]  /*319f0*/  STL [R1+0x3cb8], R26 ;  /* 0x003cb81a01007387 */ /* 0x000fe20000100800 */
[----:B------:R-:W-:Y:S11]  /*31a00*/  HMMA.1688.F32.TF32 R72, R236, R4, R72 ;  /* 0x00000004ec48723c */ /* 0x000ff60000081048 */
[----:B------:R-:W-:Y:S02]  /*31a10*/  @!UPT UIADD3 URZ, URZ, URZ, URZ ;  /* 0x0000003f3f3ff290 */ /* 0x000fe4000fffe03f */
[----:B------:R-:W-:Y:S01]  /*31a20*/  IMAD.MOV.U32 R38, RZ, RZ, R76 ;  /* 0x000000ffff267224 */ /* 0x000fe200078e004c */
[----:B------:R-:W-:Y:S01]  /*31a30*/  MOV R39, R77 ;  /* 0x0000004d00277202 */ /* 0x000fe20000000f00 */
[----:B------:R-:W-:Y:S01]  /*31a40*/  IMAD.MOV.U32 R43, RZ, RZ, R79 ;  /* 0x000000ffff2b7224 */ /* 0x000fe200078e004f */
[----:B------:R-:W3:Y:S01]  /*31a50*/  LDL.LU.64 R76, [R1+0x870] ;  /* 0x00087000014c7983 */ /* 0x000ee20000300a00 */
[----:B------:R-:W-:-:S03]  /*31a60*/  IMAD.MOV.U32 R42, RZ, RZ, R78 ;  /* 0x000000ffff2a7224 */ /* 0x000fc600078e004e */
[----:B------:R-:W3:Y:S04]  /*31a70*/  LDL.LU.64 R78, [R1+0x878] ;  /* 0x00087800014e7983 */ /* 0x000ee80000300a00 */
[----:B------:R-:W-:Y:S04]  /*31a80*/  STL [R1+0x3ccc], R43 ;  /* 0x003ccc2b01007387 */ /* 0x000fe80000100800 */
[----:B------:R-:W-:Y:S04]  /*31a90*/  STL [R1+0x3cc8], R42 ;  /* 0x003cc82a01007387 */ /* 0x000fe80000100800 */
[----:B------:R1:W-:Y:S04]  /*31aa0*/  STL [R1+0x3cc4], R39 ;  /* 0x003cc42701007387 */ /* 0x0003e80000100800 */
[----:B------:R1:W-:Y:S01]  /*31ab0*/  STL [R1+0x3cc0], R38 ;  /* 0x003cc02601007387 */ /* 0x0003e20000100800 */
[----:B------:R-:W-:Y:S01]  /*31ac0*/  IMAD.MOV.U32 R46, RZ, RZ, R72 ;  /* 0x000000ffff2e7224 */ /* 0x000fe200078e0048 */
[----:B------:R-:W-:Y:S01]  /*31ad0*/  MOV R51, R75 ;  /* 0x0000004b00337202 */ /* 0x000fe20000000f00 */
[----:B------:R-:W-:-:S02]  /*31ae0*/  IMAD.MOV.U32 R47, RZ, RZ, R73 ;  /* 0x000000ffff2f7224 */ /* 0x000fc400078e0049 */
[----:B------:R-:W-:Y:S01]  /*31af0*/  IMAD.MOV.U32 R50, RZ, RZ, R74 ;  /* 0x000000ffff327224 */ /* 0x000fe200078e004a */
[----:B------:R-:W4:Y:S04]  /*31b00*/  LDL.LU.64 R72, [R1+0x830] ;  /* 0x0008300001487983 */ /* 0x000f280000300a00 */
[----:B------:R-:W4:Y:S04]  /*31b10*/  LDL.LU.64 R74, [R1+0x838] ;  /* 0x00083800014a7983 */ /* 0x000f280000300a00 */
[----:B------:R-:W-:Y:S04]  /*31b20*/  STL [R1+0x3cdc], R51 ;  /* 0x003cdc3301007387 */ /* 0x000fe80000100800 */
[----:B------:R-:W-:Y:S04]  /*31b30*/  STL [R1+0x3cd8], R50 ;  /* 0x003cd83201007387 */ /* 0x000fe80000100800 */
[----:B------:R1:W-:Y:S04]  /*31b40*/  STL [R1+0x3cd4], R47 ;  /* 0x003cd42f01007387 */ /* 0x0003e80000100800 */
[----:B------:R1:W-:Y:S01]  /*31b50*/  STL [R1+0x3cd0], R46 ;  /* 0x003cd02e01007387 */ /* 0x0003e20000100800 */
[----:B--2---:R-:W-:Y:S11]  /*31b60*/  HMMA.1688.F32.TF32 R68, R236, R56, R68 ;  /* 0x00000038ec44723c */ /* 0x004ff60000081044 */
[----:B------:R-:W-:Y:S11]  /*31b70*/  @!UPT UIADD3 URZ, URZ, URZ, URZ ;  /* 0x0000003f3f3ff290 */ /* 0x000ff6000fffe03f */
[----:B------:R-:W-:Y:S02]  /*31b80*/  @!UPT UIADD3 URZ, URZ, URZ, URZ ;  /* 0x0000003f3f3ff290 */ /* 0x000fe4000fffe03f */
[----:B------:R-:W-:Y:S02]  /*31b90*/  IMAD.MOV.U32 R54, RZ, RZ, R68 ;  /* 0x000000ffff367224 */ /* 0x000fe400078e0044 */
[----:B------:R-:W-:Y:S02]  /*31ba0*/  IMAD.MOV.U32 R55, RZ, RZ, R69 ;  /* 0x000000ffff377224 */ /* 0x000fe400078e0045 */
[----:B------:R-:W-:Y:S01]  /*31bb0*/  IMAD.MOV.U32 R58, RZ, RZ, R70 ;  /* 0x000000ffff3a7224 */ /* 0x000fe200078e0046 */
[----:B------:R-:W2:Y:S01]  /*31bc0*/  LDL.LU.64 R68, [R1+0x800] ;  /* 0x0008000001447983 */ /* 0x000ea20000300a00 */
[----:B------:R-:W-:-:S03]  /*31bd0*/  IMAD.MOV.U32 R59, RZ, RZ, R71 ;  /* 0x000000ffff3b7224 */ /* 0x000fc600078e0047 */
[----:B------:R-:W2:Y:S04]  /*31be0*/  LDL.LU.64 R70, [R1+0x808] ;  /* 0x0008080001467983 */ /* 0x000ea80000300a00 */
[----:B------:R-:W-:Y:S04]  /*31bf0*/  STL [R1+0x3cec], R59 ;  /* 0x003cec3b01007387 */ /* 0x000fe80000100800 */
[----:B------:R-:W-:Y:S04]  /*31c00*/  STL [R1+0x3ce8], R58 ;  /* 0x003ce83a01007387 */ /* 0x000fe80000100800 */
[----:B------:R1:W-:Y:S04]  /*31c10*/  STL [R1+0x3ce4], R55 ;  /* 0x003ce43701007387 */ /* 0x0003e80000100800 */
[----:B------:R1:W-:Y:S04]  /*31c20*/  STL [R1+0x3ce0], R54 ;  /* 0x003ce03601007387 */ /* 0x0003e80000100800 */
[----:B------:R-:W2:Y:S04]  /*31c30*/  LDL.LU.64 R96, [R1+0x7e0] ;  /* 0x0007e00001607983 */ /* 0x000ea80000300a00 */
[----:B------:R-:W2:Y:S04]  /*31c40*/  LDL.LU.64 R98, [R1+0x7e8] ;  /* 0x0007e80001627983 */ /* 0x000ea80000300a00 */
[----:B------:R-:W2:Y:S04]  /*31c50*/  LDL.LU.64 R92, [R1+0x7c0] ;  /* 0x0007c000015c7983 */ /* 0x000ea80000300a00 */
[----:B------:R-:W2:Y:S01]  /*31c60*/  LDL.LU.64 R94, [R1+0x7c8] ;  /* 0x0007c800015e7983 */ /* 0x000ea20000300a00 */
[C---:B---3--:R-:W-:Y:S08]  /*31c70*/  HMMA.1688.F32.TF32 R76, R236.reuse, R52, R76 ;  /* 0x00000034ec4c723c */ /* 0x048ff0000008104c */
[----:B----4-:R-:W-:Y:S11]  /*31c80*/  HMMA.1688.F32.TF32 R72, R236, R48, R72 ;  /* 0x00000030ec48723c */ /* 0x010ff60000081048 */
[----:B------:R-:W-:Y:S05]  /*31c90*/  @!UPT UIADD3 URZ, URZ, URZ, URZ ;  /* 0x0000003f3f3ff290 */ /* 0x000fea000fffe03f */
[----:B------:R-:W-:Y:S01]  /*31ca0*/  IMAD.MOV.U32 R66, RZ, RZ, R79 ;  /* 0x000000ffff427224 */ /* 0x000fe200078e004f */
[----:B------:R-:W-:Y:S01]  /*31cb0*/  MOV R7, R77 ;  /* 0x0000004d00077202 */ /* 0x000fe20000000f00 */
[----:B------:R-:W-:Y:S02]  /*31cc0*/  IMAD.MOV.U32 R10, RZ, RZ, R78 ;  /* 0x000000ffff0a7224 */ /* 0x000fe400078e004e */
[----:B------:R-:W-:Y:S01]  /*31cd0*/  IMAD.MOV.U32 R6, RZ, RZ, R76 ;  /* 0x000000ffff067224 */ /* 0x000fe200078e004c */
[----:B------:R-:W-:Y:S04]  /*31ce0*/  STL [R1+0x3cfc], R66 ;  /* 0x003cfc4201007387 */ /* 0x000fe80000100800 */
[----:B------:R-:W-:Y:S04]  /*31cf0*/  STL [R1+0x3cf8], R10 ;  /* 0x003cf80a01007387 */ /* 0x000fe80000100800 */
[----:B------:R3:W-:Y:S04]  /*31d00*/  STL [R1+0x3cf4], R7 ;  /* 0x003cf40701007387 */ /* 0x0007e80000100800 */
[----:B------:R4:W-:Y:S04]  /*31d10*/  STL [R1+0x3cf0], R6 ;  /* 0x003cf00601007387 */ /* 0x0009e80000100800 */
[----:B------:R-:W3:Y:S01]  /*31d20*/  LDL.LU.64 R88, [R1+0x760] ;  /* 0x0007600001587983 */ /* 0x000ee20000300a00 */
[----:B------:R-:W-:-:S02]  /*31d30*/  IMAD.MOV.U32 R31, RZ, RZ, R73 ;  /* 0x000000ffff1f7224 */ /* 0x000fc400078e0049 */
[----:B------:R-:W-:Y:S01]  /*31d40*/  IMAD.MOV.U32 R30, RZ, RZ, R72 ;  /* 0x000000ffff1e7224 */ /* 0x000fe200078e0048 */
[----:B------:R-:W3:Y:S04]  /*31d50*/  LDL.LU.64 R90, [R1+0x768] ;  /* 0x00076800015a7983 */ /* 0x000ee80000300a00 */
[----:B------:R-:W3:Y:S04]  /*31d60*/  LDL.LU.64 R84, [R1+0x750] ;  /* 0x0007500001547983 */ /* 0x000ee80000300a00 */
[----:B------:R-:W3:Y:S04]  /*31d70*/  LDL.LU.64 R86, [R1+0x758] ;  /* 0x0007580001567983 */ /* 0x000ee80000300a00 */
[----:B------:R1:W-:Y:S04]  /*31d80*/  STL [R1+0x3d04], R31 ;  /* 0x003d041f01007387 */ /* 0x0003e80000100800 */
[----:B------:R1:W-:Y:S04]  /*31d90*/  STL [R1+0x3d00], R30 ;  /* 0x003d001e01007387 */ /* 0x0003e80000100800 */
[----:B------:R-:W3:Y:S04]  /*31da0*/  LDL.LU.64 R80, [R1+0x740] ;  /* 0x0007400001507983 */ /* 0x000ee80000300a00 */
[----:B------:R-:W3:Y:S01]  /*31db0*/  LDL.LU.64 R82, [R1+0x748] ;  /* 0x0007480001527983 */ /* 0x000ee20000300a00 */
[----:B------:R-:W-:-:S03]  /*31dc0*/  IMAD.MOV.U32 R34, RZ, RZ, R74 ;  /* 0x000000ffff227224 */ /* 0x000fc600078e004a */
[----:B------:R-:W3:Y:S01]  /*31dd0*/  LDL.LU.64 R76, [R1+0x700] ;  /* 0x00070000014c7983 */ /* 0x000ee20000300a00 */
[----:B------:R-:W-:-:S03]  /*31de0*/  MOV R35, R75 ;  /* 0x0000004b00237202 */ /* 0x000fc60000000f00 */
[----:B------:R-:W3:Y:S04]  /*31df0*/  LDL.LU.64 R78, [R1+0x708] ;  /* 0x00070800014e7983 */ /* 0x000ee80000300a00 */
[----:B------:R-:W4:Y:S04]  /*31e00*/  LDL.LU.64 R72, [R1+0x6b0] ;  /* 0x0006b00001487983 */ /* 0x000f280000300a00 */
[----:B------:R-:W4:Y:S01]  /*31e10*/  LDL.LU.64 R74, [R1+0x6b8] ;  /* 0x0006b800014a7983 */ /* 0x000f220000300a00 */
[----:B--2---:R-:W-:Y:S11]  /*31e20*/  HMMA.1688.F32.TF32 R68, R236, R44, R68 ;  /* 0x0000002cec44723c */ /* 0x004ff60000081044 */
[----:B------:R-:W-:Y:S11]  /*31e30*/  @!UPT UIADD3 URZ, URZ, URZ, URZ ;  /* 0x0000003f3f3ff290 */ /* 0x000ff6000fffe03f */
[----:B------:R-:W-:Y:S02]  /*31e40*/  @!UPT UIADD3 URZ, URZ, URZ, URZ ;  /* 0x0000003f3f3ff290 */ /* 0x000fe4000fffe03f */
[----:B-1----:R-:W-:Y:S02]  /*31e50*/  IMAD.MOV.U32 R39, RZ, RZ, R68 ;  /* 0x000000ffff277224 */ /* 0x002fe400078e0044 */
[----:B------:R-:W-:Y:S02]  /*31e60*/  IMAD.MOV.U32 R38, RZ, RZ, R69 ;  /* 0x000000ffff267224 */ /* 0x000fe400078e0045 */
[----:B------:R-:W-:Y:S01]  /*31e70*/  IMAD.MOV.U32 R27, RZ, RZ, R70 ;  /* 0x000000ffff1b7224 */ /* 0x000fe200078e0046 */
[----:B------:R-:W2:Y:S01]  /*31e80*/  LDL.LU.64 R68, [R1+0x4c0] ;  /* 0x0004c00001447983 */ /* 0x000ea20000300a00 */
[----:B------:R-:W-:-:S03]  /*31e90*/  IMAD.MOV.U32 R26, RZ, RZ, R71 ;  /* 0x000000ffff1a7224 */ /* 0x000fc600078e0047 */
[----:B------:R-:W2:Y:S01]  /*31ea0*/  LDL.LU.64 R70, [R1+0x4c8] ;  /* 0x0004c80001467983 */ /* 0x000ea20000300a00 */
[C---:B------:R-:W-:Y:S08]  /*31eb0*/  HMMA.1688.F32.TF32 R96, R236.reuse, R40, R96 ;  /* 0x00000028ec60723c */ /* 0x040ff00000081060 */
[----:B------:R-:W-:Y:S11]  /*31ec0*/  HMMA.1688.F32.TF32 R92, R236, R36, R92 ;  /* 0x00000024ec5c723c */ /* 0x000ff6000008105c */
[----:B------:R-:W-:Y:S05]  /*31ed0*/  @!UPT UIADD3 URZ, URZ, URZ, URZ ;  /* 0x0000003f3f3ff290 */ /* 0x000fea000fffe03f */
[----:B------:R-:W-:Y:S01]  /*31ee0*/  IMAD.MOV.U32 R67, RZ, RZ, R96 ;  /* 0x000000ffff437224 */ /* 0x000fe200078e0060 */
[----:B------:R-:W-:Y:S01]  /*31ef0*/  MOV R62, R97 ;  /* 0x00000061003e7202 */ /* 0x000fe20000000f00 */
[----:B------:R-:W-:Y:S02]  /*31f00*/  IMAD.MOV.U32 R63, RZ, RZ, R98 ;  /* 0x000000ffff3f7224 */ /* 0x000fe400078e0062 */
[----:B------:R-:W-:-:S04]  /*31f10*/  IMAD.MOV.U32 R11, RZ, RZ, R99 ;  /* 0x000000ffff0b7224 */ /* 0x000fc800078e0063 */
[----:B------:R-:W-:Y:S01]  /*31f20*/  IMAD.MOV.U32 R47, RZ, RZ, R92 ;  /* 0x000000ffff2f7224 */ /* 0x000fe200078e005c */
[----:B------:R-:W-:Y:S01]  /*31f30*/  MOV R42, R95 ;  /* 0x0000005f002a7202 */ /* 0x000fe20000000f00 */
[----:B------:R-:W-:Y:S02]  /*31f40*/  IMAD.MOV.U32 R46, RZ, RZ, R93 ;  /* 0x000000ffff2e7224 */ /* 0x000fe400078e005d */
[----:B------:R-:W-:Y:S01]  /*31f50*/  IMAD.MOV.U32 R43, RZ, RZ, R94 ;  /* 0x000000ffff2b7224 */ /* 0x000fe200078e005e */
[C---:B---3--:R-:W-:Y:S08]  /*31f60*/  HMMA.1688.F32.TF32 R76, R236.reuse, R20, R76 ;  /* 0x00000014ec4c723c */ /* 0x048ff0000008104c */
[C---:B----4-:R-:W-:Y:S11]  /*31f70*/  HMMA.1688.F32.TF32 R72, R236.reuse, R16, R72 ;  /* 0x00000010ec48723c */ /* 0x050ff60000081048 */
[----:B------:R-:W-:Y:S04]  /*31f80*/  @!UPT UIADD3 URZ, URZ, URZ, URZ ;  /* 0x0000003f3f3ff290 */ /* 0x000fe8000fffe03f */
[----:B------:R1:W-:Y:S04]  /*31f90*/  STL.64 [R1+0xfe0], R76 ;  /* 0x000fe04c01007387 */ /* 0x0003e80000100a00 */
[----:B------:R3:W-:Y:S04]  /*31fa0*/  STL.64 [R1+0xfe8], R78 ;  /* 0x000fe84e01007387 */ /* 0x0007e80000100a00 */
[----:B------:R-:W4:Y:S04]  /*31fb0*/  LDL.LU.64 R240, [R1+0x4b0] ;  /* 0x0004b00001f07983 */ /* 0x000f280000300a00 */
[----:B------:R1:W-:Y:S04]  /*31fc0*/  STL.64 [R1+0xfd0], R72 ;  /* 0x000fd04801007387 */ /* 0x0003e80000100a00 */
[----:B------:R1:W-:Y:S04]  /*31fd0*/  STL.64 [R1+0xfd8], R74 ;  /* 0x000fd84a01007387 */ /* 0x0003e80000100a00 */
[----:B------:R-:W4:Y:S01]  /*31fe0*/  LDL.LU.64 R242, [R1+0x4b8] ;  /* 0x0004b80001f27983 */ /* 0x000f220000300a00 */
[C---:B------:R-:W-:Y:S08]  /*31ff0*/  HMMA.1688.F32.TF32 R88, R236.reuse, R32, R88 ;  /* 0x00000020ec58723c */ /* 0x040ff00000081058 */
[C---:B------:R-:W-:Y:S08]  /*32000*/  HMMA.1688.F32.TF32 R84, R236.reuse, R28, R84 ;  /* 0x0000001cec54723c */ /* 0x040ff00000081054 */
[----:B------:R-:W-:Y:S08]  /*32010*/  HMMA.1688.F32.TF32 R80, R236, R24, R80 ;  /* 0x00000018ec50723c */ /* 0x000ff00000081050 */
[----:B------:R-:W-:-:S02]  /*32020*/  IMAD.MOV.U32 R55, RZ, RZ, R88 ;  /* 0x000000ffff377224 */ /* 0x000fc400078e0058 */
[----:B------:R-:W-:Y:S02]  /*32030*/  IMAD.MOV.U32 R54, RZ, RZ, R89 ;  /* 0x000000ffff367224 */ /* 0x000fe400078e0059 */
[----:B------:R-:W-:Y:S02]  /*32040*/  IMAD.MOV.U32 R51, RZ, RZ, R90 ;  /* 0x000000ffff337224 */ /* 0x000fe400078e005a */
[----:B------:R-:W-:Y:S02]  /*32050*/  IMAD.MOV.U32 R50, RZ, RZ, R91 ;  /* 0x000000ffff327224 */ /* 0x000fe400078e005b */
        /* <DEDUP_REMOVED lines=8> */
[----:B--2---:R-:W-:Y:S01]  /*320e0*/  HMMA.1688.F32.TF32 R68, R236, R12, R68 ;  /* 0x0000000cec44723c */ /* 0x004fe20000081044 */
[----:B------:R-:W-:Y:S04]  /*320f0*/  LDS R236, [R0+0x80] ;  /* 0x0000800000ec7984 */ /* 0x000fe80000000800 */
[----:B------:R-:W-:Y:S04]  /*32100*/  LDS R238, [R0+0x1080] ;  /* 0x0010800000ee7984 */ /* 0x000fe80000000800 */
[----:B------:R-:W-:Y:S04]  /*32110*/  LDS R237, [R3+0x80] ;  /* 0x0000800003ed7984 */ /* 0x000fe80000000800 */
[----:B------:R-:W2:Y:S10]  /*32120*/  LDS R239, [R3+0x1080] ;  /* 0x0010800003ef7984 */ /* 0x000eb40000000800 */
[----:B------:R1:W-:Y:S04]  /*32130*/  STL.64 [R1+0xfc0], R68 ;  /* 0x000fc04401007387 */ /* 0x0003e80000100a00 */
[----:B------:R1:W-:Y:S04]  /*32140*/  STL.64 [R1+0xfc8], R70 ;  /* 0x000fc84601007387 */ /* 0x0003e80000100a00 */
        /* <DEDUP_REMOVED lines=22> */
[----:B-1----:R-:W2:Y:S04]  /*322b0*/  LDL.LU.64 R76, [R1+0x220] ;  /* 0x00022000014c7983 */ /* 0x002ea80000300a00 */
[----:B---3--:R-:W3:Y:S04]  /*322c0*/  LDL.LU.64 R78, [R1+0x228] ;  /* 0x00022800014e7983 */ /* 0x008ee80000300a00 */
[----:B------:R-:W3:Y:S04]  /*322d0*/  LDL.LU.64 R72, [R1+0x200] ;  /* 0x0002000001487983 */ /* 0x000ee80000300a00 */
[----:B------:R-:W3:Y:S04]  /*322e0*/  LDL.LU.64 R74, [R1+0x208] ;  /* 0x00020800014a7983 */ /* 0x000ee80000300a00 */
[----:B------:R-:W3:Y:S04]  /*322f0*/  LDL.LU.64 R68, [R1+0x100] ;  /* 0x0001000001447983 */ /* 0x000ee80000300a00 */
[----:B------:R-:W3:Y:S01]  /*32300*/  LDL.LU.64 R70, [R1+0x108] ;  /* 0x0001080001467983 */ /* 0x000ee20000300a00 */
[C---:B----4-:R-:W-:Y:S11]  /*32310*/  HMMA.1688.F32.TF32 R240, R232.reuse, R64, R240 ;  /* 0x00000040e8f0723c */ /* 0x050ff600000810f0 */
[----:B------:R-:W-:Y:S11]  /*32320*/  @!UPT UIADD3 URZ, URZ, URZ, URZ ;  /* 0x0000003f3f3ff290 */ /* 0x000ff6000fffe03f */
[----:B------:R-:W-:Y:S01]  /*32330*/  @!UPT UIADD3 URZ, URZ, URZ, URZ ;  /* 0x0000003f3f3ff290 */ /* 0x000fe2000fffe03f */
[----:B------:R-:W-:Y:S04]  /*32340*/  STL.64 [R1+0x1810], R240 ;  /* 0x001810f001007387 */ /* 0x000fe80000100a00 */
[----:B------:R2:W-:Y:S02]  /*32350*/  STL.64 [R1+0x1818], R242 ;  /* 0x001818f201007387 */ /* 0x0005e40000100a00 */
[C---:B--2---:R-:W-:Y:S08]  /*32360*/  HMMA.1688.F32.TF32 R240, R232.reuse, R60, R120 ;  /* 0x0000003ce8f0723c */ /* 0x044ff00000081078 */
[C---:B------:R-:W-:Y:S08]  /*32370*/  HMMA.1688.F32.TF32 R120, R232.reuse, R8, R116 ;  /* 0x00000008e878723c */ /* 0x040ff00000081074 */
[C---:B------:R-:W-:Y:S08]  /*32380*/  HMMA.1688.F32.TF32 R116, R232.reuse, R4, R112 ;  /* 0x00000004e874723c */ /* 0x040ff00000081070 */
[C---:B------:R-:W-:Y:S08]  /*32390*/  HMMA.1688.F32.TF32 R112, R232.reuse, R56, R108 ;  /* 0x00000038e870723c */ /* 0x040ff0000008106c */
[C---:B------:R-:W-:Y:S08]  /*323a0*/  HMMA.1688.F32.TF32 R108, R232.reuse, R52, R104 ;  /* 0x00000034e86c723c */ /* 0x040ff00000081068 */
[C---:B------:R-:W-:Y:S08]  /*323b0*/  HMMA.1688.F32.TF32 R104, R232.reuse, R48, R100 ;  /* 0x00000030e868723c */ /* 0x040ff00000081064 */
[C---:B------:R-:W-:Y:S08]  /*323c0*/  HMMA.1688.F32.TF32 R100, R232.reuse, R44, R96 ;  /* 0x0000002ce864723c */ /* 0x040ff00000081060 */
[C---:B------:R-:W-:Y:S01]  /*323d0*/  HMMA.1688.F32.TF32 R96, R232.reuse, R40, R92 ;  /* 0x00000028e860723c */ /* 0x040fe2000008105c */
[----:B------:R-:W-:Y:S07]  /*323e0*/  STL.64 [R1+0x1800], R240 ;  /* 0x001800f001007387 */ /* 0x000fee0000100a00 */
[C---:B------:R-:W-:Y:S01]  /*323f0*/  HMMA.1688.F32.TF32 R92, R232.reuse, R36, R88 ;  /* 0x00000024e85c723c */ /* 0x040fe20000081058 */
[----:B------:R-:W-:Y:S07]  /*32400*/  STL.64 [R1+0x1808], R242 ;  /* 0x001808f201007387 */ /* 0x000fee0000100a00 */
[C---:B------:R-:W-:Y:S01]  /*32410*/  HMMA.1688.F32.TF32 R88, R232.reuse, R32, R84 ;  /* 0x00000020e858723c */ /* 0x040fe20000081054 */
[----:B------:R1:W-:Y:S07]  /*32420*/  STL.64 [R1+0x17f0], R120 ;  /* 0x0017f07801007387 */ /* 0x0003ee0000100a00 */
[C---:B------:R-:W-:Y:S01]  /*32430*/  HMMA.1688.F32.TF32 R84, R232.reuse, R28, R80 ;  /* 0x0000001ce854723c */ /* 0x040fe20000081050 */
[----:B------:R2:W-:Y:S07]  /*32440*/  STL.64 [R1+0x17f8], R122 ;  /* 0x0017f87a01007387 */ /* 0x0005ee0000100a00 */
[C---:B---3--:R-:W-:Y:S01]  /*32450*/  HMMA.1688.F32.TF32 R80, R232.reuse, R24, R76 ;  /* 0x00000018e850723c */ /* 0x048fe2000008104c */
[----:B------:R3:W-:Y:S07]  /*32460*/  STL.64 [R1+0x17e0], R116 ;  /* 0x0017e07401007387 */ /* 0x0007ee0000100a00 */
[C---:B------:R-:W-:Y:S01]  /*32470*/  HMMA.1688.F32.TF32 R76, R232.reuse, R20, R72 ;  /* 0x00000014e84c723c */ /* 0x040fe20000081048 */
[----:B------:R2:W-:Y:S04]  /*32480*/  STL.64 [R1+0x17e8], R118 ;  /* 0x0017e87601007387 */ /* 0x0005e80000100a00 */
[----:B------:R1:W-:Y:S03]  /*32490*/  STL.64 [R1+0x17d0], R112 ;  /* 0x0017d07001007387 */ /* 0x0003e60000100a00 */
[C---:B------:R-:W-:Y:S01]  /*324a0*/  HMMA.1688.F32.TF32 R72, R232.reuse, R16, R68 ;  /* 0x00000010e848723c */ /* 0x040fe20000081044 */
[----:B------:R1:W-:Y:S04]  /*324b0*/  STL.64 [R1+0x17d8], R114 ;  /* 0x0017d87201007387 */ /* 0x0003e80000100a00 */
[----:B------:R1:W-:Y:S03]  /*324c0*/  STL.64 [R1+0x17c0], R108 ;  /* 0x0017c06c01007387 */ /* 0x0003e60000100a00 */
[----:B------:R-:W-:Y:S01]  /*324d0*/  HMMA.1688.F32.TF32 R68, R232, R12, R248 ;  /* 0x0000000ce844723c */ /* 0x000fe200000810f8 */
[----:B------:R1:W-:Y:S04]  /*324e0*/  STL.64 [R1+0x17c8], R110 ;  /* 0x0017c86e01007387 */ /* 0x0003e80000100a00 */
        /* <DEDUP_REMOVED lines=16> */
[----:B-1----:R-:W4:Y:S04]  /*325f0*/  LDL.LU.64 R120, [R1+0xf0] ;  /* 0x0000f00001787983 */ /* 0x002f280000300a00 */
[----:B------:R1:W-:Y:S04]  /*32600*/  STL.64 [R1+0x1730], R72 ;  /* 0x0017304801007387 */ /* 0x0003e80000100a00 */
[----:B------:R1:W-:Y:S04]  /*32610*/  STL.64 [R1+0x1738], R74 ;  /* 0x0017384a01007387 */ /* 0x0003e80000100a00 */
[----:B--2---:R-:W4:Y:S04]  /*32620*/  LDL.LU.64 R122, [R1+0xf8] ;  /* 0x0000f800017a7983 */ /* 0x004f280000300a00 */
[----:B------:R2:W-:Y:S04]  /*32630*/  STL.64 [R1+0x1720], R68 ;  /* 0x0017204401007387 */ /* 0x0005e80000100a00 */
[----:B------:R1:W-:Y:S04]  /*32640*/  STL.64 [R1+0x1728], R70 ;  /* 0x0017284601007387 */ /* 0x0003e80000100a00 */
[----:B---3--:R-:W3:Y:S04]  /*32650*/  LDL.LU.64 R116, [R1+0xe0] ;  /* 0x0000e00001747983 */ /* 0x008ee80000300a00 */
[----:B------:R-:W3:Y:S04]  /*32660*/  LDL.LU.64 R118, [R1+0xe8] ;  /* 0x0000e80001767983 */ /* 0x000ee80000300a00 */
        /* <DEDUP_REMOVED lines=24> */
[----:B-1----:R-:W3:Y:S04]  /*327f0*/  LDL.LU.64 R72, [R1+0x10] ;  /* 0x0000100001487983 */ /* 0x002ee80000300a00 */
[----:B------:R-:W3:Y:S04]  /*32800*/  LDL.LU.64 R74, [R1+0x18] ;  /* 0x00001800014a7983 */ /* 0x000ee80000300a00 */
[----:B--2---:R-:W2:Y:S04]  /*32810*/  LDL.LU.64 R68, [R1] ;  /* 0x0000000001447983 */ /* 0x004ea80000300a00 */
[----:B------:R-:W2:Y:S04]  /*32820*/  LDL.LU.64 R70, [R1+0x8] ;  /* 0x0000080001467983 */ /* 0x000ea80000300a00 */
[----:B------:R-:W-:Y:S04]  /*32830*/  LDS R232, [R252+0x80] ;  /* 0x00008000fce87984 */ /* 0x000fe80000000800 */
[----:B------:R-:W-:Y:S04]  /*32840*/  LDS R234, [R252+0x1080] ;  /* 0x00108000fcea7984 */ /* 0x000fe80000000800 */
[----:B------:R-:W-:Y:S04]  /*32850*/  LDS R233, [R2+0x80] ;  /* 0x0000800002e97984 */ /* 0x000fe80000000800 */
[----:B------:R-:W1:Y:S01]  /*32860*/  LDS R235, [R2+0x1080] ;  /* 0x0010800002eb7984 */ /* 0x000e620000000800 */
[C---:B----4-:R-:W-:Y:S08]  /*32870*/  HMMA.1688.F32.TF32 R120, R236.reuse, R64, R120 ;  /* 0x00000040ec78723c */ /* 0x050ff00000081078 */
[C---:B---3--:R-:W-:Y:S08]  /*32880*/  HMMA.1688.F32.TF32 R116, R236.reuse, R60, R116 ;  /* 0x0000003cec74723c */ /* 0x048ff00000081074 */
[C---:B------:R-:W-:Y:S08]  /*32890*/  HMMA.1688.F32.TF32 R248, R236.reuse, R8, R248 ;  /* 0x00000008ecf8723c */ /* 0x040ff000000810f8 */
[C---:B------:R-:W-:Y:S08]  /*328a0*/  HMMA.1688.F32.TF32 R240, R236.reuse, R4, R240 ;  /* 0x00000004ecf0723c */ /* 0x040ff000000810f0 */
[C---:B------:R-:W-:Y:S08]  /*328b0*/  HMMA.1688.F32.TF32 R112, R236.reuse, R56, R112 ;  /* 0x00000038ec70723c */ /* 0x040ff00000081070 */
[C---:B------:R-:W-:Y:S01]  /*328c0*/  HMMA.1688.F32.TF32 R108, R236.reuse, R52, R108 ;  /* 0x00000034ec6c723c */ /* 0x040fe2000008106c */
[----:B------:R-:W-:Y:S07]  /*328d0*/  STL.64 [R1+0xfb0], R120 ;  /* 0x000fb07801007387 */ /* 0x000fee0000100a00 */
[C---:B------:R-:W-:Y:S01]  /*328e0*/  HMMA.1688.F32.TF32 R104, R236.reuse, R48, R104 ;  /* 0x00000030ec68723c */ /* 0x040fe20000081068 */
[----:B------:R3:W-:Y:S07]  /*328f0*/  STL.64 [R1+0xfb8], R122 ;  /* 0x000fb87a01007387 */ /* 0x0007ee0000100a00 */
[C---:B------:R-:W-:Y:S01]  /*32900*/  HMMA.1688.F32.TF32 R100, R236.reuse, R44, R100 ;  /* 0x0000002cec64723c */ /* 0x040fe20000081064 */
[----:B---3--:R-:W3:Y:S07]  /*32910*/  LDL.LU.64 R122, [R1+0x3df0] ;  /* 0x003df000017a7983 */ /* 0x008eee0000300a00 */
[C---:B------:R-:W-:Y:S01]  /*32920*/  HMMA.1688.F32.TF32 R96, R236.reuse, R40, R96 ;  /* 0x00000028ec60723c */ /* 0x040fe20000081060 */
[----:B------:R-:W3:Y:S07]  /*32930*/  LDL.LU.64 R120, [R1+0x3de8] ;  /* 0x003de80001787983 */ /* 0x000eee0000300a00 */
[C---:B------:R-:W-:Y:S01]  /*32940*/  HMMA.1688.F32.TF32 R92, R236.reuse, R36, R92 ;  /* 0x00000024ec5c723c */ /* 0x040fe2000008105c */
[----:B------:R-:W-:Y:S07]  /*32950*/  STL.64 [R1+0xfa0], R116 ;  /* 0x000fa07401007387 */ /* 0x000fee0000100a00 */
[C---:B------:R-:W-:Y:S01]  /*32960*/  HMMA.1688.F32.TF32 R88, R236.reuse, R32, R88 ;  /* 0x00000020ec58723c */ /* 0x040fe20000081058 */
[----:B------:R4:W-:Y:S07]  /*32970*/  STL.64 [R1+0xfa8], R118 ;  /* 0x000fa87601007387 */ /* 0x0009ee0000100a00 */
[C---:B------:R-:W-:Y:S01]  /*32980*/  HMMA.1688.F32.TF32 R84, R236.reuse, R28, R84 ;  /* 0x0000001cec54723c */ /* 0x040fe20000081054 */
[----:B----4-:R-:W4:Y:S07]  /*32990*/  LDL.LU.64 R118, [R1+0x3de0] ;  /* 0x003de00001767983 */ /* 0x010f2e0000300a00 */
[C---:B------:R-:W-:Y:S01]  /*329a0*/  HMMA.1688.F32.TF32 R80, R236.reuse, R24, R80 ;  /* 0x00000018ec50723c */ /* 0x040fe20000081050 */
[----:B------:R-:W4:Y:S04]  /*329b0*/  LDL.LU.64 R116, [R1+0x3dd8] ;  /* 0x003dd80001747983 */ /* 0x000f280000300a00 */
[----:B------:R-:W-:Y:S03]  /*329c0*/  STL.64 [R1+0xf90], R248 ;  /* 0x000f90f801007387 */ /* 0x000fe60000100a00 */
[C---:B------:R-:W-:Y:S01]  /*329d0*/  HMMA.1688.F32.TF32 R76, R236.reuse, R20, R76 ;  /* 0x00000014ec4c723c */ /* 0x040fe2000008104c */
[----:B------:R-:W-:Y:S04]  /*329e0*/  STL.64 [R1+0xf98], R250 ;  /* 0x000f98fa01007387 */ /* 0x000fe80000100a00 */
[----:B------:R-:W-:Y:S03]  /*329f0*/  STL.64 [R1+0x6b0], R240 ;  /* 0x0006b0f001007387 */ /* 0x000fe60000100a00 */
[C---:B------:R-:W-:Y:S01]  /*32a00*/  HMMA.1688.F32.TF32 R72, R236.reuse, R16, R72 ;  /* 0x00000010ec48723c */ /* 0x040fe20000081048 */
[----:B------:R-:W-:Y:S04]  /*32a10*/  STL.64 [R1+0x6b8], R242 ;  /* 0x0006b8f201007387 */ /* 0x000fe80000100a00 */
[----:B------:R1:W-:Y:S03]  /*32a20*/  STL.64 [R1+0xf80], R112 ;  /* 0x000f807001007387 */ /* 0x0003e60000100a00 */
[----:B--2---:R-:W-:Y:S01]  /*32a30*/  HMMA.1688.F32.TF32 R68, R236, R12, R68 ;  /* 0x0000000cec44723c */ /* 0x004fe20000081044 */
        /* <DEDUP_REMOVED lines=22> */
[----:B-1----:R-:W3:Y:S04]  /*32ba0*/  LDL.LU.64 R112, [R1+0x1f0] ;  /* 0x0001f00001707983 */ /* 0x002ee80000300a00 */
[----:B--2---:R-:W3:Y:S04]  /*32bb0*/  LDL.LU.64 R114, [R1+0x1f8] ;  /* 0x0001f80001727983 */ /* 0x004ee80000300a00 */
[----:B------:R-:W2:Y:S04]  /*32bc0*/  LDL.LU.64 R108, [R1+0x1e0] ;  /* 0x0001e000016c7983 */ /* 0x000ea80000300a00 */
[----:B------:R-:W2:Y:S04]  /*32bd0*/  LDL.LU.64 R110, [R1+0x1e8] ;  /* 0x0001e800016e7983 */ /* 0x000ea80000300a00 */
[----:B------:R-:W4:Y:S04]  /*32be0*/  LDL.LU.64 R104, [R1+0x1d0] ;  /* 0x0001d00001687983 */ /* 0x000f280000300a00 */
        /* <DEDUP_REMOVED lines=14> */
[----:B------:R-:W4:Y:S01]  /*32cd0*/  LDL.LU.64 R78, [R1+0x158] ;  /* 0x00015800014e7983 */ /* 0x000f220000300a00 */
[----:B------:R-:W-:-:S03]  /*32ce0*/  IMAD.MOV.U32 R14, RZ, RZ, R70 ;  /* 0x000000ffff0e7224 */ /* 0x000fc600078e0046 */
[----:B------:R-:W4:Y:S01]  /*32cf0*/  LDL.LU.64 R72, [R1+0x140] ;  /* 0x0001400001487983 */ /* 0x000f220000300a00 */
[----:B------:R-:W-:-:S03]  /*32d00*/  IMAD.MOV.U32 R18, RZ, RZ, R71 ;  /* 0x000000ffff127224 */ /* 0x000fc600078e0047 */
[----:B------:R-:W4:Y:S04]  /*32d10*/  LDL.LU.64 R74, [R1+0x148] ;  /* 0x00014800014a7983 */ /* 0x000f280000300a00 */
[----:B------:R-:W4:Y:S04]  /*32d20*/  LDL.LU.64 R68, [R1+0x130] ;  /* 0x0001300001447983 */ /* 0x000f280000300a00 */
[----:B------:R-:W4:Y:S04]  /*32d30*/  LDL.LU.64 R70, [R1+0x138] ;  /* 0x0001380001467983 */ /* 0x000f280000300a00 */
[----:B------:R-:W4:Y:S04]  /*32d40*/  LDL.LU.64 R240, [R1+0x120] ;  /* 0x0001200001f07983 */ /* 0x000f280000300a00 */
[----:B------:R-:W4:Y:S04]  /*32d50*/  LDL.LU.64 R242, [R1+0x128] ;  /* 0x0001280001f27983 */ /* 0x000f280000300a00 */
[----:B------:R-:W4:Y:S04]  /*32d60*/  LDL.LU.64 R248, [R1+0x110] ;  /* 0x0001100001f87983 */ /* 0x000f280000300a00 */
[----:B------:R-:W4:Y:S04]  /*32d70*/  LDL.LU.64 R250, [R1+0x118] ;  /* 0x0001180001fa7983 */ /* 0x000f280000300a00 */
[----:B------:R-:W-:Y:S04]  /*32d80*/  STL [R1+0x3c3c], R18 ;  /* 0x003c3c1201007387 */ /* 0x000fe80000100800 */
[----:B------:R-:W-:Y:S04]  /*32d90*/  STL [R1+0x3c38], R14 ;  /* 0x003c380e01007387 */ /* 0x000fe80000100800 */
[----:B------:R-:W-:Y:S04]  /*32da0*/  LDS R236, [R0+0x100] ;  /* 0x0001000000ec7984 */ /* 0x000fe80000000800 */
[----:B------:R-:W-:Y:S04]  /*32db0*/  LDS R238, [R0+0x1100] ;  /* 0x0011000000ee7984 */ /* 0x000fe80000000800 */
[----:B------:R-:W-:Y:S04]  /*32dc0*/  LDS R237, [R3+0x100] ;  /* 0x0001000003ed7984 */ /* 0x000fe80000000800 */
[----:B------:R-:W1:Y:S01]  /*32dd0*/  LDS R239, [R3+0x1100] ;  /* 0x0011000003ef7984 */ /* 0x000e620000000800 */
[C---:B---3--:R-:W-:Y:S08]  /*32de0*/  HMMA.1688.F32.TF32 R112, R232.reuse, R64, R112 ;  /* 0x00000040e870723c */ /* 0x048ff00000081070 */
[C---:B--2---:R-:W-:Y:S11]  /*32df0*/  HMMA.1688.F32.TF32 R108, R232.reuse, R60, R108 ;  /* 0x0000003ce86c723c */ /* 0x044ff6000008106c */
[----:B------:R-:W-:Y:S04]  /*32e00*/  @!UPT UIADD3 URZ, URZ, URZ, URZ ;  /* 0x0000003f3f3ff290 */ /* 0x000fe8000fffe03f */
[----:B------:R-:W-:Y:S04]  /*32e10*/  STL.64 [R1+0x1610], R112 ;  /* 0x0016107001007387 */ /* 0x000fe80000100a00 */
[----:B------:R2:W-:Y:S04]  /*32e20*/  STL.64 [R1+0x1618], R114 ;  /* 0x0016187201007387 */ /* 0x0005e80000100a00 */
[----:B--2---:R-:W2:Y:S04]  /*32e30*/  LDL.LU.64 R114, [R1+0x3dd0] ;  /* 0x003dd00001727983 */ /* 0x004ea80000300a00 */
[----:B------:R-:W2:Y:S01]  /*32e40*/  LDL.LU.64 R112, [R1+0x3dc8] ;  /* 0x003dc80001707983 */ /* 0x000ea20000300a00 */
[C---:B----4-:R-:W-:Y:S03]  /*32e50*/  HMMA.1688.F32.TF32 R104, R232.reuse, R8, R104 ;  /* 0x00000008e868723c */ /* 0x050fe60000081068 */
[----:B------:R-:W-:Y:S04]  /*32e60*/  STL.64 [R1+0x1600], R108 ;  /* 0x0016006c01007387 */ /* 0x000fe80000100a00 */
[----:B------:R3:W-:Y:S04]  /*32e70*/  STL.64 [R1+0x1608], R110 ;  /* 0x0016086e01007387 */ /* 0x0007e80000100a00 */
[----:B---3--:R-:W3:Y:S04]  /*32e80*/  LDL.LU.64 R110, [R1+0x3dc0] ;  /* 0x003dc000016e7983 */ /* 0x008ee80000300a00 */
[----:B------:R-:W3:Y:S01]  /*32e90*/  LDL.LU.64 R108, [R1+0x3db8] ;  /* 0x003db800016c7983 */ /* 0x000ee20000300a00 */
[C---:B------:R-:W-:Y:S07]  /*32ea0*/  HMMA.1688.F32.TF32 R100, R232.reuse, R4, R100 ;  /* 0x00000004e864723c */ /* 0x040fee0000081064 */
[----:B------:R-:W-:Y:S04]  /*32eb0*/  STL.64 [R1+0x15f0], R104 ;  /* 0x0015f06801007387 */ /* 0x000fe80000100a00 */
[----:B------:R4:W-:Y:S04]  /*32ec0*/  STL.64 [R1+0x15f8], R106 ;  /* 0x0015f86a01007387 */ /* 0x0009e80000100a00 */
[----:B----4-:R-:W4:Y:S04]  /*32ed0*/  LDL.LU.64 R106, [R1+0x3db0] ;  /* 0x003db000016a7983 */ /* 0x010f280000300a00 */
[----:B------:R-:W4:Y:S04]  /*32ee0*/  LDL.LU.64 R104, [R1+0x3da8] ;  /* 0x003da80001687983 */ /* 0x000f280000300a00 */
[----:B------:R-:W-:Y:S04]  /*32ef0*/  STL.64 [R1+0x15e0], R100 ;  /* 0x0015e06401007387 */ /* 0x000fe80000100a00 */
[----:B------:R1:W-:Y:S04]  /*32f00*/  STL.64 [R1+0x15e8], R102 ;  /* 0x0015e86601007387 */ /* 0x0003e80000100a00 */
[----:B-1----:R-:W2:Y:S04]  /*32f10*/  LDL.LU.64 R102, [R1+0x3da0] ;  /* 0x003da00001667983 */ /* 0x002ea80000300a00 */
[----:B------:R-:W2:Y:S01]  /*32f20*/  LDL.LU.64 R100, [R1+0x3d98] ;  /* 0x003d980001647983 */ /* 0x000ea20000300a00 */
        /* <DEDUP_REMOVED lines=8> */
[----:B-1----:R-:W2:Y:S07]  /*32fb0*/  LDL.LU.64 R98, [R1+0x3d90] ;  /* 0x003d900001627983 */ /* 0x002eae0000300a00 */
[C---:B------:R-:W-:Y:S01]  /*32fc0*/  HMMA.1688.F32.TF32 R72, R232.reuse, R32, R72 ;  /* 0x00000020e848723c */ /* 0x040fe20000081048 */
[----:B------:R-:W2:Y:S04]  /*32fd0*/  LDL.LU.64 R96, [R1+0x3d88] ;  /* 0x003d880001607983 */ /* 0x000ea80000300a00 */
[----:B------:R-:W-:Y:S03]  /*32fe0*/  STL.64 [R1+0x15c0], R92 ;  /* 0x0015c05c01007387 */ /* 0x000fe60000100a00 */
        /* <DEDUP_REMOVED lines=9> */
[----:B------:R-:W-:Y:S01]  /*33080*/  HMMA.1688.F32.TF32 R232, R232, R12, R228 ;  /* 0x0000000ce8e8723c */ /* 0x000fe200000810e4 */
[----:B------:R-:W-:Y:S04]  /*33090*/  LDS R228, [R252+0x100] ;  /* 0x00010000fce47984 */ /* 0x000fe80000000800 */
[----:B-1----:R-:W2:Y:S04]  /*330a0*/  LDL.LU.64 R90, [R1+0x3d70] ;  /* 0x003d7000015a7983 */ /* 0x002ea80000300a00 */
[----:B------:R-:W-:Y:S01]  /*330b0*/  LDS R230, [R252+0x1100] ;  /* 0x00110000fce67984 */ /* 0x000fe20000000800 */
[C---:B------:R-:W-:Y:S03]  /*330c0*/  HMMA.1688.F32.TF32 R224, R236.reuse, R64, R224 ;  /* 0x00000040ece0723c */ /* 0x040fe600000810e0 */
[----:B------:R-:W-:Y:S04]  /*330d0*/  LDS R229, [R2+0x100] ;  /* 0x0001000002e57984 */ /* 0x000fe80000000800 */
[----:B------:R-:W1:Y:S04]  /*330e0*/  LDS R231, [R2+0x1100] ;  /* 0x0011000002e77984 */ /* 0x000e680000000800 */
[----:B------:R-:W3:Y:S04]  /*330f0*/  LDL.LU.64 R88, [R1+0x3d68] ;  /* 0x003d680001587983 */ /* 0x000ee80000300a00 */
[----:B------:R-:W-:Y:S04]  /*33100*/  STL.64 [R1+0x15a0], R84 ;  /* 0x0015a05401007387 */ /* 0x000fe80000100a00 */
[----:B------:R1:W-:Y:S01]  /*33110*/  STL.64 [R1+0x15a8], R86 ;  /* 0x0015a85601007387 */ /* 0x0003e20000100a00 */
[C---:B------:R-:W-:Y:S03]  /*33120*/  HMMA.1688.F32.TF32 R220, R236.reuse, R60, R220 ;  /* 0x0000003cecdc723c */ /* 0x040fe600000810dc */
[----:B-1----:R-:W3:Y:S04]  /*33130*/  LDL.LU.64 R86, [R1+0x3d60] ;  /* 0x003d600001567983 */ /* 0x002ee80000300a00 */
        /* <DEDUP_REMOVED lines=11> */
[----:B------:R-:W-:Y:S01]  /*331f0*/  STL.64 [R1+0x1570], R72 ;  /* 0x0015704801007387 */ /* 0x000fe20000100a00 */
[C---:B------:R-:W-:Y:S03]  /*33200*/  HMMA.1688.F32.TF32 R204, R236.reuse, R52, R204 ;  /* 0x00000034eccc723c */ /* 0x040fe600000810cc */
[----:B------:R1:W-:Y:S05]  /*33210*/  STL.64 [R1+0x1578], R74 ;  /* 0x0015784a01007387 */ /* 0x0003ea0000100a00 */
[C---:B------:R-:W-:Y:S01]  /*33220*/  HMMA.1688.F32.TF32 R200, R236.reuse, R48, R200 ;  /* 0x00000030ecc8723c */ /* 0x040fe200000810c8 */
[----:B-1----:R-:W4:Y:S04]  /*33230*/  LDL.LU.64 R74, [R1+0x3d30] ;  /* 0x003d3000014a7983 */ /* 0x002f280000300a00 */
[----:B------:R-:W4:Y:S04]  /*33240*/  LDL.LU.64 R72, [R1+0x3d28] ;  /* 0x003d280001487983 */ /* 0x000f280000300a00 */
[----:B------:R-:W-:Y:S01]  /*33250*/  STL.64 [R1+0x1560], R68 ;  /* 0x0015604401007387 */ /* 0x000fe20000100a00 */
[----:B------:R-:W-:Y:S03]  /*33260*/  HMMA.1688.F32.TF32 R196, R236, R44, R196 ;  /* 0x0000002cecc4723c */ /* 0x000fe600000810c4 */
[----:B------:R1:W-:Y:S01]  /*33270*/  STL.64 [R1+0x1568], R70 ;  /* 0x0015684601007387 */ /* 0x0003e20000100a00 */
[----:B------:R-:W-:-:S04]  /*33280*/  MOV R15, R227 ;  /* 0x000000e3000f7202 */ /* 0x000fc80000000f00 */
[C---:B------:R-:W-:Y:S01]  /*33290*/  HMMA.1688.F32.TF32 R192, R236.reuse, R40, R192 ;  /* 0x00000028ecc0723c */ /* 0x040fe200000810c0 */
[----:B-1----:R-:W4:Y:S04]  /*332a0*/  LDL.LU.64 R70, [R1+0x3d20] ;  /* 0x003d200001467983 */ /* 0x002f280000300a00 */
[----:B------:R-:W4:Y:S04]  /*332b0*/  LDL.LU.64 R68, [R1+0x3d18] ;  /* 0x003d180001447983 */ /* 0x000f280000300a00 */
[----:B------:R-:W-:Y:S01]  /*332c0*/  STL.64 [R1+0x1550], R240 ;  /* 0x001550f001007387 */ /* 0x000fe20000100a00 */
[----:B------:R-:W-:Y:S03]  /*332d0*/  HMMA.1688.F32.TF32 R188, R236, R36, R188 ;  /* 0x00000024ecbc723c */ /* 0x000fe600000810bc */
[----:B------:R1:W-:Y:S01]  /*332e0*/  STL.64 [R1+0x1558], R242 ;  /* 0x001558f201007387 */ /* 0x0003e20000100a00 */
[----:B------:R-:W-:-:S02]  /*332f0*/  IMAD.MOV.U32 R23, RZ, RZ, R226 ;  /* 0x000000ffff177224 */ /* 0x000fc400078e00e2 */
[----:B------:R-:W-:Y:S02]  /*33300*/  IMAD.MOV.U32 R22, RZ, RZ, R225 ;  /* 0x000000ffff167224 */ /* 0x000fe400078e00e1 */
[C---:B------:R-:W-:Y:S01]  /*33310*/  HMMA.1688.F32.TF32 R184, R236.reuse, R32, R184 ;  /* 0x00000020ecb8723c */ /* 0x040fe200000810b8 */
[----:B------:R-:W-:Y:S01]  /*33320*/  IMAD.MOV.U32 R19, RZ, RZ, R224 ;  /* 0x000000ffff137224 */ /* 0x000fe200078e00e0 */
[----:B-1----:R-:W4:Y:S04]  /*33330*/  LDL.LU.64 R242, [R1+0x3d10] ;  /* 0x003d100001f27983 */ /* 0x002f280000300a00 */
[----:B------:R-:W4:Y:S04]  /*33340*/  LDL.LU.64 R240, [R1+0x3d08] ;  /* 0x003d080001f07983 */ /* 0x000f280000300a00 */
[----:B------:R-:W-:Y:S01]  /*33350*/  STL.64 [R1+0x1540], R248 ;  /* 0x001540f801007387 */ /* 0x000fe20000100a00 */
[C---:B------:R-:W-:Y:S03]  /*33360*/  HMMA.1688.F32.TF32 R180, R236.reuse, R28, R180 ;  /* 0x0000001cecb4723c */ /* 0x040fe600000810b4 */
[----:B------:R-:W-:Y:S04]  /*33370*/  STL.64 [R1+0x1548], R250 ;  /* 0x001548fa01007387 */ /* 0x000fe80000100a00 */
[----:B------:R-:W-:Y:S01]  /*33380*/  STL.64 [R1+0x1530], R244 ;  /* 0x001530f401007387 */ /* 0x000fe20000100a00 */
[C---:B------:R-:W-:Y:S03]  /*33390*/  HMMA.1688.F32.TF32 R176, R236.reuse, R24, R176 ;  /* 0x00000018ecb0723c */ /* 0x040fe600000810b0 */
[----:B------:R-:W-:Y:S04]  /*333a0*/  STL.64 [R1+0x1538], R246 ;  /* 0x001538f601007387 */ /* 0x000fe80000100a00 */
[----:B------:R-:W-:Y:S01]  /*333b0*/  STL.64 [R1+0x1520], R232 ;  /* 0x001520e801007387 */ /* 0x000fe20000100a00 */
[C---:B------:R-:W-:Y:S03]  /*333c0*/  HMMA.1688.F32.TF32 R172, R236.reuse, R20, R172 ;  /* 0x00000014ecac723c */ /* 0x040fe600000810ac */
[----:B------:R-:W-:Y:S04]  /*333d0*/  STL.64 [R1+0x1528], R234 ;  /* 0x001528ea01007387 */ /* 0x000fe80000100a00 */
[----:B------:R-:W-:Y:S01]  /*333e0*/  STL [R1+0x3c4c], R15 ;  /* 0x003c4c0f01007387 */ /* 0x000fe20000100800 */
[C---:B------:R-:W-:Y:S03]  /*333f0*/  HMMA.1688.F32.TF32 R168, R236.reuse, R16, R168 ;  /* 0x00000010eca8723c */ /* 0x040fe600000810a8 */
[----:B------:R-:W-:Y:S04]  /*33400*/  STL [R1+0x3c48], R23 ;  /* 0x003c481701007387 */ /* 0x000fe80000100800 */
[----:B------:R-:W-:Y:S01]  /*33410*/  STL [R1+0x3c44], R22 ;  /* 0x003c441601007387 */ /* 0x000fe20000100800 */
[----:B------:R-:W-:Y:S03]  /*33420*/  HMMA.1688.F32.TF32 R164, R236, R12, R164 ;  /* 0x0000000ceca4723c */ /* 0x000fe600000810a4 */
[----:B------:R-:W-:Y:S04]  /*33430*/  STL [R1+0x3c40], R19 ;  /* 0x003c401301007387 */ /* 0x000fe80000100800 */
        /* <DEDUP_REMOVED lines=36> */
[----:B------:R-:W-:Y:S04]  /*33680*/  STL.64 [R1+0x838], R170 ;  /* 0x000838aa01007387 */ /* 0x000fe80000100a00 */
[----:B------:R-:W-:Y:S01]  /*33690*/  STL.64 [R1+0x800], R164 ;  /* 0x000800a401007387 */ /* 0x000fe20000100a00 */
[C---:B--2---:R-:W-:Y:S03]  /*336a0*/  HMMA.1688.F32.TF32 R112, R228.reuse, R24, R112 ;  /* 0x00000018e470723c */ /* 0x044fe60000081070 */
        /* <DEDUP_REMOVED lines=15> */
[----:B------:R1:W-:Y:S04]  /*337a0*/  STL.64 [R1+0x13a0], R132 ;  /* 0x0013a08401007387 */ /* 0x0003e80000100a00 */
[----:B------:R1:W-:Y:S04]  /*337b0*/  STL.64 [R1+0x13a8], R134 ;  /* 0x0013a88601007387 */ /* 0x0003e80000100a00 */
[----:B------:R-:W-:Y:S04]  /*337c0*/  STL.64 [R1+0x1390], R128 ;  /* 0x0013908001007387 */ /* 0x000fe80000100a00 */
[----:B------:R-:W-:Y:S04]  /*337d0*/  STL.64 [R1+0x1398], R130 ;  /* 0x0013988201007387 */ /* 0x000fe80000100a00 */
[----:B------:R-:W-:Y:S04]  /*337e0*/  STL.64 [R1+0x1380], R124 ;  /* 0x0013807c01007387 */ /* 0x000fe80000100a00 */
[----:B------:R-:W-:Y:S04]  /*337f0*/  STL.64 [R1+0x1388], R126 ;  /* 0x0013887e01007387 */ /* 0x000fe80000100a00 */
[----:B------:R-:W-:Y:S04]  /*33800*/  STL.64 [R1+0x1370], R120 ;  /* 0x0013707801007387 */ /* 0x000fe80000100a00 */
[----:B------:R-:W-:Y:S04]  /*33810*/  STL.64 [R1+0x1378], R122 ;  /* 0x0013787a01007387 */ /* 0x000fe80000100a00 */
[----:B------:R-:W-:Y:S01]  /*33820*/  STL.64 [R1+0x1360], R116 ;  /* 0x0013607401007387 */ /* 0x000fe20000100a00 */
[C---:B---3--:R-:W-:Y:S03]  /*33830*/  HMMA.1688.F32.TF32 R108, R228.reuse, R20, R108 ;  /* 0x00000014e46c723c */ /* 0x048fe6000008106c */
[----:B------:R-:W-:Y:S04]  /*33840*/  STL.64 [R1+0x1368], R118 ;  /* 0x0013687601007387 */ /* 0x000fe80000100a00 */
[----:B-1----:R-:W3:Y:S04]  /*33850*/  LDL.LU.64 R136, [R1+0x190] ;  /* 0x0001900001887983 */ /* 0x002ee80000300a00 */
[----:B------:R-:W-:Y:S04]  /*33860*/  STL.64 [R1+0x1350], R112 ;  /* 0x0013507001007387 */ /* 0x000fe80000100a00 */
[----:B------:R-:W-:Y:S04]  /*33870*/  STL.64 [R1+0x1358], R114 ;  /* 0x0013587201007387 */ /* 0x000fe80000100a00 */
[----:B--2---:R-:W3:Y:S01]  /*33880*/  LDL.LU.64 R138, [R1+0x198] ;  /* 0x00019800018a7983 */ /* 0x004ee20000300a00 */
[C---:B----4-:R-:W-:Y:S03]  /*33890*/  HMMA.1688.F32.TF32 R104, R228.reuse, R16, R104 ;  /* 0x00000010e468723c */ /* 0x050fe60000081068 */
[----:B------:R-:W-:Y:S04]  /*338a0*/  STL.64 [R1+0x1340], R108 ;  /* 0x0013406c01007387 */ /* 0x000fe80000100a00 */
[----:B------:R-:W-:Y:S04]  /*338b0*/  STL.64 [R1+0x1348], R110 ;  /* 0x0013486e01007387 */ /* 0x000fe80000100a00 */
[----:B------:R-:W2:Y:S04]  /*338c0*/  LDL.LU.64 R132, [R1+0x210] ;  /* 0x0002100001847983 */ /* 0x000ea80000300a00 */
[----:B------:R-:W2:Y:S01]  /*338d0*/  LDL.LU.64 R134, [R1+0x218] ;  /* 0x0002180001867983 */ /* 0x000ea20000300a00 */
[----:B------:R-:W-:Y:S03]  /*338e0*/  HMMA.1688.F32.TF32 R100, R228, R12, R100 ;  /* 0x0000000ce464723c */ /* 0x000fe60000081064 */
[----:B------:R-:W-:Y:S04]  /*338f0*/  LDS R248, [R0+0x180] ;  /* 0x0001800000f87984 */ /* 0x000fe80000000800 */
[----:B------:R1:W-:Y:S04]  /*33900*/  STL.64 [R1+0x1330], R104 ;  /* 0x0013306801007387 */ /* 0x0003e80000100a00 */
[----:B------:R4:W-:Y:S04]  /*33910*/  STL.64 [R1+0x1338], R106 ;  /* 0x0013386a01007387 */ /* 0x0009e80000100a00 */
[----:B------:R-:W-:Y:S04]  /*33920*/  LDS R250, [R0+0x1180] ;  /* 0x0011800000fa7984 */ /* 0x000fe80000000800 */
[----:B-1----:R-:W2:Y:S04]  /*33930*/  LDL.LU.64 R104, [R1+0x240] ;  /* 0x0002400001687983 */ /* 0x002ea80000300a00 */
[----:B----4-:R-:W2:Y:S04]  /*33940*/  LDL.LU.64 R106, [R1+0x248] ;  /* 0x00024800016a7983 */ /* 0x010ea80000300a00 */
[----:B------:R-:W-:Y:S04]  /*33950*/  STL.64 [R1+0x1320], R100 ;  /* 0x0013206401007387 */ /* 0x000fe80000100a00 */
[----:B------:R-:W-:Y:S04]  /*33960*/  STL.64 [R1+0x1328], R102 ;  /* 0x0013286601007387 */ /* 0x000fe80000100a00 */
        /* <DEDUP_REMOVED lines=8> */
[----:B------:R-:W-:Y:S04]  /*339f0*/  LDS R249, [R3+0x180] ;  /* 0x0001800003f97984 */ /* 0x000fe80000000800 */
[----:B------:R-:W1:Y:S04]  /*33a00*/  LDS R251, [R3+0x1180] ;  /* 0x0011800003fb7984 */ /* 0x000e680000000800 */
[----:B------:R-:W2:Y:S04]  /*33a10*/  LDL.LU.64 R112, [R1+0x2e0] ;  /* 0x0002e00001707983 */ /* 0x000ea80000300a00 */
[----:B------:R-:W2:Y:S04]  /*33a20*/  LDL.LU.64 R114, [R1+0x2e8] ;  /* 0x0002e80001727983 */ /* 0x000ea80000300a00 */
[----:B------:R-:W-:Y:S04]  /*33a30*/  LDS R100, [R252+0x180] ;  /* 0x00018000fc647984 */ /* 0x000fe80000000800 */
[----:B------:R-:W-:Y:S04]  /*33a40*/  LDS R102, [R252+0x1180] ;  /* 0x00118000fc667984 */ /* 0x000fe80000000800 */
[----:B------:R-:W-:Y:S04]  /*33a50*/  LDS R101, [R2+0x180] ;  /* 0x0001800002657984 */ /* 0x000fe80000000800 */
[----:B------:R-:W2:Y:S04]  /*33a60*/  LDS R103, [R2+0x1180] ;  /* 0x0011800002677984 */ /* 0x000ea80000000800 */
[----:B------:R-:W-:Y:S04]  /*33a70*/  LDS R164, [R0+0x300] ;  /* 0x0003000000a47984 */ /* 0x000fe80000000800 */
[----:B------:R-:W-:Y:S04]  /*33a80*/  LDS R166, [R0+0x1300] ;  /* 0x0013000000a67984 */ /* 0x000fe80000000800 */
[----:B------:R-:W-:Y:S01]  /*33a90*/  LDS R165, [R3+0x300] ;  /* 0x0003000003a57984 */ /* 0x000fe20000000800 */
[C---:B-1----:R-:W-:Y:S03]  /*33aa0*/  HMMA.1688.F32.TF32 R96, R248.reuse, R64, R96 ;  /* 0x00000040f860723c */ /* 0x042fe60000081060 */
[----:B------:R-:W-:Y:S04]  /*33ab0*/  LDS R167, [R3+0x1300] ;  /* 0x0013000003a77984 */ /* 0x000fe80000000800 */
[----:B------:R-:W-:Y:S01]  /*33ac0*/  LDS R232, [R0+0x380] ;  /* 0x0003800000e87984 */ /* 0x000fe20000000800 */
[C---:B------:R-:W-:Y:S03]  /*33ad0*/  HMMA.1688.F32.TF32 R92, R248.reuse, R60, R92 ;  /* 0x0000003cf85c723c */ /* 0x040fe6000008105c */
        /* <DEDUP_REMOVED lines=9> */
[----:B------:R-:W-:Y:S05]  /*33b70*/  LDS R171, [R2+0x1280] ;  /* 0x0012800002ab7984 */ /* 0x000fea0000000800 */
[C---:B------:R-:W-:Y:S08]  /*33b80*/  HMMA.1688.F32.TF32 R76, R248.reuse, R52, R76 ;  /* 0x00000034f84c723c */ /* 0x040ff0000008104c */
[C---:B------:R-:W-:Y:S01]  /*33b90*/  HMMA.1688.F32.TF32 R72, R248.reuse, R48, R72 ;  /* 0x00000030f848723c */ /* 0x040fe20000081048 */
        /* <DEDUP_REMOVED lines=9> */
[----:B------:R1:W-:Y:S01]  /*33c30*/  STL.64 [R1+0x748], R82 ;  /* 0x0007485201007387 */ /* 0x0003e20000100a00 */
[C---:B------:R-:W-:Y:S03]  /*33c40*/  HMMA.1688.F32.TF32 R68, R248.reuse, R44, R68 ;  /* 0x0000002cf844723c */ /* 0x040fe60000081044 */
[----:B------:R-:W-:Y:S04]  /*33c50*/  STL.64 [R1+0x700], R76 ;  /* 0x0007004c01007387 */ /* 0x000fe80000100a00 */
[----:B------:R-:W-:Y:S04]  /*33c60*/  STL.64 [R1+0x708], R78 ;  /* 0x0007084e01007387 */ /* 0x000fe80000100a00 */
[----:B-1----:R-:W4:Y:S04]  /*33c70*/  LDL.LU.64 R80, [R1+0x400] ;  /* 0x0004000001507983 */ /* 0x002f280000300a00 */
[----:B------:R-:W-:Y:S04]  /*33c80*/  STL.64 [R1+0x180], R72 ;  /* 0x0001804801007387 */ /* 0x000fe80000100a00 */
[----:B------:R-:W-:Y:S04]  /*33c90*/  STL.64 [R1+0x188], R74 ;  /* 0x0001884a01007387 */ /* 0x000fe80000100a00 */
[----:B------:R-:W4:Y:S04]  /*33ca0*/  LDL.LU.64 R82, [R1+0x408] ;  /* 0x0004080001527983 */ /* 0x000f280000300a00 */
[----:B------:R-:W-:Y:S04]  /*33cb0*/  STL.64 [R1+0x70], R68 ;  /* 0x0000704401007387 */ /* 0x000fe80000100a00 */
[----:B------:R3:W-:Y:S04]  /*33cc0*/  STL.64 [R1+0x78], R70 ;  /* 0x0000784601007387 */ /* 0x0007e80000100a00 */
[----:B------:R-:W4:Y:S04]  /*33cd0*/  LDL.LU.64 R108, [R1+0x3f0] ;  /* 0x0003f000016c7983 */ /* 0x000f280000300a00 */
[----:B------:R-:W4:Y:S01]  /*33ce0*/  LDL.LU.64 R110, [R1+0x3f8] ;  /* 0x0003f800016e7983 */ /* 0x000f220000300a00 */
[C---:B---3--:R-:W-:Y:S11]  /*33cf0*/  HMMA.1688.F32.TF32 R68, R248.reuse, R40, R136 ;  /* 0x00000028f844723c */ /* 0x048ff60000081088 */
[----:B------:R-:W-:Y:S11]  /*33d00*/  @!UPT UIADD3 URZ, URZ, URZ, URZ ;  /* 0x0000003f3f3ff290 */ /* 0x000ff6000fffe03f */
[----:B------:R-:W-:Y:S01]  /*33d10*/  @!UPT UIADD3 URZ, URZ, URZ, URZ ;  /* 0x0000003f3f3ff290 */ /* 0x000fe2000fffe03f */
[----:B------:R-:W-:Y:S04]  /*33d20*/  STL.64 [R1+0x60], R68 ;  /* 0x0000604401007387 */ /* 0x000fe80000100a00 */
[----:B------:R2:W-:Y:S04]  /*33d30*/  STL.64 [R1+0x68], R70 ;  /* 0x0000684601007387 */ /* 0x0005e80000100a00 */
[----:B------:R-:W3:Y:S04]  /*33d40*/  LDL.LU.64 R76, [R1+0x3e0] ;  /* 0x0003e000014c7983 */ /* 0x000ee80000300a00 */
[----:B------:R-:W3:Y:S01]  /*33d50*/  LDL.LU.64 R78, [R1+0x3e8] ;  /* 0x0003e800014e7983 */ /* 0x000ee20000300a00 */
[C---:B--2---:R-:W-:Y:S11]  /*33d60*/  HMMA.1688.F32.TF32 R68, R248.reuse, R36, R132 ;  /* 0x00000024f844723c */ /* 0x044ff60000081084 */
[----:B------:R-:W-:Y:S11]  /*33d70*/  @!UPT UIADD3 URZ, URZ, URZ, URZ ;  /* 0x0000003f3f3ff290 */ /* 0x000ff6000fffe03f */
[----:B------:R-:W-:Y:S01]  /*33d80*/  @!UPT UIADD3 URZ, URZ, URZ, URZ ;  /* 0x0000003f3f3ff290 */ /* 0x000fe2000fffe03f */
[----:B------:R-:W-:Y:S04]  /*33d90*/  STL.64 [R1+0x50], R68 ;  /* 0x0000504401007387 */ /* 0x000fe80000100a00 */
[----:B------:R1:W-:Y:S02]  /*33da0*/  STL.64 [R1+0x58], R70 ;  /* 0x0000584601007387 */ /* 0x0003e40000100a00 */
[C---:B-1----:R-:W-:Y:S02]  /*33db0*/  HMMA.1688.F32.TF32 R68, R248.reuse, R32, R104 ;  /* 0x00000020f844723c */ /* 0x042fe40000081068 */
[----:B------:R-:W2:Y:S04]  /*33dc0*/  LDL.LU.64 R104, [R1+0x3d0] ;  /* 0x0003d00001687983 */ /* 0x000ea80000300a00 */
[----:B------:R-:W2:Y:S11]  /*33dd0*/  LDL.LU.64 R106, [R1+0x3d8] ;  /* 0x0003d800016a7983 */ /* 0x000eb60000300a00 */
[----:B------:R-:W-:Y:S06]  /*33de0*/  @!UPT UIADD3 URZ, URZ, URZ, URZ ;  /* 0x0000003f3f3ff290 */ /* 0x000fec000fffe03f */
[----:B------:R-:W-:Y:S04]  /*33df0*/  STL.64 [R1+0x40], R68 ;  /* 0x0000404401007387 */ /* 0x000fe80000100a00 */
[----:B------:R1:W-:Y:S04]  /*33e00*/  STL.64 [R1+0x48], R70 ;  /* 0x0000484601007387 */ /* 0x0003e80000100a00 */
[----:B------:R-:W2:Y:S04]  /*33e10*/  LDL.LU.64 R96, [R1+0x3c0] ;  /* 0x0003c00001607983 */ /* 0x000ea80000300a00 */
[----:B------:R-:W2:Y:S01]  /*33e20*/  LDL.LU.64 R98, [R1+0x3c8] ;  /* 0x0003c80001627983 */ /* 0x000ea20000300a00 */
[C---:B-1----:R-:W-:Y:S11]  /*33e30*/  HMMA.1688.F32.TF32 R68, R248.reuse, R28, R128 ;  /* 0x0000001cf844723c */ /* 0x042ff60000081080 */
[----:B------:R-:W-:Y:S11]  /*33e40*/  @!UPT UIADD3 URZ, URZ, URZ, URZ ;  /* 0x0000003f3f3ff290 */ /* 0x000ff6000fffe03f */
[----:B------:R-:W-:Y:S01]  /*33e50*/  @!UPT UIADD3 URZ, URZ, URZ, URZ ;  /* 0x0000003f3f3ff290 */ /* 0x000fe2000fffe03f */
        /* <DEDUP_REMOVED lines=21> */
[----:B------:R-:W-:Y:S04]  /*33fb0*/  STL.64 [R1], R68 ;  /* 0x0000004401007387 */ /* 0x000fe80000100a00 */
[----:B------:R-:W-:Y:S04]  /*33fc0*/  STL.64 [R1+0x8], R70 ;  /* 0x0000084601007387 */ /* 0x000fe80000100a00 */
[----:B------:R-:W2:Y:S04]  /*33fd0*/  LDL.LU.64 R88, [R1+0x380] ;  /* 0x0003800001587983 */ /* 0x000ea80000300a00 */
[----:B------:R-:W2:Y:S01]  /*33fe0*/  LDL.LU.64 R90, [R1+0x388] ;  /* 0x00038800015a7983 */ /* 0x000ea20000300a00 */
[----:B------:R-:W-:Y:S03]  /*33ff0*/  HMMA.1688.F32.TF32 R248, R248, R12, R112 ;  /* 0x0000000cf8f8723c */ /* 0x000fe60000081070 */
[----:B------:R-:W-:Y:S04]  /*34000*/  LDS R68, [R0+0x200] ;  /* 0x0002000000447984 */ /* 0x000fe80000000800 */
[----:B------:R-:W-:Y:S01]  /*34010*/  LDS R70, [R0+0x1200] ;  /* 0x0012000000467984 */ /* 0x000fe20000000800 */
[C---:B----4-:R-:W-:Y:S03]  /*34020*/  HMMA.1688.F32.TF32 R112, R100.reuse, R64, R80 ;  /* 0x000000406470723c */ /* 0x050fe60000081050 */
[----:B------:R-:W-:Y:S04]  /*34030*/  LDS R69, [R3+0x200] ;  /* 0x0002000003457984 */ /* 0x000fe80000000800 */
[----:B------:R-:W1:Y:S08]  /*34040*/  LDS R71, [R3+0x1200] ;  /* 0x0012000003477984 */ /* 0x000e700000000800 */
[----:B------:R-:W-:Y:S04]  /*34050*/  STL.64 [R1+0x3bc8], R250 ;  /* 0x003bc8fa01007387 */ /* 0x000fe80000100a00 */
[----:B------:R-:W-:Y:S04]  /*34060*/  STL.64 [R1+0x3bc0], R248 ;  /* 0x003bc0f801007387 */ /* 0x000fe80000100a00 */
[----:B------:R-:W4:Y:S04]  /*34070*/  LDL.LU.64 R80, [R1+0x370] ;  /* 0x0003700001507983 */ /* 0x000f280000300a00 */
[----:B------:R-:W4:Y:S04]  /*34080*/  LDL.LU.64 R82, [R1+0x378] ;  /* 0x0003780001527983 */ /* 0x000f280000300a00 */
[----:B------:R-:W-:Y:S04]  /*34090*/  STL.64 [R1+0x1210], R112 ;  /* 0x0012107001007387 */ /* 0x000fe80000100a00 */
[----:B------:R1:W-:Y:S02]  /*340a0*/  STL.64 [R1+0x1218], R114 ;  /* 0x0012187201007387 */ /* 0x0003e40000100a00 */
[C---:B-1----:R-:W-:Y:S02]  /*340b0*/  HMMA.1688.F32.TF32 R112, R100.reuse, R60, R108 ;  /* 0x0000003c6470723c */ /* 0x042fe4000008106c */
[----:B------:R-:W4:Y:S04]  /*340c0*/  LDL.LU.64 R108, [R1+0x360] ;  /* 0x00036000016c7983 */ /* 0x000f280000300a00 */
[----:B------:R-:W4:Y:S11]  /*340d0*/  LDL.LU.64 R110, [R1+0x368] ;  /* 0x00036800016e7983 */ /* 0x000f360000300a00 */
[----:B------:R-:W-:Y:S06]  /*340e0*/  @!UPT UIADD3 URZ, URZ, URZ, URZ ;  /* 0x0000003f3f3ff290 */ /* 0x000fec000fffe03f */
[----:B------:R-:W-:Y:S04]  /*340f0*/  STL.64 [R1+0x1200], R112 ;  /* 0x0012007001007387 */ /* 0x000fe80000100a00 */
[----:B------:R3:W-:Y:S02]  /*34100*/  STL.64 [R1+0x1208], R114 ;  /* 0x0012087201007387 */ /* 0x0007e40000100a00 */
[C---:B---3--:R-:W-:Y:S02]  /*34110*/  HMMA.1688.F32.TF32 R112, R100.reuse, R8, R76 ;  /* 0x000000086470723c */ /* 0x048fe4000008104c */
[----:B------:R-:W3:Y:S04]  /*34120*/  LDL.LU.64 R76, [R1+0x350] ;  /* 0x00035000014c7983 */ /* 0x000ee80000300a00 */
[----:B------:R-:W3:Y:S11]  /*34130*/  LDL.LU.64 R78, [R1+0x358] ;  /* 0x00035800014e7983 */ /* 0x000ef60000300a00 */
[----:B------:R-:W-:Y:S06]  /*34140*/  @!UPT UIADD3 URZ, URZ, URZ, URZ ;  /* 0x0000003f3f3ff290 */ /* 0x000fec000fffe03f */
[----:B------:R-:W-:Y:S04]  /*34150*/  STL.64 [R1+0x11f0], R112 ;  /* 0x0011f07001007387 */ /* 0x000fe80000100a00 */
[----:B------:R2:W-:Y:S02]  /*34160*/  STL.64 [R1+0x11f8], R114 ;  /* 0x0011f87201007387 */ /* 0x0005e40000100a00 */
[C---:B--2---:R-:W-:Y:S02]  /*34170*/  HMMA.1688.F32.TF32 R112, R100.reuse, R4, R104 ;  /* 0x000000046470723c */ /* 0x044fe40000081068 */
[----:B------:R-:W2:Y:S04]  /*34180*/  LDL.LU.64 R104, [R1+0x340] ;  /* 0x0003400001687983 */ /* 0x000ea80000300a00 */
[----:B------:R-:W2:Y:S11]  /*34190*/  LDL.LU.64 R106, [R1+0x348] ;  /* 0x00034800016a7983 */ /* 0x000eb60000300a00 */
[----:B------:R-:W-:Y:S06]  /*341a0*/  @!UPT UIADD3 URZ, URZ, URZ, URZ ;  /* 0x0000003f3f3ff290 */ /* 0x000fec000fffe03f */
[----:B------:R-:W-:Y:S04]  /*341b0*/  STL.64 [R1+0x11e0], R112 ;  /* 0x0011e07001007387 */ /* 0x000fe80000100a00 */
[----:B------:R1:W-:Y:S02]  /*341c0*/  STL.64 [R1+0x11e8], R114 ;  /* 0x0011e87201007387 */ /* 0x0003e40000100a00 */
[C---:B-1----:R-:W-:Y:S02]  /*341d0*/  HMMA.1688.F32.TF32 R112, R100.reuse, R56, R96 ;  /* 0x000000386470723c */ /* 0x042fe40000081060 */
        /* <DEDUP_REMOVED lines=29> */
[C---:B----4-:R-:W-:Y:S02]  /*343b0*/  HMMA.1688.F32.TF32 R112, R100.reuse, R36, R80 ;  /* 0x000000246470723c */ /* 0x050fe40000081050 */
[----:B------:R-:W4:Y:S04]  /*343c0*/  LDL.LU.64 R80, [R1+0x420] ;  /* 0x0004200001507983 */ /* 0x000f280000300a00 */
[----:B------:R-:W4:Y:S11]  /*343d0*/  LDL.LU.64 R82, [R1+0x428] ;  /* 0x0004280001527983 */ /* 0x000f360000300a00 */
[----:B------:R-:W-:Y:S06]  /*343e0*/  @!UPT UIADD3 URZ, URZ, URZ, URZ ;  /* 0x0000003f3f3ff290 */ /* 0x000fec000fffe03f */
        /* <DEDUP_REMOVED lines=16> */
[----:B------:R-:W2:Y:S02]  /*344f0*/  LDL.LU.64 R106, [R1+0x488] ;  /* 0x00048800016a7983 */ /* 0x000ea40000300a00 */
[C---:B------:R-:W-:Y:S11]  /*34500*/  HMMA.1688.F32.TF32 R96, R100.reuse, R20, R96 ;  /* 0x000000146460723c */ /* 0x040ff60000081060 */
[----:B------:R-:W-:Y:S04]  /*34510*/  @!UPT UIADD3 URZ, URZ, URZ, URZ ;  /* 0x0000003f3f3ff290 */ /* 0x000fe8000fffe03f */
[----:B------:R1:W-:Y:S04]  /*34520*/  STL.64 [R1+0x1150], R112 ;  /* 0x0011507001007387 */ /* 0x0003e80000100a00 */
[----:B------:R1:W-:Y:S04]  /*34530*/  STL.64 [R1+0x1158], R114 ;  /* 0x0011587201007387 */ /* 0x0003e80000100a00 */
[----:B-1----:R-:W2:Y:S04]  /*34540*/  LDL.LU.64 R112, [R1+0x4a0] ;  /* 0x0004a00001707983 */ /* 0x002ea80000300a00 */
[----:B------:R-:W2:Y:S04]  /*34550*/  LDL.LU.64 R114, [R1+0x4a8] ;  /* 0x0004a80001727983 */ /* 0x000ea80000300a00 */
[----:B------:R-:W-:Y:S04]  /*34560*/  STL.64 [R1+0x1140], R96 ;  /* 0x0011406001007387 */ /* 0x000fe80000100a00 */
[----:B------:R1:W-:Y:S02]  /*34570*/  STL.64 [R1+0x1148], R98 ;  /* 0x0011486201007387 */ /* 0x0003e40000100a00 */
[C---:B-1----:R-:W-:Y:S02]  /*34580*/  HMMA.1688.F32.TF32 R96, R100.reuse, R16, R84 ;  /* 0x000000106460723c */ /* 0x042fe40000081054 */
[----:B------:R-:W2:Y:S04]  /*34590*/  LDL.LU.64 R84, [R1+0x4d0] ;  /* 0x0004d00001547983 */ /* 0x000ea80000300a00 */
[----:B------:R-:W2:Y:S02]  /*345a0*/  LDL.LU.64 R86, [R1+0x4d8] ;  /* 0x0004d80001567983 */ /* 0x000ea40000300a00 */
[----:B------:R-:W-:Y:S11]  /*345b0*/  HMMA.1688.F32.TF32 R72, R100, R12, R72 ;  /* 0x0000000c6448723c */ /* 0x000ff60000081048 */
[----:B------:R-:W-:Y:S04]  /*345c0*/  @!UPT UIADD3 URZ, URZ, URZ, URZ ;  /* 0x0000003f3f3ff290 */ /* 0x000fe8000fffe03f */
[----:B------:R1:W-:Y:S04]  /*345d0*/  STL.64 [R1+0x1130], R96 ;  /* 0x0011306001007387 */ /* 0x0003e80000100a00 */
[----:B------:R1:W-:Y:S04]  /*345e0*/  STL.64 [R1+0x1138], R98 ;  /* 0x0011386201007387 */ /* 0x0003e80000100a00 */
[----:B-1----:R-:W2:Y:S04]  /*345f0*/  LDL.LU.64 R96, [R1+0x4e0] ;  /* 0x0004e00001607983 */ /* 0x002ea80000300a00 */
[----:B------:R-:W2:Y:S04]  /*34600*/  LDL.LU.64 R98, [R1+0x4e8] ;  /* 0x0004e80001627983 */ /* 0x000ea80000300a00 */
[----:B------:R-:W-:Y:S04]  /*34610*/  STL.64 [R1+0x1120], R72 ;  /* 0x0011204801007387 */ /* 0x000fe80000100a00 */
[----:B------:R-:W-:Y:S01]  /*34620*/  STL.64 [R1+0x1128], R74 ;  /* 0x0011284a01007387 */ /* 0x000fe20000100a00 */
[C---:B------:R-:W-:Y:S03]  /*34630*/  HMMA.1688.F32.TF32 R100, R68.reuse, R64, R92 ;  /* 0x000000404464723c */ /* 0x040fe6000008105c */
[----:B------:R-:W2:Y:S04]  /*34640*/  LDL.LU.64 R92, [R1+0x4f0] ;  /* 0x0004f000015c7983 */ /* 0x000ea80000300a00 */
[----:B------:R-:W2:Y:S04]  /*34650*/  LDL.LU.64 R94, [R1+0x4f8] ;  /* 0x0004f800015e7983 */ /* 0x000ea80000300a00 */
[----:B------:R-:W-:Y:S04]  /*34660*/  LDS R72, [R252+0x200] ;  /* 0x00020000fc487984 */ /* 0x000fe80000000800 */
[----:B------:R-:W-:Y:S04]  /*34670*/  LDS R74, [R252+0x1200] ;  /* 0x00120000fc4a7984 */ /* 0x000fe80000000800 */
[----:B------:R-:W-:Y:S04]  /*34680*/  LDS R73, [R2+0x200] ;  /* 0x0002000002497984 */ /* 0x000fe80000000800 */
[----:B------:R-:W1:Y:S04]  /*34690*/  LDS R75, [R2+0x1200] ;  /* 0x00120000024b7984 */ /* 0x000e680000000800 */
        /* <DEDUP_REMOVED lines=30> */
[----:B------:R1:W-:Y:S04]  /*34880*/  STL.64 [R1+0x120], R100 ;  /* 0x0001206401007387 */ /* 0x0003e80000100a00 */
[----:B------:R1:W-:Y:S01]  /*34890*/  STL.64 [R1+0x128], R102 ;  /* 0x0001286601007387 */ /* 0x0003e20000100a00 */
[C---:B------:R-:W-:Y:S03]  /*348a0*/  HMMA.1688.F32.TF32 R112, R68.reuse, R48, R112 ;  /* 0x000000304470723c */ /* 0x040fe60000081070 */
[----:B-1----:R-:W2:Y:S04]  /*348b0*/  LDL.LU.64 R100, [R1+0x540] ;  /* 0x0005400001647983 */ /* 0x002ea80000300a00 */
[----:B------:R-:W2:Y:S11]  /*348c0*/  LDL.LU.64 R102, [R1+0x548] ;  /* 0x0005480001667983 */ /* 0x000eb60000300a00 */
[----:B------:R-:W-:Y:S05]  /*348d0*/  @!UPT UIADD3 URZ, URZ, URZ, URZ ;  /* 0x0000003f3f3ff290 */ /* 0x000fea000fffe03f */
        /* <DEDUP_REMOVED lines=28> */
[----:B------:R-:W4:Y:S02]  /*34aa0*/  LDL.LU.64 R82, [R1+0x628] ;  /* 0x0006280001527983 */ /* 0x000f240000300a00 */
[C---:B------:R-:W-:Y:S11]  /*34ab0*/  HMMA.1688.F32.TF32 R108, R68.reuse, R24, R108 ;  /* 0x00000018446c723c */ /* 0x040ff6000008106c */
[----:B------:R-:W-:Y:S04]  /*34ac0*/  @!UPT UIADD3 URZ, URZ, URZ, URZ ;  /* 0x0000003f3f3ff290 */ /* 0x000fe8000fffe03f */
[----:B------:R1:W-:Y:S04]  /*34ad0*/  STL.64 [R1+0xc0], R112 ;  /* 0x0000c07001007387 */ /* 0x0003e80000100a00 */
[----:B------:R3:W-:Y:S04]  /*34ae0*/  STL.64 [R1+0xc8], R114 ;  /* 0x0000c87201007387 */ /* 0x0007e80000100a00 */
[----:B-1----:R-:W4:Y:S04]  /*34af0*/  LDL.LU.64 R112, [R1+0x610] ;  /* 0x0006100001707983 */ /* 0x002f280000300a00 */
[----:B---3--:R-:W3:Y:S04]  /*34b00*/  LDL.LU.64 R114, [R1+0x618] ;  /* 0x0006180001727983 */ /* 0x008ee80000300a00 */
[----:B------:R-:W-:Y:S04]  /*34b10*/  STL.64 [R1+0xb0], R108 ;  /* 0x0000b06c01007387 */ /* 0x000fe80000100a00 */
[----:B------:R1:W-:Y:S02]  /*34b20*/  STL.64 [R1+0xb8], R110 ;  /* 0x0000b86e01007387 */ /* 0x0003e40000100a00 */
[C---:B-1----:R-:W-:Y:S02]  /*34b30*/  HMMA.1688.F32.TF32 R108, R68.reuse, R20, R76 ;  /* 0x00000014446c723c */ /* 0x042fe4000008104c */
[----:B------:R-:W3:Y:S04]  /*34b40*/  LDL.LU.64 R76, [R1+0x600] ;  /* 0x00060000014c7983 */ /* 0x000ee80000300a00 */
[----:B------:R-:W3:Y:S02]  /*34b50*/  LDL.LU.64 R78, [R1+0x608] ;  /* 0x00060800014e7983 */ /* 0x000ee40000300a00 */
[C---:B--2---:R-:W-:Y:S11]  /*34b60*/  HMMA.1688.F32.TF32 R104, R68.reuse, R16, R104 ;  /* 0x000000104468723c */ /* 0x044ff60000081068 */
[----:B------:R-:W-:Y:S04]  /*34b70*/  @!UPT UIADD3 URZ, URZ, URZ, URZ ;  /* 0x0000003f3f3ff290 */ /* 0x000fe8000fffe03f */
[----:B------:R1:W-:Y:S04]  /*34b80*/  STL.64 [R1+0xa0], R108 ;  /* 0x0000a06c01007387 */ /* 0x0003e80000100a00 */
[----:B------:R2:W-:Y:S04]  /*34b90*/  STL.64 [R1+0xa8], R110 ;  /* 0x0000a86e01007387 */ /* 0x0005e80000100a00 */
[----:B-1----:R-:W3:Y:S04]  /*34ba0*/  LDL.LU.64 R108, [R1+0x5f0] ;  /* 0x0005f000016c7983 */ /* 0x002ee80000300a00 */
[----:B--2---:R-:W2:Y:S01]  /*34bb0*/  LDL.LU.64 R110, [R1+0x5f8] ;  /* 0x0005f800016e7983 */ /* 0x004ea20000300a00 */
[----:B------:R-:W-:Y:S03]  /*34bc0*/  HMMA.1688.F32.TF32 R68, R68, R12, R100 ;  /* 0x0000000c4444723c */ /* 0x000fe60000081064 */
[----:B------:R1:W-:Y:S04]  /*34bd0*/  STL.64 [R1+0x90], R104 ;  /* 0x0000906801007387 */ /* 0x0003e80000100a00 */
[----:B------:R1:W-:Y:S04]  /*34be0*/  STL.64 [R1+0x98], R106 ;  /* 0x0000986a01007387 */ /* 0x0003e80000100a00 */
[----:B------:R-:W-:Y:S04]  /*34bf0*/  LDS R100, [R0+0x280] ;  /* 0x0002800000647984 */ /* 0x000fe80000000800 */
[----:B-1----:R-:W2:Y:S04]  /*34c00*/  LDL.LU.64 R104, [R1+0x5e0] ;  /* 0x0005e00001687983 */ /* 0x002ea80000300a00 */
[----:B------:R-:W2:Y:S04]  /*34c10*/  LDL.LU.64 R106, [R1+0x5e8] ;  /* 0x0005e800016a7983 */ /* 0x000ea80000300a00 */
[----:B------:R-:W-:Y:S04]  /*34c20*/  LDS R102, [R0+0x1280] ;  /* 0x0012800000667984 */ /* 0x000fe80000000800 */
[----:B------:R-:W-:Y:S04]  /*34c30*/  STL.64 [R1+0x80], R68 ;  /* 0x0000804401007387 */ /* 0x000fe80000100a00 */
[----:B------:R1:W-:Y:S04]  /*34c40*/  STL.64 [R1+0x88], R70 ;  /* 0x0000884601007387 */ /* 0x0003e80000100a00 */
[----:B------:R-:W-:Y:S04]  /*34c50*/  LDS R101, [R3+0x280] ;  /* 0x0002800003657984 */ /* 0x000fe80000000800 */
[----:B------:R-:W2:Y:S01]  /*34c60*/  LDS R103, [R3+0x1280] ;  /* 0x0012800003677984 */ /* 0x000ea20000000800 */
[C---:B-1----:R-:W-:Y:S03]  /*34c70*/  HMMA.1688.F32.TF32 R68, R72.reuse, R64, R84 ;  /* 0x000000404844723c */ /* 0x042fe60000081054 */
[----:B------:R-:W2:Y:S04]  /*34c80*/  LDL.LU.64 R84, [R1+0x5d0] ;  /* 0x0005d00001547983 */ /* 0x000ea80000300a00 */
        /* <DEDUP_REMOVED lines=25> */
[C---:B---3--:R-:W-:Y:S11]  /*34e20*/  HMMA.1688.F32.TF32 R112, R72.reuse, R52, R112 ;  /* 0x000000344870723c */ /* 0x048ff60000081070 */
        /* <DEDUP_REMOVED lines=14> */
[----:B------:R-:W3:Y:S01]  /*34f10*/  LDL.LU.64 R116, [R1+0x570] ;  /* 0x0005700001747983 */ /* 0x000ee20000300a00 */
[C---:B------:R-:W-:Y:S03]  /*34f20*/  HMMA.1688.F32.TF32 R104, R72.reuse, R40, R104 ;  /* 0x000000284868723c */ /* 0x040fe60000081068 */
[----:B------:R-:W-:Y:S04]  /*34f30*/  STL.64 [R1+0xe50], R108 ;  /* 0x000e506c01007387 */ /* 0x000fe80000100a00 */
[----:B------:R-:W-:Y:S04]  /*34f40*/  STL.64 [R1+0xe58], R110 ;  /* 0x000e586e01007387 */ /* 0x000fe80000100a00 */
[----:B------:R-:W3:Y:S11]  /*34f50*/  LDL.LU.64 R118, [R1+0x578] ;  /* 0x0005780001767983 */ /* 0x000ef60000300a00 */
[----:B------:R-:W-:Y:S01]  /*34f60*/  @!UPT UIADD3 URZ, URZ, URZ, URZ ;  /* 0x0000003f3f3ff290 */ /* 0x000fe2000fffe03f */
[----:B------:R-:W-:Y:S04]  /*34f70*/  STL.64 [R1+0xe40], R104 ;  /* 0x000e406801007387 */ /* 0x000fe80000100a00 */
[----:B------:R2:W-:Y:S04]  /*34f80*/  STL.64 [R1+0xe48], R106 ;  /* 0x000e486a01007387 */ /* 0x0005e80000100a00 */
[----:B-1----:R-:W3:Y:S04]  /*34f90*/  LDL.LU.64 R112, [R1+0x670] ;  /* 0x0006700001707983 */ /* 0x002ee80000300a00 */
[----:B--2---:R-:W2:Y:S01]  /*34fa0*/  LDL.LU.64 R114, [R1+0x678] ;  /* 0x0006780001727983 */ /* 0x004ea20000300a00 */
[C---:B------:R-:W-:Y:S03]  /*34fb0*/  HMMA.1688.F32.TF32 R104, R72.reuse, R36, R84 ;  /* 0x000000244868723c */ /* 0x040fe60000081054 */
[----:B------:R-:W2:Y:S04]  /*34fc0*/  LDL.LU.64 R84, [R1+0x680] ;  /* 0x0006800001547983 */ /* 0x000ea80000300a00 */
[----:B------:R-:W2:Y:S01]  /*34fd0*/  LDL.LU.64 R86, [R1+0x688] ;  /* 0x0006880001567983 */ /* 0x000ea20000300a00 */
[C---:B------:R-:W-:Y:S11]  /*34fe0*/  HMMA.1688.F32.TF32 R96, R72.reuse, R32, R96 ;  /* 0x000000204860723c */ /* 0x040ff60000081060 */
[----:B------:R-:W-:Y:S04]  /*34ff0*/  @!UPT UIADD3 URZ, URZ, URZ, URZ ;  /* 0x0000003f3f3ff290 */ /* 0x000fe8000fffe03f */
[----:B------:R-:W-:Y:S04]  /*35000*/  STL.64 [R1+0xe30], R104 ;  /* 0x000e306801007387 */ /* 0x000fe80000100a00 */
[----:B------:R-:W-:Y:S04]  /*35010*/  STL.64 [R1+0xe38], R106 ;  /* 0x000e386a01007387 */ /* 0x000fe80000100a00 */
[----:B------:R-:W2:Y:S04]  /*35020*/  LDL.LU.64 R108, [R1+0x690] ;  /* 0x00069000016c7983 */ /* 0x000ea80000300a00 */
[----:B------:R-:W2:Y:S01]  /*35030*/  LDL.LU.64 R110, [R1+0x698] ;  /* 0x00069800016e7983 */ /* 0x000ea20000300a00 */
[C---:B------:R-:W-:Y:S03]  /*35040*/  HMMA.1688.F32.TF32 R92, R72.reuse, R28, R92 ;  /* 0x0000001c485c723c */ /* 0x040fe6000008105c */
[----:B------:R1:W-:Y:S04]  /*35050*/  STL.64 [R1+0xe20], R96 ;  /* 0x000e206001007387 */ /* 0x0003e80000100a00 */
[----:B------:R1:W-:Y:S04]  /*35060*/  STL.64 [R1+0xe28], R98 ;  /* 0x000e286201007387 */ /* 0x0003e80000100a00 */
[----:B-1----:R-:W2:Y:S04]  /*35070*/  LDL.LU.64 R96, [R1+0x6a0] ;  /* 0x0006a00001607983 */ /* 0x002ea80000300a00 */
[----:B------:R-:W2:Y:S08]  /*35080*/  LDL.LU.64 R98, [R1+0x6a8] ;  /* 0x0006a80001627983 */ /* 0x000eb00000300a00 */
[----:B------:R-:W-:Y:S04]  /*35090*/  STL.64 [R1+0xe10], R92 ;  /* 0x000e105c01007387 */ /* 0x000fe80000100a00 */
[----:B------:R1:W-:Y:S02]  /*350a0*/  STL.64 [R1+0xe18], R94 ;  /* 0x000e185e01007387 */ /* 0x0003e40000100a00 */
[C---:B-1----:R-:W-:Y:S02]  /*350b0*/  HMMA.1688.F32.TF32 R92, R72.reuse, R24, R88 ;  /* 0x00000018485c723c */ /* 0x042fe40000081058 */
[----:B------:R-:W2:Y:S04]  /*350c0*/  LDL.LU.64 R88, [R1+0x6c0] ;  /* 0x0006c00001587983 */ /* 0x000ea80000300a00 */
[----:B------:R-:W2:Y:S11]  /*350d0*/  LDL.LU.64 R90, [R1+0x6c8] ;  /* 0x0006c800015a7983 */ /* 0x000eb60000300a00 */
[----:B------:R-:W-:Y:S06]  /*350e0*/  @!UPT UIADD3 URZ, URZ, URZ, URZ ;  /* 0x0000003f3f3ff290 */ /* 0x000fec000fffe03f */
[----:B------:R1:W-:Y:S04]  /*350f0*/  STL.64 [R1+0xe00], R92 ;  /* 0x000e005c01007387 */ /* 0x0003e80000100a00 */
[----:B------:R4:W-:Y:S04]  /*35100*/  STL.64 [R1+0xe08], R94 ;  /* 0x000e085e01007387 */ /* 0x0009e80000100a00 */
[----:B-1----:R-:W2:Y:S04]  /*35110*/  LDL.LU.64 R92, [R1+0x6d0] ;  /* 0x0006d000015c7983 */ /* 0x002ea80000300a00 */
[----:B----4-:R-:W4:Y:S01]  /*35120*/  LDL.LU.64 R94, [R1+0x6d8] ;  /* 0x0006d800015e7983 */ /* 0x010f220000300a00 */
[C---:B------:R-:W-:Y:S11]  /*35130*/  HMMA.1688.F32.TF32 R80, R72.reuse, R20, R80 ;  /* 0x000000144850723c */ /* 0x040ff60000081050 */
[----:B------:R-:W-:Y:S11]  /*35140*/  @!UPT UIADD3 URZ, URZ, URZ, URZ ;  /* 0x0000003f3f3ff290 */ /* 0x000ff6000fffe03f */
[----:B------:R-:W-:Y:S01]  /*35150*/  @!UPT UIADD3 URZ, URZ, URZ, URZ ;  /* 0x0000003f3f3ff290 */ /* 0x000fe2000fffe03f */
[----:B------:R-:W-:Y:S04]  /*35160*/  STL.64 [R1+0xdf0], R80 ;  /* 0x000df05001007387 */ /* 0x000fe80000100a00 */
[----:B------:R3:W-:Y:S02]  /*35170*/  STL.64 [R1+0xdf8], R82 ;  /* 0x000df85201007387 */ /* 0x0007e40000100a00 */
[C---:B---3--:R-:W-:Y:S02]  /*35180*/  HMMA.1688.F32.TF32 R80, R72.reuse, R16, R68 ;  /* 0x000000104850723c */ /* 0x048fe40000081044 */
[----:B------:R-:W3:Y:S04]  /*35190*/  LDL.LU.64 R68, [R1+0x6e0] ;  /* 0x0006e00001447983 */ /* 0x000ee80000300a00 */
[----:B------:R-:W3:Y:S02]  /*351a0*/  LDL.LU.64 R70, [R1+0x6e8] ;  /* 0x0006e80001467983 */ /* 0x000ee40000300a00 */
[----:B------:R-:W-:Y:S11]  /*351b0*/  HMMA.1688.F32.TF32 R72, R72, R12, R76 ;  /* 0x0000000c4848723c */ /* 0x000ff6000008104c */
[----:B------:R-:W-:Y:S04]  /*351c0*/  @!UPT UIADD3 URZ, URZ, URZ, URZ ;  /* 0x0000003f3f3ff290 */ /* 0x000fe8000fffe03f */
[----:B------:R1:W-:Y:S04]  /*351d0*/  STL.64 [R1+0xde0], R80 ;  /* 0x000de05001007387 */ /* 0x0003e80000100a00 */
[----:B------:R1:W-:Y:S04]  /*351e0*/  STL.64 [R1+0xde8], R82 ;  /* 0x000de85201007387 */ /* 0x0003e80000100a00 */
[----:B------:R-:W3:Y:S04]  /*351f0*/  LDL.LU.64 R104, [R1+0x6f0] ;  /* 0x0006f00001687983 */ /* 0x000ee80000300a00 */
[----:B------:R-:W3:Y:S04]  /*35200*/  LDL.LU.64 R106, [R1+0x6f8] ;  /* 0x0006f800016a7983 */ /* 0x000ee80000300a00 */
[----:B------:R-:W-:Y:S04]  /*35210*/  STL.64 [R1+0xdd0], R72 ;  /* 0x000dd04801007387 */ /* 0x000fe80000100a00 */
[----:B------:R1:W-:Y:S04]  /*35220*/  STL.64 [R1+0xdd8], R74 ;  /* 0x000dd84a01007387 */ /* 0x0003e80000100a00 */
[----:B------:R-:W3:Y:S04]  /*35230*/  LDL.LU.64 R76, [R1+0x710] ;  /* 0x00071000014c7983 */ /* 0x000ee80000300a00 */
[----:B------:R-:W3:Y:S04]  /*35240*/  LDL.LU.64 R78, [R1+0x718] ;  /* 0x00071800014e7983 */ /* 0x000ee80000300a00 */
[----:B-1----:R-:W3:Y:S04]  /*35250*/  LDL.LU.64 R80, [R1+0x720] ;  /* 0x0007200001507983 */ /* 0x002ee80000300a00 */
[----:B------:R-:W3:Y:S01]  /*35260*/  LDL.LU.64 R82, [R1+0x728] ;  /* 0x0007280001527983 */ /* 0x000ee20000300a00 */
[C---:B------:R-:W-:Y:S08]  /*35270*/  HMMA.1688.F32.TF32 R116, R100.reuse, R64, R116 ;  /* 0x000000406474723c */ /* 0x040ff00000081074 */
[C---:B--2---:R-:W-:Y:S08]  /*35280*/  HMMA.1688.F32.TF32 R112, R100.reuse, R60, R112 ;  /* 0x0000003c6470723c */ /* 0x044ff00000081070 */
[C---:B------:R-:W-:Y:S07]  /*35290*/  HMMA.1688.F32.TF32 R72, R100.reuse, R8, R84 ;  /* 0x000000086448723c */ /* 0x040fee0000081054 */
[----:B------:R-:W-:Y:S04]  /*352a0*/  STL.64 [R1+0x1e0], R116 ;  /* 0x0001e07401007387 */ /* 0x000fe80000100a00 */
[----:B------:R-:W-:Y:S04]  /*352b0*/  STL.64 [R1+0x1e8], R118 ;  /* 0x0001e87601007387 */ /* 0x000fe80000100a00 */
[----:B------:R-:W2:Y:S04]  /*352c0*/  LDL.LU.64 R84, [R1+0x730] ;  /* 0x0007300001547983 */ /* 0x000ea80000300a00 */
[----:B------:R-:W-:Y:S04]  /*352d0*/  STL.64 [R1+0x1d0], R112 ;  /* 0x0001d07001007387 */ /* 0x000fe80000100a00 */
[----:B------:R-:W-:Y:S04]  /*352e0*/  STL.64 [R1+0x1d8], R114 ;  /* 0x0001d87201007387 */ /* 0x000fe80000100a00 */
[----:B------:R-:W2:Y:S04]  /*352f0*/  LDL.LU.64 R86, [R1+0x738] ;  /* 0x0007380001567983 */ /* 0x000ea80000300a00 */
[----:B------:R-:W-:Y:S04]  /*35300*/  STL.64 [R1+0x1c0], R72 ;  /* 0x0001c04801007387 */ /* 0x000fe80000100a00 */
[----:B------:R1:W-:Y:S01]  /*35310*/  STL.64 [R1+0x1c8], R74 ;  /* 0x0001c84a01007387 */ /* 0x0003e20000100a00 */
[C---:B------:R-:W-:Y:S11]  /*35320*/  HMMA.1688.F32.TF32 R108, R100.reuse, R4, R108 ;  /* 0x00000004646c723c */ /* 0x040ff6000008106c */
[----:B------:R-:W-:Y:S11]  /*35330*/  @!UPT UIADD3 URZ, URZ, URZ, URZ ;  /* 0x0000003f3f3ff290 */ /* 0x000ff6000fffe03f */
[----:B------:R-:W-:Y:S01]  /*35340*/  @!UPT UIADD3 URZ, URZ, URZ, URZ ;  /* 0x0000003f3f3ff290 */ /* 0x000fe2000fffe03f */
[----:B------:R-:W-:Y:S01]  /*35350*/  STL.64 [R1+0x1b0], R108 ;  /* 0x0001b06c01007387 */ /* 0x000fe20000100a00 */
[C---:B------:R-:W-:Y:S03]  /*35360*/  HMMA.1688.F32.TF32 R96, R100.reuse, R56, R96 ;  /* 0x000000386460723c */ /* 0x040fe60000081060 */
[----:B------:R-:W-:Y:S05]  /*35370*/  STL.64 [R1+0x1b8], R110 ;  /* 0x0001b86e01007387 */ /* 0x000fea0000100a00 */
[C---:B-1----:R-:W-:Y:S01]  /*35380*/  HMMA.1688.F32.TF32 R72, R100.reuse, R52, R88 ;  /* 0x000000346448723c */ /* 0x042fe20000081058 */
[----:B------:R-:W2:Y:S11]  /*35390*/  LDL.LU.64 R88, [R1+0x770] ;  /* 0x0007700001587983 */ /* 0x000eb60000300a00 */
[----:B------:R-:W-:Y:S03]  /*353a0*/  @!UPT UIADD3 URZ, URZ, URZ, URZ ;  /* 0x0000003f3f3ff290 */ /* 0x000fe6000fffe03f */
[----:B------:R1:W-:Y:S04]  /*353b0*/  STL.64 [R1+0x1a0], R96 ;  /* 0x0001a06001007387 */ /* 0x0003e80000100a00 */
[----:B------:R1:W-:Y:S04]  /*353c0*/  STL.64 [R1+0x1a8], R98 ;  /* 0x0001a86201007387 */ /* 0x0003e80000100a00 */
[----:B------:R-:W2:Y:S04]  /*353d0*/  LDL.LU.64 R90, [R1+0x778] ;  /* 0x00077800015a7983 */ /* 0x000ea80000300a00 */
[----:B------:R-:W-:Y:S04]  /*353e0*/  STL.64 [R1+0x190], R72 ;  /* 0x0001904801007387 */ /* 0x000fe80000100a00 */
[----:B------:R1:W-:Y:S01]  /*353f0*/  STL.64 [R1+0x198], R74 ;  /* 0x0001984a01007387 */ /* 0x0003e20000100a00 */
[C---:B----4-:R-:W-:Y:S03]  /*35400*/  HMMA.1688.F32.TF32 R244, R100.reuse, R48, R92 ;  /* 0x0000003064f4723c */ /* 0x050fe6000008105c */
[----:B------:R-:W4:Y:S04]  /*35410*/  LDL.LU.64 R92, [R1+0x780] ;  /* 0x00078000015c7983 */ /* 0x000f280000300a00 */
[----:B------:R-:W4:Y:S04]  /*35420*/  LDL.LU.64 R94, [R1+0x788] ;  /* 0x00078800015e7983 */ /* 0x000f280000300a00 */
[----:B-1----:R-:W4:Y:S04]  /*35430*/  LDL.LU.64 R96, [R1+0x7a0] ;  /* 0x0007a00001607983 */ /* 0x002f280000300a00 */
[----:B------:R-:W4:Y:S08]  /*35440*/  LDL.LU.64 R98, [R1+0x7a8] ;  /* 0x0007a80001627983 */ /* 0x000f300000300a00 */
[----:B------:R-:W-:Y:S04]  /*35450*/  STL.64 [R1+0x3a88], R246 ;  /* 0x003a88f601007387 */ /* 0x000fe80000100a00 */
[----:B------:R-:W-:Y:S04]  /*35460*/  STL.64 [R1+0x3a80], R244 ;  /* 0x003a80f401007387 */ /* 0x000fe80000100a00 */
[----:B------:R-:W4:Y:S04]  /*35470*/  LDL.LU.64 R112, [R1+0x790] ;  /* 0x0007900001707983 */ /* 0x000f280000300a00 */
[----:B------:R-:W4:Y:S01]  /*35480*/  LDL.LU.64 R114, [R1+0x798] ;  /* 0x0007980001727983 */ /* 0x000f220000300a00 */
[C---:B---3--:R-:W-:Y:S08]  /*35490*/  HMMA.1688.F32.TF32 R68, R100.reuse, R44, R68 ;  /* 0x0000002c6444723c */ /* 0x048ff00000081044 */
[C---:B------:R-:W-:Y:S11]  /*354a0*/  HMMA.1688.F32.TF32 R72, R100.reuse, R40, R104 ;  /* 0x000000286448723c */ /* 0x040ff60000081068 */
[----:B------:R-:W-:Y:S04]  /*354b0*/  @!UPT UIADD3 URZ, URZ, URZ, URZ ;  /* 0x0000003f3f3ff290 */ /* 0x000fe8000fffe03f */
[----:B------:R-:W-:Y:S04]  /*354c0*/  STL.64 [R1+0x3a98], R70 ;  /* 0x003a984601007387 */ /* 0x000fe80000100a00 */
[----:B------:R-:W-:Y:S01]  /*354d0*/  STL.64 [R1+0x3a90], R68 ;  /* 0x003a904401007387 */ /* 0x000fe20000100a00 */
[C---:B------:R-:W-:Y:S08]  /*354e0*/  HMMA.1688.F32.TF32 R76, R100.reuse, R36, R76 ;  /* 0x00000024644c723c */ /* 0x040ff0000008104c */
[C---:B------:R-:W-:Y:S01]  /*354f0*/  HMMA.1688.F32.TF32 R80, R100.reuse, R32, R80 ;  /* 0x000000206450723c */ /* 0x040fe20000081050 */
[----:B------:R-:W-:Y:S04]  /*35500*/  STL.64 [R1+0x3aa8], R74 ;  /* 0x003aa84a01007387 */ /* 0x000fe80000100a00 */
[----:B------:R-:W-:Y:S04]  /*35510*/  STL.64 [R1+0x3aa0], R72 ;  /* 0x003aa04801007387 */ /* 0x000fe80000100a00 */
[----:B------:R-:W3:Y:S04]  /*35520*/  LDL.LU.64 R104, [R1+0x7b0] ;  /* 0x0007b00001687983 */ /* 0x000ee80000300a00 */
[----:B------:R-:W3:Y:S04]  /*35530*/  LDL.LU.64 R106, [R1+0x7b8] ;  /* 0x0007b800016a7983 */ /* 0x000ee80000300a00 */
[----:B------:R-:W-:Y:S04]  /*35540*/  STL.64 [R1+0x3ab8], R78 ;  /* 0x003ab84e01007387 */ /* 0x000fe80000100a00 */
[----:B------:R1:W-:Y:S04]  /*35550*/  STL.64 [R1+0x3ab0], R76 ;  /* 0x003ab04c01007387 */ /* 0x0003e80000100a00 */
[----:B------:R-:W3:Y:S04]  /*35560*/  LDL.LU.64 R108, [R1+0x7d0] ;  /* 0x0007d000016c7983 */ /* 0x000ee80000300a00 */
[----:B------:R-:W3:Y:S04]  /*35570*/  LDL.LU.64 R110, [R1+0x7d8] ;  /* 0x0007d800016e7983 */ /* 0x000ee80000300a00 */
[----:B------:R-:W-:Y:S04]  /*35580*/  STL.64 [R1+0x3ac8], R82 ;  /* 0x003ac85201007387 */ /* 0x000fe80000100a00 */
[----:B------:R-:W-:Y:S04]  /*35590*/  STL.64 [R1+0x3ac0], R80 ;  /* 0x003ac05001007387 */ /* 0x000fe80000100a00 */
[----:B-1----:R-:W3:Y:S04]  /*355a0*/  LDL.LU.64 R76, [R1+0x7f0] ;  /* 0x0007f000014c7983 */ /* 0x002ee80000300a00 */
[----:B------:R-:W3:Y:S01]  /*355b0*/  LDL.LU.64 R78, [R1+0x7f8] ;  /* 0x0007f800014e7983 */ /* 0x000ee20000300a00 */
[C---:B--2---:R-:W-:Y:S11]  /*355c0*/  HMMA.1688.F32.TF32 R84, R100.reuse, R28, R84 ;  /* 0x0000001c6454723c */ /* 0x044ff60000081054 */
[----:B------:R-:W-:Y:S11]  /*355d0*/  @!UPT UIADD3 URZ, URZ, URZ, URZ ;  /* 0x0000003f3f3ff290 */ /* 0x000ff6000fffe03f */
[----:B------:R-:W-:Y:S01]  /*355e0*/  @!UPT UIADD3 URZ, URZ, URZ, URZ ;  /* 0x0000003f3f3ff290 */ /* 0x000fe2000fffe03f */
[----:B------:R-:W-:Y:S04]  /*355f0*/  STL.64 [R1+0x3ad8], R86 ;  /* 0x003ad85601007387 */ /* 0x000fe80000100a00 */
[----:B------:R-:W-:Y:S01]  /*35600*/  STL.64 [R1+0x3ad0], R84 ;  /* 0x003ad05401007387 */ /* 0x000fe20000100a00 */
[C---:B------:R-:W-:Y:S08]  /*35610*/  HMMA.1688.F32.TF32 R88, R100.reuse, R24, R88 ;  /* 0x000000186458723c */ /* 0x040ff00000081058 */
[C---:B----4-:R-:W-:Y:S11]  /*35620*/  HMMA.1688.F32.TF32 R92, R100.reuse, R20, R92 ;  /* 0x00000014645c723c */ /* 0x050ff6000008105c */
[----:B------:R-:W-:Y:S04]  /*35630*/  @!UPT UIADD3 URZ, URZ, URZ, URZ ;  /* 0x0000003f3f3ff290 */ /* 0x000fe8000fffe03f */
[----:B------:R-:W-:Y:S04]  /*35640*/  STL.64 [R1+0x3ae8], R90 ;  /* 0x003ae85a01007387 */ /* 0x000fe80000100a00 */
[----:B------:R-:W-:Y:S04]  /*35650*/  STL.64 [R1+0x3ae0], R88 ;  /* 0x003ae05801007387 */ /* 0x000fe80000100a00 */
[----:B------:R-:W-:Y:S04]  /*35660*/  STL.64 [R1+0x3af8], R94 ;  /* 0x003af85e01007387 */ /* 0x000fe80000100a00 */
[----:B------:R-:W-:Y:S04]  /*35670*/  STL.64 [R1+0x3af0], R92 ;  /* 0x003af05c01007387 */ /* 0x000fe80000100a00 */
[----:B------:R-:W2:Y:S04]  /*35680*/  LDL.LU.64 R72, [R1+0x810] ;  /* 0x0008100001487983 */ /* 0x000ea80000300a00 */
[----:B------:R-:W2:Y:S01]  /*35690*/  LDL.LU.64 R74, [R1+0x818] ;  /* 0x00081800014a7983 */ /* 0x000ea20000300a00 */
[C---:B------:R-:W-:Y:S11]  /*356a0*/  HMMA.1688.F32.TF32 R96, R100.reuse, R16, R96 ;  /* 0x000000106460723c */ /* 0x040ff60000081060 */
[----:B------:R-:W-:Y:S11]  /*356b0*/  @!UPT UIADD3 URZ, URZ, URZ, URZ ;  /* 0x0000003f3f3ff290 */ /* 0x000ff6000fffe03f */
[----:B------:R-:W-:Y:S01]  /*356c0*/  @!UPT UIADD3 URZ, URZ, URZ, URZ ;  /* 0x0000003f3f3ff290 */ /* 0x000fe2000fffe03f */
[----:B------:R-:W-:Y:S04]  /*356d0*/  STL.64 [R1+0x3b08], R98 ;  /* 0x003b086201007387 */ /* 0x000fe80000100a00 */
[----:B------:R-:W-:Y:S04]  /*356e0*/  STL.64 [R1+0x3b00], R96 ;  /* 0x003b006001007387 */ /* 0x000fe80000100a00 */
[----:B------:R-:W4:Y:S04]  /*356f0*/  LDL.LU.64 R68, [R1+0x840] ;  /* 0x0008400001447983 */ /* 0x000f280000300a00 */
[----:B------:R-:W4:Y:S01]  /*35700*/  LDL.LU.64 R70, [R1+0x848] ;  /* 0x0008480001467983 */ /* 0x000f220000300a00 */
[----:B------:R-:W-:Y:S11]  /*35710*/  HMMA.1688.F32.TF32 R100, R100, R12, R112 ;  /* 0x0000000c6464723c */ /* 0x000ff60000081070 */
[----:B------:R-:W-:Y:S11]  /*35720*/  @!UPT UIADD3 URZ, URZ, URZ, URZ ;  /* 0x0000003f3f3ff290 */ /* 0x000ff6000fffe03f */
[----:B------:R-:W-:Y:S01]  /*35730*/  @!UPT UIADD3 URZ, URZ, URZ, URZ ;  /* 0x0000003f3f3ff290 */ /* 0x000fe2000fffe03f */
[----:B------:R-:W-:Y:S01]  /*35740*/  STL.64 [R1+0x3b18], R102 ;  /* 0x003b186601007387 */ /* 0x000fe20000100a00 */
[C---:B---3--:R-:W-:Y:S08]  /*35750*/  HMMA.1688.F32.TF32 R104, R164.reuse, R64, R104 ;  /* 0x00000040a468723c */ /* 0x048ff00000081068 */
[C---:B------:R-:W-:Y:S01]  /*35760*/  HMMA.1688.F32.TF32 R108, R164.reuse, R60, R108 ;  /* 0x0000003ca46c723c */ /* 0x040fe2000008106c */
[----:B------:R-:W-:Y:S11]  /*35770*/  STL.64 [R1+0x3b10], R100 ;  /* 0x003b106401007387 */ /* 0x000ff60000100a00 */
[----:B------:R-:W-:Y:S03]  /*35780*/  @!UPT UIADD3 URZ, URZ, URZ, URZ ;  /* 0x0000003f3f3ff290 */ /* 0x000fe6000fffe03f */
[----:B------:R-:W-:Y:S01]  /*35790*/  STL.64 [R1+0x3b28], R106 ;  /* 0x003b286a01007387 */ /* 0x000fe20000100a00 */
[C---:B------:R-:W-:Y:S03]  /*357a0*/  HMMA.1688.F32.TF32 R112, R164.reuse, R8, R76 ;  /* 0x00000008a470723c */ /* 0x040fe6000008104c */
[----:B------:R1:W-:Y:S04]  /*357b0*/  STL.64 [R1+0x3b20], R104 ;  /* 0x003b206801007387 */ /* 0x0003e80000100a00 */
[----:B------:R-:W3:Y:S04]  /*357c0*/  LDL.LU.64 R124, [R1+0x850] ;  /* 0x00085000017c7983 */ /* 0x000ee80000300a00 */
[----:B------:R-:W3:Y:S04]  /*357d0*/  LDL.LU.64 R126, [R1+0x858] ;  /* 0x00085800017e7983 */ /* 0x000ee80000300a00 */
[----:B-1----:R-:W3:Y:S04]  /*357e0*/  LDL.LU.64 R104, [R1+0x860] ;  /* 0x0008600001687983 */ /* 0x002ee80000300a00 */
[----:B------:R-:W3:Y:S04]  /*357f0*/  LDL.LU.64 R106, [R1+0x868] ;  /* 0x00086800016a7983 */ /* 0x000ee80000300a00 */
[----:B------:R-:W-:Y:S04]  /*35800*/  STL.64 [R1+0x3b38], R110 ;  /* 0x003b386e01007387 */ /* 0x000fe80000100a00 */
[----:B------:R-:W-:Y:S04]  /*35810*/  STL.64 [R1+0x3b30], R108 ;  /* 0x003b306c01007387 */ /* 0x000fe80000100a00 */
[----:B------:R-:W3:Y:S04]  /*35820*/  LDL.LU.64 R100, [R1+0x890] ;  /* 0x0008900001647983 */ /* 0x000ee80000300a00 */
[----:B------:R-:W3:Y:S04]  /*35830*/  LDL.LU.64 R102, [R1+0x898] ;  /* 0x0008980001667983 */ /* 0x000ee80000300a00 */
[----:B------:R-:W3:Y:S04]  /*35840*/  LDL.LU.64 R96, [R1+0x8a0] ;  /* 0x0008a00001607983 */ /* 0x000ee80000300a00 */
[----:B------:R-:W3:Y:S04]  /*35850*/  LDL.LU.64 R98, [R1+0x8a8] ;  /* 0x0008a80001627983 */ /* 0x000ee80000300a00 */
[----:B------:R-:W3:Y:S04]  /*35860*/  LDL.LU.64 R92, [R1+0x8c0] ;  /* 0x0008c000015c7983 */ /* 0x000ee80000300a00 */
        /* <DEDUP_REMOVED lines=8> */
[----:B------:R-:W3:Y:S01]  /*358f0*/  LDL.LU.64 R82, [R1+0x908] ;  /* 0x0009080001527983 */ /* 0x000ee20000300a00 */
[C---:B--2---:R-:W-:Y:S11]  /*35900*/  HMMA.1688.F32.TF32 R116, R164.reuse, R4, R72 ;  /* 0x00000004a474723c */ /* 0x044ff60000081048 */
[----:B------:R-:W-:Y:S11]  /*35910*/  @!UPT UIADD3 URZ, URZ, URZ, URZ ;  /* 0x0000003f3f3ff290 */ /* 0x000ff6000fffe03f */
[----:B------:R-:W-:Y:S01]  /*35920*/  @!UPT UIADD3 URZ, URZ, URZ, URZ ;  /* 0x0000003f3f3ff290 */ /* 0x000fe2000fffe03f */
[----:B------:R-:W-:Y:S04]  /*35930*/  STL.64 [R1+0x3b58], R118 ;  /* 0x003b587601007387 */ /* 0x000fe80000100a00 */
[----:B------:R-:W-:Y:S04]  /*35940*/  STL.64 [R1+0x3b50], R116 ;  /* 0x003b507401007387 */ /* 0x000fe80000100a00 */
[----:B------:R-:W2:Y:S04]  /*35950*/  LDL.LU.64 R76, [R1+0x910] ;  /* 0x00091000014c7983 */ /* 0x000ea80000300a00 */
[----:B------:R-:W2:Y:S04]  /*35960*/  LDL.LU.64 R78, [R1+0x918] ;  /* 0x00091800014e7983 */ /* 0x000ea80000300a00 */
[----:B------:R-:W2:Y:S04]  /*35970*/  LDL.LU.64 R72, [R1+0x930] ;  /* 0x0009300001487983 */ /* 0x000ea80000300a00 */
[----:B------:R-:W2:Y:S01]  /*35980*/  LDL.LU.64 R74, [R1+0x938] ;  /* 0x00093800014a7983 */ /* 0x000ea20000300a00 */
[C---:B----4-:R-:W-:Y:S03]  /*35990*/  HMMA.1688.F32.TF32 R120, R164.reuse, R56, R68 ;  /* 0x00000038a478723c */ /* 0x050fe60000081044 */
[----:B------:R-:W4:Y:S04]  /*359a0*/  LDL.LU.64 R68, [R1+0x920] ;  /* 0x0009200001447983 */ /* 0x000f280000300a00 */
[----:B------:R-:W4:Y:S11]  /*359b0*/  LDL.LU.64 R70, [R1+0x928] ;  /* 0x0009280001467983 */ /* 0x000f360000300a00 */
[----:B------:R-:W-:Y:S05]  /*359c0*/  @!UPT UIADD3 URZ, URZ, URZ, URZ ;  /* 0x0000003f3f3ff290 */ /* 0x000fea000fffe03f */
[----:B------:R-:W-:Y:S04]  /*359d0*/  STL.64 [R1+0x3b68], R122 ;  /* 0x003b687a01007387 */ /* 0x000fe80000100a00 */
[----:B------:R-:W-:Y:S01]  /*359e0*/  STL.64 [R1+0x3b60], R120 ;  /* 0x003b607801007387 */ /* 0x000fe20000100a00 */
[C---:B---3--:R-:W-:Y:S08]  /*359f0*/  HMMA.1688.F32.TF32 R124, R164.reuse, R52, R124 ;  /* 0x00000034a47c723c */ /* 0x048ff0000008107c */
[C---:B------:R-:W-:Y:S08]  /*35a00*/  HMMA.1688.F32.TF32 R128, R164.reuse, R48, R104 ;  /* 0x00000030a480723c */ /* 0x040ff00000081068 */
[C---:B------:R-:W-:Y:S08]  /*35a10*/  HMMA.1688.F32.TF32 R132, R164.reuse, R44, R100 ;  /* 0x0000002ca484723c */ /* 0x040ff00000081064 */
[C---:B------:R-:W-:Y:S08]  /*35a20*/  HMMA.1688.F32.TF32 R136, R164.reuse, R40, R96 ;  /* 0x00000028a488723c */ /* 0x040ff00000081060 */
[C---:B------:R-:W-:Y:S01]  /*35a30*/  HMMA.1688.F32.TF32 R140, R164.reuse, R36, R92 ;  /* 0x00000024a48c723c */ /* 0x040fe2000008105c */
[----:B------:R-:W-:Y:S07]  /*35a40*/  STL.64 [R1+0x3b78], R126 ;  /* 0x003b787e01007387 */ /* 0x000fee0000100a00 */
[C---:B------:R-:W-:Y:S08]  /*35a50*/  HMMA.1688.F32.TF32 R144, R164.reuse, R32, R88 ;  /* 0x00000020a490723c */ /* 0x040ff00000081058 */
[C---:B------:R-:W-:Y:S08]  /*35a60*/  HMMA.1688.F32.TF32 R148, R164.reuse, R28, R84 ;  /* 0x0000001ca494723c */ /* 0x040ff00000081054 */
[C---:B------:R-:W-:Y:S01]  /*35a70*/  HMMA.1688.F32.TF32 R152, R164.reuse, R24, R80 ;  /* 0x00000018a498723c */ /* 0x040fe20000081050 */
[----:B------:R-:W-:Y:S04]  /*35a80*/  STL.64 [R1+0x3b70], R124 ;  /* 0x003b707c01007387 */ /* 0x000fe80000100a00 */
[----:B------:R-:W-:Y:S04]  /*35a90*/  STL.64 [R1+0x3b88], R130 ;  /* 0x003b888201007387 */ /* 0x000fe80000100a00 */
[----:B------:R1:W-:Y:S04]  /*35aa0*/  STL.64 [R1+0x3b80], R128 ;  /* 0x003b808001007387 */ /* 0x0003e80000100a00 */
        /* <DEDUP_REMOVED lines=11> */
[----:B------:R-:W-:Y:S01]  /*35b60*/  STL.64 [R1+0x3bf0], R152 ;  /* 0x003bf09801007387 */ /* 0x000fe20000100a00 */
[C---:B--2---:R-:W-:Y:S08]  /*35b70*/  HMMA.1688.F32.TF32 R156, R164.reuse, R20, R76 ;  /* 0x00000014a49c723c */ /* 0x044ff0000008104c */
[C---:B------:R-:W-:Y:S11]  /*35b80*/  HMMA.1688.F32.TF32 R160, R164.reuse, R16, R72 ;  /* 0x00000010a4a0723c */ /* 0x040ff60000081048 */
[----:B------:R-:W-:Y:S04]  /*35b90*/  @!UPT UIADD3 URZ, URZ, URZ, URZ ;  /* 0x0000003f3f3ff290 */ /* 0x000fe8000fffe03f */
[----:B------:R-:W-:Y:S04]  /*35ba0*/  STL.64 [R1+0x3c08], R158 ;  /* 0x003c089e01007387 */ /* 0x000fe80000100a00 */
[----:B------:R-:W-:Y:S04]  /*35bb0*/  STL.64 [R1+0x3c00], R156 ;  /* 0x003c009c01007387 */ /* 0x000fe80000100a00 */
[----:B------:R-:W-:Y:S04]  /*35bc0*/  STL.64 [R1+0x3c18], R162 ;  /* 0x003c18a201007387 */ /* 0x000fe80000100a00 */
[----:B------:R-:W-:Y:S04]  /*35bd0*/  STL.64 [R1+0x3c10], R160 ;  /* 0x003c10a001007387 */ /* 0x000fe80000100a00 */
[----:B-1----:R-:W2:Y:S04]  /*35be0*/  LDL.LU.64 R128, [R1+0x940] ;  /* 0x0009400001807983 */ /* 0x002ea80000300a00 */
[----:B------:R-:W2:Y:S04]  /*35bf0*/  LDL.LU.64 R130, [R1+0x948] ;  /* 0x0009480001827983 */ /* 0x000ea80000300a00 */
[----:B------:R-:W3:Y:S04]  /*35c00*/  LDL.LU.64 R96, [R1+0x950] ;  /* 0x0009500001607983 */ /* 0x000ee80000300a00 */
[----:B------:R-:W3:Y:S04]  /*35c10*/  LDL.LU.64 R98, [R1+0x958] ;  /* 0x0009580001627983 */ /* 0x000ee80000300a00 */
        /* <DEDUP_REMOVED lines=22> */
[----:B----4-:R-:W-:Y:S03]  /*35d80*/  HMMA.1688.F32.TF32 R164, R164, R12, R68 ;  /* 0x0000000ca4a4723c */ /* 0x010fe60000081044 */
[----:B------:R-:W4:Y:S04]  /*35d90*/  LDL.LU.64 R80, [R1+0xa20] ;  /* 0x000a200001507983 */ /* 0x000f280000300a00 */
[----:B------:R-:W4:Y:S04]  /*35da0*/  LDL.LU.64 R82, [R1+0xa28] ;  /* 0x000a280001527983 */ /* 0x000f280000300a00 */
[----:B------:R-:W4:Y:S04]  /*35db0*/  LDL.LU.64 R76, [R1+0xa10] ;  /* 0x000a1000014c7983 */ /* 0x000f280000300a00 */
[----:B------:R-:W4:Y:S04]  /*35dc0*/  LDL.LU.64 R78, [R1+0xa18] ;  /* 0x000a1800014e7983 */ /* 0x000f280000300a00 */
[----:B------:R-:W4:Y:S04]  /*35dd0*/  LDL.LU.64 R68, [R1+0xa30] ;  /* 0x000a300001447983 */ /* 0x000f280000300a00 */
[----:B------:R-:W4:Y:S01]  /*35de0*/  LDL.LU.64 R70, [R1+0xa38] ;  /* 0x000a380001467983 */ /* 0x000f220000300a00 */
[C---:B---3--:R-:W-:Y:S03]  /*35df0*/  HMMA.1688.F32.TF32 R180, R232.reuse, R8, R96 ;  /* 0x00000008e8b4723c */ /* 0x048fe60000081060 */
[----:B------:R-:W3:Y:S04]  /*35e00*/  LDL.LU.64 R96, [R1+0xa40] ;  /* 0x000a400001607983 */ /* 0x000ee80000300a00 */
[----:B------:R-:W3:Y:S01]  /*35e10*/  LDL.LU.64 R98, [R1+0xa48] ;  /* 0x000a480001627983 */ /* 0x000ee20000300a00 */
[C---:B--2---:R-:W-:Y:S03]  /*35e20*/  HMMA.1688.F32.TF32 R184, R232.reuse, R4, R92 ;  /* 0x00000004e8b8723c */ /* 0x044fe6000008105c */
[----:B------:R-:W2:Y:S04]  /*35e30*/  LDL.LU.64 R92, [R1+0xa50] ;  /* 0x000a5000015c7983 */ /* 0x000ea80000300a00 */
[----:B------:R-:W2:Y:S01]  /*35e40*/  LDL.LU.64 R94, [R1+0xa58] ;  /* 0x000a5800015e7983 */ /* 0x000ea20000300a00 */
[C---:B------:R-:W-:Y:S03]  /*35e50*/  HMMA.1688.F32.TF32 R188, R232.reuse, R56, R88 ;  /* 0x00000038e8bc723c */ /* 0x040fe60000081058 */
        /* <DEDUP_REMOVED lines=8> */
[----:B----4-:R-:W-:Y:S03]  /*35ee0*/  HMMA.1688.F32.TF32 R228, R232, R16, R80 ;  /* 0x00000010e8e4723c */ /* 0x010fe60000081050 */
[----:B------:R-:W4:Y:S04]  /*35ef0*/  LDL.LU.64 R80, [R1+0xa90] ;  /* 0x000a900001507983 */ /* 0x000f280000300a00 */
[----:B------:R-:W4:Y:S01]  /*35f00*/  LDL.LU.64 R82, [R1+0xa98] ;  /* 0x000a980001527983 */ /* 0x000f220000300a00 */
[----:B------:R-:W-:Y:S11]  /*35f10*/  HMMA.1688.F32.TF32 R68, R168, R64, R68 ;  /* 0x00000040a844723c */ /* 0x000ff60000081044 */
[----:B------:R-:W-:Y:S11]  /*35f20*/  @!UPT UIADD3 URZ, URZ, URZ, URZ ;  /* 0x0000003f3f3ff290 */ /* 0x000ff6000fffe03f */
[----:B------:R-:W-:Y:S01]  /*35f30*/  @!UPT UIADD3 URZ, URZ, URZ, URZ ;  /* 0x0000003f3f3ff290 */ /* 0x000fe2000fffe03f */
[----:B------:R1:W-:Y:S04]  /*35f40*/  STL.64 [R1+0x400], R68 ;  /* 0x0004004401007387 */ /* 0x0003e80000100a00 */
[----:B------:R1:W-:Y:S04]  /*35f50*/  STL.64 [R1+0x408], R70 ;  /* 0x0004084601007387 */ /* 0x0003e80000100a00 */
[----:B-1----:R-:W4:Y:S04]  /*35f60*/  LDL.LU.64 R68, [R1+0xaa0] ;  /* 0x000aa00001447983 */ /* 0x002f280000300a00 */
[----:B------:R-:W4:Y:S01]  /*35f70*/  LDL.LU.64 R70, [R1+0xaa8] ;  /* 0x000aa80001467983 */ /* 0x000f220000300a00 */
[----:B------:R-:W-:Y:S01]  /*35f80*/  HMMA.1688.F32.TF32 R216, R236, R8, R216 ;  /* 0x00000008ecd8723c */ /* 0x000fe200000810d8 */
[----:B------:R-:W-:-:S02]  /*35f90*/  IMAD.MOV.U32 R18, RZ, RZ, R222 ;  /* 0x000000ffff127224 */ /* 0x000fc400078e00de */
[----:B------:R-:W-:Y:S01]  /*35fa0*/  IMAD.MOV.U32 R14, RZ, RZ, R223 ;  /* 0x000000ffff0e7224 */ /* 0x000fe200078e00df */
[----:B------:R-:W-:Y:S04]  /*35fb0*/  LDS R236, [R252+0x300] ;  /* 0x00030000fcec7984 */ /* 0x000fe80000000800 */
[C---:B------:R-:W-:Y:S01]  /*35fc0*/  HMMA.1688.F32.TF32 R172, R232.reuse, R64, R240 ;  /* 0x00000040e8ac723c */ /* 0x040fe200000810f0 */
[----:B------:R-:W-:Y:S04]  /*35fd0*/  LDS R238, [R252+0x1300] ;  /* 0x00130000fcee7984 */ /* 0x000fe80000000800 */
[----:B------:R-:W-:Y:S03]  /*35fe0*/  LDS R237, [R2+0x300] ;  /* 0x0003000002ed7984 */ /* 0x000fe60000000800 */
[C---:B------:R-:W-:Y:S01]  /*35ff0*/  HMMA.1688.F32.TF32 R176, R232.reuse, R60, R128 ;  /* 0x0000003ce8b0723c */ /* 0x040fe20000081080 */
[----:B------:R-:W1:Y:S04]  /*36000*/  LDS R239, [R2+0x1300] ;  /* 0x0013000002ef7984 */ /* 0x000e680000000800 */
[----:B------:R-:W-:Y:S03]  /*36010*/  LDS R240, [R252+0x380] ;  /* 0x00038000fcf07984 */ /* 0x000fe60000000800 */
[----:B------:R-:W-:Y:S01]  /*36020*/  IMAD.MOV.U32 R15, RZ, RZ, R216 ;  /* 0x000000ffff0f7224 */ /* 0x000fe200078e00d8 */
[----:B------:R-:W-:Y:S01]  /*36030*/  MOV R19, R219 ;  /* 0x000000db00137202 */ /* 0x000fe20000000f00 */
[----:B------:R-:W-:Y:S01]  /*36040*/  IMAD.MOV.U32 R23, RZ, RZ, R217 ;  /* 0x000000ffff177224 */ /* 0x000fe200078e00d9 */
[C---:B------:R-:W-:Y:S01]  /*36050*/  HMMA.1688.F32.TF32 R200, R232.reuse, R44, R124 ;  /* 0x0000002ce8c8723c */ /* 0x040fe2000008107c */
[----:B------:R-:W-:Y:S01]  /*36060*/  IMAD.MOV.U32 R22, RZ, RZ, R218 ;  /* 0x000000ffff167224 */ /* 0x000fe200078e00da */
[----:B------:R-:W-:Y:S04]  /*36070*/  LDS R242, [R252+0x1380] ;  /* 0x00138000fcf27984 */ /* 0x000fe80000000800 */
[----:B------:R-:W-:Y:S02]  /*36080*/  LDS R241, [R2+0x380] ;  /* 0x0003800002f17984 */ /* 0x000fe40000000800 */
[C---:B------:R-:W-:Y:S02]  /*36090*/  HMMA.1688.F32.TF32 R204, R232.reuse, R40, R120 ;  /* 0x00000028e8cc723c */ /* 0x040fe40000081078 */
[----:B------:R-:W1:Y:S06]  /*360a0*/  LDS R243, [R2+0x1380] ;  /* 0x0013800002f37984 */ /* 0x000e6c0000000800 */
[C---:B------:R-:W-:Y:S08]  /*360b0*/  HMMA.1688.F32.TF32 R208, R232.reuse, R36, R116 ;  /* 0x00000024e8d0723c */ /* 0x040ff00000081074 */
[C---:B------:R-:W-:Y:S08]  /*360c0*/  HMMA.1688.F32.TF32 R212, R232.reuse, R32, R112 ;  /* 0x00000020e8d4723c */ /* 0x040ff00000081070 */
[C---:B------:R-:W-:Y:S08]  /*360d0*/  HMMA.1688.F32.TF32 R216, R232.reuse, R28, R108 ;  /* 0x0000001ce8d8723c */ /* 0x040ff0000008106c */
[C---:B------:R-:W-:Y:S08]  /*360e0*/  HMMA.1688.F32.TF32 R220, R232.reuse, R24, R104 ;  /* 0x00000018e8dc723c */ /* 0x040ff00000081068 */
[C---:B------:R-:W-:Y:S08]  /*360f0*/  HMMA.1688.F32.TF32 R224, R232.reuse, R20, R100 ;  /* 0x00000014e8e0723c */ /* 0x040ff00000081064 */
[----:B------:R-:W-:Y:S01]  /*36100*/  HMMA.1688.F32.TF32 R232, R232, R12, R76 ;  /* 0x0000000ce8e8723c */ /* 0x000fe2000008104c */
[----:B------:R-:W4:Y:S04]  /*36110*/  LDL.LU.64 R76, [R1+0xab0] ;  /* 0x000ab000014c7983 */ /* 0x000f280000300a00 */
[----:B------:R-:W4:Y:S03]  /*36120*/  LDL.LU.64 R78, [R1+0xab8] ;  /* 0x000ab800014e7983 */ /* 0x000f260000300a00 */
[C---:B---3--:R-:W-:Y:S08]  /*36130*/  HMMA.1688.F32.TF32 R100, R168.reuse, R60, R96 ;  /* 0x0000003ca864723c */ /* 0x048ff00000081060 */
[C---:B--2---:R-:W-:Y:S08]  /*36140*/  HMMA.1688.F32.TF32 R96, R168.reuse, R8, R92 ;  /* 0x00000008a860723c */ /* 0x044ff0000008105c */
[C---:B------:R-:W-:Y:S07]  /*36150*/  HMMA.1688.F32.TF32 R92, R168.reuse, R4, R88 ;  /* 0x00000004a85c723c */ /* 0x040fee0000081058 */
[----:B------:R-:W-:Y:S01]  /*36160*/  STL.64 [R1+0x4e0], R100 ;  /* 0x0004e06401007387 */ /* 0x000fe20000100a00 */
[C---:B------:R-:W-:Y:S03]  /*36170*/  HMMA.1688.F32.TF32 R88, R168.reuse, R56, R84 ;  /* 0x00000038a858723c */ /* 0x040fe60000081054 */
[----:B------:R-:W-:Y:S04]  /*36180*/  STL.64 [R1+0x4e8], R102 ;  /* 0x0004e86601007387 */ /* 0x000fe80000100a00 */
[----:B------:R-:W-:Y:S04]  /*36190*/  STL.64 [R1+0x4d0], R96 ;  /* 0x0004d06001007387 */ /* 0x000fe80000100a00 */
[----:B------:R-:W-:Y:S04]  /*361a0*/  STL.64 [R1+0x4d8], R98 ;  /* 0x0004d86201007387 */ /* 0x000fe80000100a00 */
[----:B------:R-:W2:Y:S04]  /*361b0*/  LDL.LU.64 R84, [R1+0xac0] ;  /* 0x000ac00001547983 */ /* 0x000ea80000300a00 */
[----:B------:R-:W-:Y:S04]  /*361c0*/  STL.64 [R1+0x4c0], R92 ;  /* 0x0004c05c01007387 */ /* 0x000fe80000100a00 */
[----:B------:R-:W-:Y:S04]  /*361d0*/  STL.64 [R1+0x4c8], R94 ;  /* 0x0004c85e01007387 */ /* 0x000fe80000100a00 */
[----:B------:R-:W2:Y:S04]  /*361e0*/  LDL.LU.64 R86, [R1+0xac8] ;  /* 0x000ac80001567983 */ /* 0x000ea80000300a00 */
        /* <DEDUP_REMOVED lines=18> */
[----:B------:R1:W-:Y:S04]  /*36310*/  STL.64 [R1+0x480], R88 ;  /* 0x0004805801007387 */ /* 0x0003e80000100a00 */
[----:B------:R1:W-:Y:S04]  /*36320*/  STL.64 [R1+0x488], R90 ;  /* 0x0004885a01007387 */ /* 0x0003e80000100a00 */
[----:B-1----:R-:W4:Y:S04]  /*36330*/  LDL.LU.64 R88, [R1+0xc60] ;  /* 0x000c600001587983 */ /* 0x002f280000300a00 */
[----:B------:R-:W4:Y:S01]  /*36340*/  LDL.LU.64 R90, [R1+0xc68] ;  /* 0x000c6800015a7983 */ /* 0x000f220000300a00 */
[C---:B------:R-:W-:Y:S11]  /*36350*/  HMMA.1688.F32.TF32 R76, R168.reuse, R40, R76 ;  /* 0x00000028a84c723c */ /* 0x040ff6000008104c */
[----:B------:R-:W-:Y:S11]  /*36360*/  @!UPT UIADD3 URZ, URZ, URZ, URZ ;  /* 0x0000003f3f3ff290 */ /* 0x000ff6000fffe03f */
[----:B------:R-:W-:Y:S01]  /*36370*/  @!UPT UIADD3 URZ, URZ, URZ, URZ ;  /* 0x0000003f3f3ff290 */ /* 0x000fe2000fffe03f */
[----:B------:R1:W-:Y:S04]  /*36380*/  STL.64 [R1+0x470], R76 ;  /* 0x0004704c01007387 */ /* 0x0003e80000100a00 */
[----:B------:R1:W-:Y:S04]  /*36390*/  STL.64 [R1+0x478], R78 ;  /* 0x0004784e01007387 */ /* 0x0003e80000100a00 */
[----:B------:R-:W4:Y:S04]  /*363a0*/  LDL.LU.64 R92, [R1+0xc50] ;  /* 0x000c5000015c7983 */ /* 0x000f280000300a00 */
[----:B------:R-:W4:Y:S04]  /*363b0*/  LDL.LU.64 R94, [R1+0xc58] ;  /* 0x000c5800015e7983 */ /* 0x000f280000300a00 */
[----:B-1----:R-:W4:Y:S04]  /*363c0*/  LDL.LU.64 R76, [R1+0xc20] ;  /* 0x000c2000014c7983 */ /* 0x002f280000300a00 */
[----:B------:R-:W4:Y:S01]  /*363d0*/  LDL.LU.64 R78, [R1+0xc28] ;  /* 0x000c2800014e7983 */ /* 0x000f220000300a00 */
[C---:B--2---:R-:W-:Y:S03]  /*363e0*/  HMMA.1688.F32.TF32 R96, R168.reuse, R36, R84 ;  /* 0x00000024a860723c */ /* 0x044fe60000081054 */
[----:B------:R-:W2:Y:S04]  /*363f0*/  LDL.LU.64 R84, [R1+0xad0] ;  /* 0x000ad00001547983 */ /* 0x000ea80000300a00 */
[----:B------:R-:W2:Y:S11]  /*36400*/  LDL.LU.64 R86, [R1+0xad8] ;  /* 0x000ad80001567983 */ /* 0x000eb60000300a00 */
[----:B------:R-:W-:Y:S05]  /*36410*/  @!UPT UIADD3 URZ, URZ, URZ, URZ ;  /* 0x0000003f3f3ff290 */ /* 0x000fea000fffe03f */
        /* <DEDUP_REMOVED lines=26> */
[C---:B-1----:R-:W-:Y:S08]  /*365c0*/  HMMA.1688.F32.TF32 R96, R168.reuse, R16, R92 ;  /* 0x00000010a860723c */ /* 0x042ff0000008105c */
[----:B------:R-:W-:Y:S01]  /*365d0*/  HMMA.1688.F32.TF32 R92, R168, R12, R76 ;  /* 0x0000000ca85c723c */ /* 0x000fe2000008104c */
[----:B------:R-:W4:Y:S01]  /*365e0*/  LDL.LU.64 R76, [R1+0xb20] ;  /* 0x000b2000014c7983 */ /* 0x000f220000300a00 */
[----:B------:R-:W-:-:S02]  /*365f0*/  IMAD.MOV.U32 R248, RZ, RZ, R31 ;  /* 0x000000fffff87224 */ /* 0x000fc400078e001f */
[----:B------:R-:W-:Y:S02]  /*36600*/  IMAD.MOV.U32 R249, RZ, RZ, R30 ;  /* 0x000000fffff97224 */ /* 0x000fe400078e001e */
[----:B------:R-:W-:Y:S02]  /*36610*/  IMAD.MOV.U32 R250, RZ, RZ, R66 ;  /* 0x000000fffffa7224 */ /* 0x000fe400078e0042 */
[----:B------:R-:W-:Y:S01]  /*36620*/  IMAD.MOV.U32 R251, RZ, RZ, R10 ;  /* 0x000000fffffb7224 */ /* 0x000fe200078e000a */
[----:B------:R-:W-:Y:S01]  /*36630*/  MOV R245, R6 ;  /* 0x0000000600f57202 */ /* 0x000fe20000000f00 */
[----:B------:R-:W-:Y:S01]  /*36640*/  IMAD.MOV.U32 R244, RZ, RZ, R7 ;  /* 0x000000fffff47224 */ /* 0x000fe200078e0007 */
[----:B------:R-:W-:Y:S04]  /*36650*/  LDS R168, [R0+0x2000] ;  /* 0x0020000000a87984 */ /* 0x000fe80000000800 */
[----:B------:R-:W-:Y:S04]  /*36660*/  STL.64 [R1+0x410], R96 ;  /* 0x0004106001007387 */ /* 0x000fe80000100a00 */
[----:B------:R-:W-:Y:S04]  /*36670*/  STL.64 [R1+0x418], R98 ;  /* 0x0004186201007387 */ /* 0x000fe80000100a00 */
[----:B------:R-:W4:Y:S04]  /*36680*/  LDL.LU.64 R78, [R1+0xb28] ;  /* 0x000b2800014e7983 */ /* 0x000f280000300a00 */
[----:B------:R-:W-:Y:S04]  /*36690*/  STL.64 [R1+0x3f0], R92 ;  /* 0x0003f05c01007387 */ /* 0x000fe80000100a00 */
[----:B------:R2:W-:Y:S01]  /*366a0*/  STL.64 [R1+0x3f8], R94 ;  /* 0x0003f85e01007387 */ /* 0x0005e20000100a00 */
[----:B------:R-:W-:-:S02]  /*366b0*/  IMAD.MOV.U32 R246, RZ, RZ, R59 ;  /* 0x000000fffff67224 */ /* 0x000fc400078e003b */
[----:B------:R-:W-:Y:S01]  /*366c0*/  IMAD.MOV.U32 R247, RZ, RZ, R58 ;  /* 0x000000fffff77224 */ /* 0x000fe200078e003a */
[----:B------:R-:W-:Y:S04]  /*366d0*/  LDS R170, [R0+0x3000] ;  /* 0x0030000000aa7984 */ /* 0x000fe80000000800 */
[----:B------:R-:W-:Y:S04]  /*366e0*/  LDS R169, [R3+0x2000] ;  /* 0x0020000003a97984 */ /* 0x000fe80000000800 */
[----:B------:R-:W1:Y:S01]  /*366f0*/  LDS R171, [R3+0x3000] ;  /* 0x0030000003ab7984 */ /* 0x000e620000000800 */
        /* <DEDUP_REMOVED lines=20> */
[----:B------:R-:W4:Y:S02]  /*36840*/  LDL.LU.64 R70, [R1+0xc08] ;  /* 0x000c080001467983 */ /* 0x000f240000300a00 */
[C---:B------:R-:W-:Y:S11]  /*36850*/  HMMA.1688.F32.TF32 R88, R236.reuse, R56, R88 ;  /* 0x00000038ec58723c */ /* 0x040ff60000081058 */
[----:B------:R-:W-:Y:S04]  /*36860*/  @!UPT UIADD3 URZ, URZ, URZ, URZ ;  /* 0x0000003f3f3ff290 */ /* 0x000fe8000fffe03f */
[----:B------:R1:W-:Y:S04]  /*36870*/  STL.64 [R1+0x3b0], R92 ;  /* 0x0003b05c01007387 */ /* 0x0003e80000100a00 */
[----:B------:R1:W-:Y:S04]  /*36880*/  STL.64 [R1+0x3b8], R94 ;  /* 0x0003b85e01007387 */ /* 0x0003e80000100a00 */
[----:B-1----:R-:W4:Y:S04]  /*36890*/  LDL.LU.64 R92, [R1+0xc10] ;  /* 0x000c1000015c7983 */ /* 0x002f280000300a00 */
[----:B------:R-:W4:Y:S04]  /*368a0*/  LDL.LU.64 R94, [R1+0xc18] ;  /* 0x000c1800015e7983 */ /* 0x000f280000300a00 */
[----:B------:R1:W-:Y:S04]  /*368b0*/  STL.64 [R1+0x3a0], R88 ;  /* 0x0003a05801007387 */ /* 0x0003e80000100a00 */
[----:B------:R1:W-:Y:S04]  /*368c0*/  STL.64 [R1+0x3a8], R90 ;  /* 0x0003a85a01007387 */ /* 0x0003e80000100a00 */
[----:B-1----:R-:W4:Y:S04]  /*368d0*/  LDL.LU.64 R88, [R1+0xc40] ;  /* 0x000c400001587983 */ /* 0x002f280000300a00 */
[----:B------:R-:W4:Y:S01]  /*368e0*/  LDL.LU.64 R90, [R1+0xc48] ;  /* 0x000c4800015a7983 */ /* 0x000f220000300a00 */
[C---:B------:R-:W-:Y:S03]  /*368f0*/  HMMA.1688.F32.TF32 R96, R236.reuse, R52, R76 ;  /* 0x00000034ec60723c */ /* 0x040fe6000008104c */
[----:B------:R-:W4:Y:S04]  /*36900*/  LDL.LU.64 R76, [R1+0xc90] ;  /* 0x000c9000014c7983 */ /* 0x000f280000300a00 */
[----:B------:R-:W4:Y:S11]  /*36910*/  LDL.LU.64 R78, [R1+0xc98] ;  /* 0x000c9800014e7983 */ /* 0x000f360000300a00 */
[----:B------:R-:W-:Y:S05]  /*36920*/  @!UPT UIADD3 URZ, URZ, URZ, URZ ;  /* 0x0000003f3f3ff290 */ /* 0x000fea000fffe03f */
        /* <DEDUP_REMOVED lines=27> */
[----:B------:R-:W4:Y:S06]  /*36ae0*/  LDL.LU.64 R92, [R1+0xcb0] ;  /* 0x000cb000015c7983 */ /* 0x000f2c0000300a00 */
[C---:B------:R-:W-:Y:S11]  /*36af0*/  HMMA.1688.F32.TF32 R88, R236.reuse, R28, R88 ;  /* 0x0000001cec58723c */ /* 0x040ff60000081058 */
[----:B------:R-:W-:Y:S04]  /*36b00*/  @!UPT UIADD3 URZ, URZ, URZ, URZ ;  /* 0x0000003f3f3ff290 */ /* 0x000fe8000fffe03f */
[----:B------:R-:W-:Y:S04]  /*36b10*/  STL.64 [R1+0x340], R96 ;  /* 0x0003406001007387 */ /* 0x000fe80000100a00 */
[----:B------:R-:W-:Y:S04]  /*36b20*/  STL.64 [R1+0x348], R98 ;  /* 0x0003486201007387 */ /* 0x000fe80000100a00 */
[----:B------:R-:W4:Y:S04]  /*36b30*/  LDL.LU.64 R94, [R1+0xcb8] ;  /* 0x000cb800015e7983 */ /* 0x000f280000300a00 */
        /* <DEDUP_REMOVED lines=10> */
[C---:B--2---:R-:W-:Y:S11]  /*36be0*/  HMMA.1688.F32.TF32 R84, R236.reuse, R20, R84 ;  /* 0x00000014ec54723c */ /* 0x044ff60000081054 */
[----:B------:R-:W-:Y:S11]  /*36bf0*/  @!UPT UIADD3 URZ, URZ, URZ, URZ ;  /* 0x0000003f3f3ff290 */ /* 0x000ff6000fffe03f */
[----:B------:R-:W-:Y:S01]  /*36c00*/  @!UPT UIADD3 URZ, URZ, URZ, URZ ;  /* 0x0000003f3f3ff290 */ /* 0x000fe2000fffe03f */
[----:B------:R-:W-:Y:S04]  /*36c10*/  STL.64 [R1+0x310], R84 ;  /* 0x0003105401007387 */ /* 0x000fe80000100a00 */
[----:B------:R3:W-:Y:S02]  /*36c20*/  STL.64 [R1+0x318], R86 ;  /* 0x0003185601007387 */ /* 0x0007e40000100a00 */
[C---:B---3--:R-:W-:Y:S02]  /*36c30*/  HMMA.1688.F32.TF32 R84, R236.reuse, R16, R72 ;  /* 0x00000010ec54723c */ /* 0x048fe40000081048 */
[----:B------:R-:W2:Y:S04]  /*36c40*/  LDL.LU.64 R72, [R1+0xd80] ;  /* 0x000d800001487983 */ /* 0x000ea80000300a00 */
[----:B------:R-:W2:Y:S02]  /*36c50*/  LDL.LU.64 R74, [R1+0xd88] ;  /* 0x000d8800014a7983 */ /* 0x000ea40000300a00 */
[----:B----4-:R-:W-:Y:S11]  /*36c60*/  HMMA.1688.F32.TF32 R80, R236, R12, R80 ;  /* 0x0000000cec50723c */ /* 0x010ff60000081050 */
[----:B------:R-:W-:Y:S04]  /*36c70*/  @!UPT UIADD3 URZ, URZ, URZ, URZ ;  /* 0x0000003f3f3ff290 */ /* 0x000fe8000fffe03f */
[----:B------:R1:W-:Y:S04]  /*36c80*/  STL.64 [R1+0x300], R84 ;  /* 0x0003005401007387 */ /* 0x0003e80000100a00 */
[----:B------:R3:W-:Y:S04]  /*36c90*/  STL.64 [R1+0x308], R86 ;  /* 0x0003085601007387 */ /* 0x0007e80000100a00 */
[----:B------:R-:W-:Y:S04]  /*36ca0*/  LDS R236, [R0+0x2080] ;  /* 0x0020800000ec7984 */ /* 0x000fe80000000800 */
[----:B-1----:R-:W4:Y:S04]  /*36cb0*/  LDL.LU.64 R84, [R1+0xd70] ;  /* 0x000d700001547983 */ /* 0x002f280000300a00 */
[----:B---3--:R-:W4:Y:S04]  /*36cc0*/  LDL.LU.64 R86, [R1+0xd78] ;  /* 0x000d780001567983 */ /* 0x008f280000300a00 */
[----:B------:R-:W-:Y:S01]  /*36cd0*/  LDS R238, [R0+0x3080] ;  /* 0x0030800000ee7984 */ /* 0x000fe20000000800 */
[C---:B------:R-:W-:Y:S03]  /*36ce0*/  HMMA.1688.F32.TF32 R68, R240.reuse, R64, R68 ;  /* 0x00000040f044723c */ /* 0x040fe60000081044 */
[----:B------:R1:W-:Y:S04]  /*36cf0*/  STL.64 [R1+0x2f0], R80 ;  /* 0x0002f05001007387 */ /* 0x0003e80000100a00 */
[----:B------:R3:W-:Y:S04]  /*36d00*/  STL.64 [R1+0x2f8], R82 ;  /* 0x0002f85201007387 */ /* 0x0007e80000100a00 */
[----:B------:R-:W-:Y:S04]  /*36d10*/  LDS R237, [R3+0x2080] ;  /* 0x0020800003ed7984 */ /* 0x000fe80000000800 */
[----:B-1----:R-:W4:Y:S04]  /*36d20*/  LDL.LU.64 R80, [R1+0xd60] ;  /* 0x000d600001507983 */ /* 0x002f280000300a00 */
[----:B---3--:R-:W3:Y:S04]  /*36d30*/  LDL.LU.64 R82, [R1+0xd68] ;  /* 0x000d680001527983 */ /* 0x008ee80000300a00 */
[----:B------:R-:W1:Y:S04]  /*36d40*/  LDS R239, [R3+0x3080] ;  /* 0x0030800003ef7984 */ /* 0x000e680000000800 */
[----:B------:R1:W-:Y:S04]  /*36d50*/  STL.64 [R1+0x2e0], R68 ;  /* 0x0002e04401007387 */ /* 0x0003e80000100a00 */
[----:B------:R1:W-:Y:S04]  /*36d60*/  STL.64 [R1+0x2e8], R70 ;  /* 0x0002e84601007387 */ /* 0x0003e80000100a00 */
[----:B-1----:R-:W3:Y:S04]  /*36d70*/  LDL.LU.64 R68, [R1+0xd50] ;  /* 0x000d500001447983 */ /* 0x002ee80000300a00 */
[----:B------:R-:W3:Y:S01]  /*36d80*/  LDL.LU.64 R70, [R1+0xd58] ;  /* 0x000d580001467983 */ /* 0x000ee20000300a00 */
[C---:B------:R-:W-:Y:S11]  /*36d90*/  HMMA.1688.F32.TF32 R92, R240.reuse, R60, R92 ;  /* 0x0000003cf05c723c */ /* 0x040ff6000008105c */
[----:B------:R-:W-:Y:S11]  /*36da0*/  @!UPT UIADD3 URZ, URZ, URZ, URZ ;  /* 0x0000003f3f3ff290 */ /* 0x000ff6000fffe03f */
[----:B------:R-:W-:Y:S01]  /*36db0*/  @!UPT UIADD3 URZ, URZ, URZ, URZ ;  /* 0x0000003f3f3ff290 */ /* 0x000fe2000fffe03f */
[----:B------:R-:W-:Y:S04]  /*36dc0*/  STL.64 [R1+0x2d0], R92 ;  /* 0x0002d05c01007387 */ /* 0x000fe80000100a00 */
[----:B------:R1:W-:Y:S02]  /*36dd0*/  STL.64 [R1+0x2d8], R94 ;  /* 0x0002d85e01007387 */ /* 0x0003e40000100a00 */
[C---:B-1----:R-:W-:Y:S02]  /*36de0*/  HMMA.1688.F32.TF32 R92, R240.reuse, R8, R76 ;  /* 0x00000008f05c723c */ /* 0x042fe4000008104c */
[----:B------:R-:W3:Y:S04]  /*36df0*/  LDL.LU.64 R76, [R1+0xd40] ;  /* 0x000d4000014c7983 */ /* 0x000ee80000300a00 */
[----:B------:R-:W3:Y:S02]  /*36e00*/  LDL.LU.64 R78, [R1+0xd48] ;  /* 0x000d4800014e7983 */ /* 0x000ee40000300a00 */
[C---:B------:R-:W-:Y:S11]  /*36e10*/  HMMA.1688.F32.TF32 R88, R240.reuse, R4, R88 ;  /* 0x00000004f058723c */ /* 0x040ff60000081058 */
[----:B------:R-:W-:Y:S04]  /*36e20*/  @!UPT UIADD3 URZ, URZ, URZ, URZ ;  /* 0x0000003f3f3ff290 */ /* 0x000fe8000fffe03f */
[----:B------:R-:W-:Y:S04]  /*36e30*/  STL.64 [R1+0x2c0], R92 ;  /* 0x0002c05c01007387 */ /* 0x000fe80000100a00 */
[----:B------:R-:W-:Y:S04]  /*36e40*/  STL.64 [R1+0x2c8], R94 ;  /* 0x0002c85e01007387 */ /* 0x000fe80000100a00 */
[----:B------:R-:W-:Y:S04]  /*36e50*/  STL.64 [R1+0x2b0], R88 ;  /* 0x0002b05801007387 */ /* 0x000fe80000100a00 */
[----:B------:R-:W-:Y:S01]  /*36e60*/  STL.64 [R1+0x2b8], R90 ;  /* 0x0002b85a01007387 */ /* 0x000fe20000100a00 */
[----:B--2---:R-:W-:Y:S11]  /*36e70*/  HMMA.1688.F32.TF32 R72, R240, R56, R72 ;  /* 0x00000038f048723c */ /* 0x004ff60000081048 */
[----:B------:R-:W-:Y:S11]  /*36e80*/  @!UPT UIADD3 URZ, URZ, URZ, URZ ;  /* 0x0000003f3f3ff290 */ /* 0x000ff6000fffe03f */
[----:B------:R-:W-:Y:S02]  /*36e90*/  @!UPT UIADD3 URZ, URZ, URZ, URZ ;  /* 0x0000003f3f3ff290 */ /* 0x000fe4000fffe03f */
[----:B------:R-:W-:Y:S01]  /*36ea0*/  IMAD.MOV.U32 R60, RZ, RZ, R75 ;  /* 0x000000ffff3c7224 */ /* 0x000fe200078e004b */
[----:B------:R1:W-:Y:S01]  /*36eb0*/  STL.64 [R1+0x2a0], R72 ;  /* 0x0002a04801007387 */ /* 0x0003e20000100a00 */
[----:B------:R-:W-:-:S03]  /*36ec0*/  IMAD.MOV.U32 R61, RZ, RZ, R74 ;  /* 0x000000ffff3d7224 */ /* 0x000fc600078e004a */
[----:B-1----:R-:W2:Y:S04]  /*36ed0*/  LDL.LU.64 R72, [R1+0xd30] ;  /* 0x000d300001487983 */ /* 0x002ea80000300a00 */
[----:B------:R-:W2:Y:S01]  /*36ee0*/  LDL.LU.64 R74, [R1+0xd38] ;  /* 0x000d3800014a7983 */ /* 0x000ea20000300a00 */
[C---:B----4-:R-:W-:Y:S03]  /*36ef0*/  HMMA.1688.F32.TF32 R84, R240.reuse, R52, R84 ;  /* 0x00000034f054723c */ /* 0x050fe60000081054 */
[----:B------:R1:W-:Y:S04]  /*36f00*/  STL [R1+0x3a2c], R60 ;  /* 0x003a2c3c01007387 */ /* 0x0003e80000100800 */
[----:B------:R4:W-:Y:S01]  /*36f10*/  STL [R1+0x3a28], R61 ;  /* 0x003a283d01007387 */ /* 0x0009e20000100800 */
[C---:B---3--:R-:W-:Y:S11]  /*36f20*/  HMMA.1688.F32.TF32 R80, R240.reuse, R48, R80 ;  /* 0x00000030f050723c */ /* 0x048ff60000081050 */
[----:B------:R-:W-:Y:S04]  /*36f30*/  @!UPT UIADD3 URZ, URZ, URZ, URZ ;  /* 0x0000003f3f3ff290 */ /* 0x000fe8000fffe03f */
[----:B------:R3:W-:Y:S01]  /*36f40*/  STL.64 [R1+0x290], R84 ;  /* 0x0002905401007387 */ /* 0x0007e20000100a00 */
[----:B------:R-:W-:Y:S08]  /*36f50*/  HMMA.1688.F32.TF32 R68, R240, R44, R68 ;  /* 0x0000002cf044723c */ /* 0x000ff00000081044 */
[----:B-1----:R-:W-:Y:S02]  /*36f60*/  IMAD.MOV.U32 R60, RZ, RZ, R82 ;  /* 0x000000ffff3c7224 */ /* 0x002fe400078e0052 */
[----:B----4-:R-:W-:Y:S01]  /*36f70*/  IMAD.MOV.U32 R61, RZ, RZ, R83 ;  /* 0x000000ffff3d7224 */ /* 0x010fe200078e0053 */
[----:B------:R1:W-:Y:S04]  /*36f80*/  STL.64 [R1+0x298], R86 ;  /* 0x0002985601007387 */ /* 0x0003e80000100a00 */
[----:B------:R-:W-:Y:S04]  /*36f90*/  STL.64 [R1+0x280], R80 ;  /* 0x0002805001007387 */ /* 0x000fe80000100a00 */
[----:B------:R4:W-:Y:S04]  /*36fa0*/  STL [R1+0x3a34], R60 ;  /* 0x003a343c01007387 */ /* 0x0009e80000100800 */
[----:B------:R1:W-:Y:S01]  /*36fb0*/  STL [R1+0x3a30], R61 ;  /* 0x003a303d01007387 */ /* 0x0003e20000100800 */
[----:B------:R-:W-:Y:S01]  /*36fc0*/  IMAD.MOV.U32 R57, RZ, RZ, R68 ;  /* 0x000000ffff397224 */ /* 0x000fe200078e0044 */
[----:B------:R-:W-:Y:S01]  /*36fd0*/  MOV R56, R69 ;  /* 0x0000004500387202 */ /* 0x000fe20000000f00 */
[----:B------:R-:W-:Y:S01]  /*36fe0*/  IMAD.MOV.U32 R53, RZ, RZ, R70 ;  /* 0x000000ffff357224 */ /* 0x000fe200078e0046 */
[----:B------:R-:W2:Y:S01]  /*36ff0*/  LDL.LU.64 R68, [R1+0xd20] ;  /* 0x000d200001447983 */ /* 0x000ea20000300a00 */
[----:B------:R-:W-:-:S03]  /*37000*/  IMAD.MOV.U32 R52, RZ, RZ, R71 ;  /* 0x000000ffff347224 */ /* 0x000fc600078e0047 */
[----:B------:R-:W2:Y:S04]  /*37010*/  LDL.LU.64 R70, [R1+0xd28] ;  /* 0x000d280001467983 */ /* 0x000ea80000300a00 */
[----:B---3--:R-:W3:Y:S04]  /*37020*/  LDL.LU.64 R84, [R1+0xd10] ;  /* 0x000d100001547983 */ /* 0x008ee80000300a00 */
[----:B-1----:R-:W3:Y:S04]  /*37030*/  LDL.LU.64 R86, [R1+0xd18] ;  /* 0x000d180001567983 */ /* 0x002ee80000300a00 */
[----:B------:R-:W-:Y:S04]  /*37040*/  STL [R1+0x3a44], R52 ;  /* 0x003a443401007387 */ /* 0x000fe80000100800 */
[----:B------:R-:W-:Y:S04]  /*37050*/  STL [R1+0x3a40], R53 ;  /* 0x003a403501007387 */ /* 0x000fe80000100800 */
[----:B------:R-:W-:Y:S04]  /*37060*/  STL [R1+0x3a3c], R56 ;  /* 0x003a3c3801007387 */ /* 0x000fe80000100800 */
[----:B------:R-:W-:Y:S01]  /*37070*/  STL [R1+0x3a38], R57 ;  /* 0x003a383901007387 */ /* 0x000fe20000100800 */
[----:B------:R-:W-:Y:S11]  /*37080*/  HMMA.1688.F32.TF32 R76, R240, R40, R76 ;  /* 0x00000028f04c723c */ /* 0x000ff6000008104c */
[----:B------:R-:W-:Y:S11]  /*37090*/  @!UPT UIADD3 URZ, URZ, URZ, URZ ;  /* 0x0000003f3f3ff290 */ /* 0x000ff6000fffe03f */
[----:B------:R-:W-:Y:S02]  /*370a0*/  @!UPT UIADD3 URZ, URZ, URZ, URZ ;  /* 0x0000003f3f3ff290 */ /* 0x000fe4000fffe03f */
[----:B----4-:R-:W-:Y:S01]  /*370b0*/  IMAD.MOV.U32 R60, RZ, RZ, R76 ;  /* 0x000000ffff3c7224 */ /* 0x010fe200078e004c */
[----:B------:R1:W-:Y:S01]  /*370c0*/  STL.64 [R1+0x268], R78 ;  /* 0x0002684e01007387 */ /* 0x0003e20000100a00 */
[----:B------:R-:W-:-:S03]  /*370d0*/  IMAD.MOV.U32 R61, RZ, RZ, R77 ;  /* 0x000000ffff3d7224 */ /* 0x000fc600078e004d */
[----:B------:R-:W4:Y:S04]  /*370e0*/  LDL.LU.64 R80, [R1+0xd00] ;  /* 0x000d000001507983 */ /* 0x000f280000300a00 */
[----:B------:R-:W4:Y:S04]  /*370f0*/  LDL.LU.64 R82, [R1+0xd08] ;  /* 0x000d080001527983 */ /* 0x000f280000300a00 */
[----:B------:R1:W-:Y:S04]  /*37100*/  STL [R1+0x3a4c], R60 ;  /* 0x003a4c3c01007387 */ /* 0x0003e80000100800 */
[----:B------:R2:W-:Y:S04]  /*37110*/  STL [R1+0x3a48], R61 ;  /* 0x003a483d01007387 */ /* 0x0005e80000100800 */
[----:B------:R-:W4:Y:S04]  /*37120*/  LDL.LU.64 R76, [R1+0xcf0] ;  /* 0x000cf000014c7983 */ /* 0x000f280000300a00 */
[----:B-1----:R-:W4:Y:S01]  /*37130*/  LDL.LU.64 R78, [R1+0xcf8] ;  /* 0x000cf800014e7983 */ /* 0x002f220000300a00 */
[C---:B--2---:R-:W-:Y:S11]  /*37140*/  HMMA.1688.F32.TF32 R72, R240.reuse, R36, R72 ;  /* 0x00000024f048723c */ /* 0x044ff60000081048 */
[----:B------:R-:W-:Y:S11]  /*37150*/  @!UPT UIADD3 URZ, URZ, URZ, URZ ;  /* 0x0000003f3f3ff290 */ /* 0x000ff6000fffe03f */
[----:B------:R-:W-:Y:S02]  /*37160*/  @!UPT UIADD3 URZ, URZ, URZ, URZ ;  /* 0x0000003f3f3ff290 */ /* 0x000fe4000fffe03f */
[----:B------:R-:W-:Y:S01]  /*37170*/  IMAD.MOV.U32 R57, RZ, RZ, R75 ;  /* 0x000000ffff397224 */ /* 0x000fe200078e004b */
[----:B------:R-:W-:Y:S01]  /*37180*/  MOV R53, R73 ;  /* 0x0000004900357202 */ /* 0x000fe20000000f00 */
[----:B------:R-:W-:Y:S02]  /*37190*/  IMAD.MOV.U32 R56, RZ, RZ, R74 ;  /* 0x000000ffff387224 */ /* 0x000fe400078e004a */
[----:B------:R-:W-:Y:S02]  /*371a0*/  IMAD.MOV.U32 R52, RZ, RZ, R72 ;  /* 0x000000ffff347224 */ /* 0x000fe400078e0048 */
[----:B------:R-:W2:Y:S04]  /*371b0*/  LDL.LU.64 R72, [R1+0xce0] ;  /* 0x000ce00001487983 */ /* 0x000ea80000300a00 */
[----:B------:R-:W2:Y:S04]  /*371c0*/  LDL.LU.64 R74, [R1+0xce8] ;  /* 0x000ce800014a7983 */ /* 0x000ea80000300a00 */
[----:B------:R-:W-:Y:S04]  /*371d0*/  STL [R1+0x3a5c], R57 ;  /* 0x003a5c3901007387 */ /* 0x000fe80000100800 */
[----:B------:R-:W-:Y:S04]  /*371e0*/  STL [R1+0x3a58], R56 ;  /* 0x003a583801007387 */ /* 0x000fe80000100800 */
[----:B------:R-:W-:Y:S04]  /*371f0*/  STL [R1+0x3a54], R52 ;  /* 0x003a543401007387 */ /* 0x000fe80000100800 */
[----:B------:R-:W-:Y:S01]  /*37200*/  STL [R1+0x3a50], R53 ;  /* 0x003a503501007387 */ /* 0x000fe20000100800 */
[C---:B------:R-:W-:Y:S11]  /*37210*/  HMMA.1688.F32.TF32 R68, R240.reuse, R32, R68 ;  /* 0x00000020f044723c */ /* 0x040ff60000081044 */
[----:B------:R-:W-:Y:S11]  /*37220*/  @!UPT UIADD3 URZ, URZ, URZ, URZ ;  /* 0x0000003f3f3ff290 */ /* 0x000ff6000fffe03f */
[----:B------:R-:W-:Y:S01]  /*37230*/  @!UPT UIADD3 URZ, URZ, URZ, URZ ;  /* 0x0000003f3f3ff290 */ /* 0x000fe2000fffe03f */
[----:B------:R1:W-:Y:S01]  /*37240*/  STL.64 [R1+0x240], R68 ;  /* 0x0002404401007387 */ /* 0x0003e20000100a00 */
[----:B------:R-:W-:Y:S02]  /*37250*/  IMAD.MOV.U32 R60, RZ, RZ, R70 ;  /* 0x000000ffff3c7224 */ /* 0x000fe400078e0046 */
[----:B------:R-:W-:Y:S01]  /*37260*/  IMAD.MOV.U32 R61, RZ, RZ, R71 ;  /* 0x000000ffff3d7224 */ /* 0x000fe200078e0047 */
[----:B-1----:R-:W2:Y:S04]  /*37270*/  LDL.LU.64 R68, [R1+0xca0] ;  /* 0x000ca00001447983 */ /* 0x002ea80000300a00 */
[----:B------:R-:W2:Y:S01]  /*37280*/  LDL.LU.64 R70, [R1+0xca8] ;  /* 0x000ca80001467983 */ /* 0x000ea20000300a00 */
[C---:B---3--:R-:W-:Y:S03]  /*37290*/  HMMA.1688.F32.TF32 R84, R240.reuse, R28, R84 ;  /* 0x0000001cf054723c */ /* 0x048fe60000081054 */
[----:B------:R-:W-:Y:S04]  /*372a0*/  STL [R1+0x3a64], R61 ;  /* 0x003a643d01007387 */ /* 0x000fe80000100800 */
[----:B------:R-:W-:Y:S11]  /*372b0*/  STL [R1+0x3a60], R60 ;  /* 0x003a603c01007387 */ /* 0x000ff60000100800 */
[----:B------:R-:W-:Y:S06]  /*372c0*/  @!UPT UIADD3 URZ, URZ, URZ, URZ ;  /* 0x0000003f3f3ff290 */ /* 0x000fec000fffe03f */
[----:B------:R-:W-:Y:S01]  /*372d0*/  IMAD.MOV.U32 R44, RZ, RZ, R87 ;  /* 0x000000ffff2c7224 */ /* 0x000fe200078e0057 */
[----:B------:R-:W-:Y:S01]  /*372e0*/  MOV R48, R85 ;  /* 0x0000005500307202 */ /* 0x000fe20000000f00 */
[----:B------:R-:W-:Y:S02]  /*372f0*/  IMAD.MOV.U32 R45, RZ, RZ, R86 ;  /* 0x000000ffff2d7224 */ /* 0x000fe400078e0056 */
[----:B------:R-:W-:Y:S01]  /*37300*/  IMAD.MOV.U32 R49, RZ, RZ, R84 ;  /* 0x000000ffff317224 */ /* 0x000fe200078e0054 */
[----:B------:R-:W-:Y:S01]  /*37310*/  STL [R1+0x3a74], R44 ;  /* 0x003a742c01007387 */ /* 0x000fe20000100800 */
[----:B----4-:R-:W-:Y:S03]  /*37320*/  HMMA.1688.F32.TF32 R80, R240, R24, R80 ;  /* 0x00000018f050723c */ /* 0x010fe60000081050 */
[----:B------:R-:W-:Y:S04]  /*37330*/  STL [R1+0x3a70], R45 ;  /* 0x003a702d01007387 */ /* 0x000fe80000100800 */
[----:B------:R-:W-:Y:S04]  /*37340*/  STL [R1+0x3a6c], R48 ;  /* 0x003a6c3001007387 */ /* 0x000fe80000100800 */
[----:B------:R-:W-:Y:S11]  /*37350*/  STL [R1+0x3a68], R49 ;  /* 0x003a683101007387 */ /* 0x000ff60000100800 */
[----:B------:R-:W-:Y:S02]  /*37360*/  @!UPT UIADD3 URZ, URZ, URZ, URZ ;  /* 0x0000003f3f3ff290 */ /* 0x000fe4000fffe03f */
[----:B------:R-:W-:Y:S02]  /*37370*/  IMAD.MOV.U32 R56, RZ, RZ, R81 ;  /* 0x000000ffff387224 */ /* 0x000fe400078e0051 */
[----:B------:R-:W-:-:S03]  /*37380*/  IMAD.MOV.U32 R57, RZ, RZ, R80 ;  /* 0x000000ffff397224 */ /* 0x000fc600078e0050 */
[----:B------:R1:W-:Y:S04]  /*37390*/  STL [R1+0x3a7c], R56 ;  /* 0x003a7c3801007387 */ /* 0x0003e80000100800 */
[----:B------:R3:W-:Y:S04]  /*373a0*/  STL [R1+0x3a78], R57 ;  /* 0x003a783901007387 */ /* 0x0007e80000100800 */
[----:B------:R-:W4:Y:S04]  /*373b0*/  LDL.LU R31, [R1+0x3d04] ;  /* 0x003d0400011f7983 */ /* 0x000f280000300800 */
[----:B------:R-:W4:Y:S04]  /*373c0*/  LDL.LU R30, [R1+0x3d00] ;  /* 0x003d0000011e7983 */ /* 0x000f280000300800 */
[----:B------:R-:W4:Y:S04]  /*373d0*/  LDL.LU R66, [R1+0x3cfc] ;  /* 0x003cfc0001427983 */ /* 0x000f280000300800 */
[----:B------:R-:W4:Y:S04]  /*373e0*/  LDL.LU R10, [R1+0x3cf8] ;  /* 0x003cf800010a7983 */ /* 0x000f280000300800 */
[----:B------:R-:W4:Y:S04]  /*373f0*/  LDL.LU R7, [R1+0x3cf4] ;  /* 0x003cf40001077983 */ /* 0x000f280000300800 */
[----:B------:R-:W4:Y:S04]  /*37400*/  LDL.LU R6, [R1+0x3cf0] ;  /* 0x003cf00001067983 */ /* 0x000f280000300800 */
[----:B------:R-:W4:Y:S04]  /*37410*/  LDL.LU R59, [R1+0x3cec] ;  /* 0x003cec00013b7983 */ /* 0x000f280000300800 */
[----:B------:R-:W4:Y:S01]  /*37420*/  LDL.LU R58, [R1+0x3ce8] ;  /* 0x003ce800013a7983 */ /* 0x000f220000300800 */
[----:B------:R-:W-:Y:S01]  /*37430*/  IMAD.MOV.U32 R80, RZ, RZ, R39 ;  /* 0x000000ffff507224 */ /* 0x000fe200078e0027 */
[----:B------:R-:W-:Y:S01]  /*37440*/  MOV R81, R38 ;  /* 0x0000002600517202 */ /* 0x000fe20000000f00 */
[----:B------:R-:W-:Y:S01]  /*37450*/  IMAD.MOV.U32 R52, RZ, RZ, R82 ;  /* 0x000000ffff347224 */ /* 0x000fe200078e0052 */
[----:B------:R-:W-:Y:S01]  /*37460*/  MOV R53, R83 ;  /* 0x0000005300357202 */ /* 0x000fe20000000f00 */
[----:B------:R-:W-:-:S02]  /*37470*/  IMAD.MOV.U32 R82, RZ, RZ, R27 ;  /* 0x000000ffff527224 */ /* 0x000fc400078e001b */
[----:B------:R-:W-:Y:S01]  /*37480*/  IMAD.MOV.U32 R83, RZ, RZ, R26 ;  /* 0x000000ffff537224 */ /* 0x000fe200078e001a */
[----:B--2---:R-:W-:Y:S11]  /*37490*/  HMMA.1688.F32.TF32 R72, R240, R16, R72 ;  /* 0x00000010f048723c */ /* 0x004ff60000081048 */
[----:B------:R-:W-:Y:S11]  /*374a0*/  @!UPT UIADD3 URZ, URZ, URZ, URZ ;  /* 0x0000003f3f3ff290 */ /* 0x000ff6000fffe03f */
[----:B------:R-:W-:Y:S02]  /*374b0*/  @!UPT UIADD3 URZ, URZ, URZ, URZ ;  /* 0x0000003f3f3ff290 */ /* 0x000fe4000fffe03f */
[----:B-1----:R-:W-:Y:S01]  /*374c0*/  IMAD.MOV.U32 R56, RZ, RZ, R72 ;  /* 0x000000ffff387224 */ /* 0x002fe200078e0048 */
[----:B---3--:R-:W-:Y:S01]  /*374d0*/  MOV R57, R73 ;  /* 0x0000004900397202 */ /* 0x008fe20000000f00 */
[----:B------:R-:W-:Y:S02]  /*374e0*/  IMAD.MOV.U32 R72, RZ, RZ, R47 ;  /* 0x000000ffff487224 */ /* 0x000fe400078e002f */
[----:B------:R-:W-:Y:S02]  /*374f0*/  IMAD.MOV.U32 R44, RZ, RZ, R74 ;  /* 0x000000ffff2c7224 */ /* 0x000fe400078e004a */
[----:B------:R-:W-:Y:S02]  /*37500*/  IMAD.MOV.U32 R73, RZ, RZ, R46 ;  /* 0x000000ffff497224 */ /* 0x000fe400078e002e */
[----:B------:R-:W-:Y:S02]  /*37510*/  IMAD.MOV.U32 R45, RZ, RZ, R75 ;  /* 0x000000ffff2d7224 */ /* 0x000fe400078e004b */
[----:B------:R-:W-:-:S02]  /*37520*/  IMAD.MOV.U32 R74, RZ, RZ, R43 ;  /* 0x000000ffff4a7224 */ /* 0x000fc400078e002b */
[----:B------:R-:W-:Y:S01]  /*37530*/  IMAD.MOV.U32 R75, RZ, RZ, R42 ;  /* 0x000000ffff4b7224 */ /* 0x000fe200078e002a */
[----:B------:R-:W-:Y:S11]  /*37540*/  HMMA.1688.F32.TF32 R68, R240, R12, R68 ;  /* 0x0000000cf044723c */ /* 0x000ff60000081044 */
[----:B------:R-:W-:Y:S11]  /*37550*/  @!UPT UIADD3 URZ, URZ, URZ, URZ ;  /* 0x0000003f3f3ff290 */ /* 0x000ff6000fffe03f */
[----:B------:R-:W-:Y:S02]  /*37560*/  @!UPT UIADD3 URZ, URZ, URZ, URZ ;  /* 0x0000003f3f3ff290 */ /* 0x000fe4000fffe03f */
[----:B------:R-:W-:Y:S02]  /*37570*/  IMAD.MOV.U32 R41, RZ, RZ, R68 ;  /* 0x000000ffff297224 */ /* 0x000fe400078e0044 */
[----:B------:R-:W-:Y:S02]  /*37580*/  IMAD.MOV.U32 R40, RZ, RZ, R69 ;  /* 0x000000ffff287224 */ /* 0x000fe400078e0045 */
[----:B------:R-:W-:Y:S01]  /*37590*/  IMAD.MOV.U32 R68, RZ, RZ, R55 ;  /* 0x000000ffff447224 */ /* 0x000fe200078e0037 */
[----:B------:R-:W-:Y:S01]  /*375a0*/  MOV R36, R71 ;  /* 0x0000004700247202 */ /* 0x000fe20000000f00 */
[----:B------:R-:W-:Y:S01]  /*375b0*/  IMAD.MOV.U32 R37, RZ, RZ, R70 ;  /* 0x000000ffff257224 */ /* 0x000fe200078e0046 */
[----:B------:R-:W2:Y:S01]  /*375c0*/  LDL.LU R55, [R1+0x3ce4] ;  /* 0x003ce40001377983 */ /* 0x000ea20000300800 */
[----:B------:R-:W-:Y:S01]  /*375d0*/  IMAD.MOV.U32 R69, RZ, RZ, R54 ;  /* 0x000000ffff457224 */ /* 0x000fe200078e0036 */
[----:B------:R-:W-:Y:S01]  /*375e0*/  MOV R71, R50 ;  /* 0x0000003200477202 */ /* 0x000fe20000000f00 */
[----:B------:R-:W-:Y:S01]  /*375f0*/  IMAD.MOV.U32 R70, RZ, RZ, R51 ;  /* 0x000000ffff467224 */ /* 0x000fe200078e0033 */
[----:B------:R-:W3:Y:S04]  /*37600*/  LDL.LU R54, [R1+0x3ce0] ;  /* 0x003ce00001367983 */ /* 0x000ee80000300800 */
        /* <DEDUP_REMOVED lines=14> */
[----:B------:R-:W3:Y:S01]  /*376f0*/  LDL.LU R104, [R1+0x10a0] ;  /* 0x0010a00001687983 */ /* 0x000ee20000300800 */
[----:B----4-:R-:W-:-:S03]  /*37700*/  IMAD.MOV.U32 R84, RZ, RZ, R30 ;  /* 0x000000ffff547224 */ /* 0x010fc600078e001e */
[----:B------:R-:W4:Y:S01]  /*37710*/  LDL.LU R105, [R1+0x10a4] ;  /* 0x0010a40001697983 */ /* 0x000f220000300800 */
[----:B------:R-:W-:Y:S01]  /*37720*/  MOV R85, R31 ;  /* 0x0000001f00557202 */ /* 0x000fe20000000f00 */
[----:B------:R-:W-:Y:S02]  /*37730*/  IMAD.MOV.U32 R86, RZ, RZ, R34 ;  /* 0x000000ffff567224 */ /* 0x000fe400078e0022 */
[----:B------:R-:W-:Y:S02]  /*37740*/  IMAD.MOV.U32 R87, RZ, RZ, R35 ;  /* 0x000000ffff577224 */ /* 0x000fe400078e0023 */
[----:B------:R-:W-:Y:S02]  /*37750*/  IMAD.MOV.U32 R89, RZ, RZ, R7 ;  /* 0x000000ffff597224 */ /* 0x000fe400078e0007 */
[----:B------:R-:W-:Y:S02]  /*37760*/  IMAD.MOV.U32 R88, RZ, RZ, R6 ;  /* 0x000000ffff587224 */ /* 0x000fe400078e0006 */
[----:B------:R-:W-:-:S02]  /*37770*/  IMAD.MOV.U32 R95, RZ, RZ, R59 ;  /* 0x000000ffff5f7224 */ /* 0x000fc400078e003b */
[----:B------:R-:W-:Y:S01]  /*37780*/  IMAD.MOV.U32 R94, RZ, RZ, R58 ;  /* 0x000000ffff5e7224 */ /* 0x000fe200078e003a */
[----:B--2---:R-:W-:Y:S01]  /*37790*/  MOV R93, R55 ;  /* 0x00000037005d7202 */ /* 0x004fe20000000f00 */
[----:B---3--:R-:W-:Y:S02]  /*377a0*/  IMAD.MOV.U32 R92, RZ, RZ, R54 ;  /* 0x000000ffff5c7224 */ /* 0x008fe400078e0036 */
[----:B------:R-:W-:Y:S02]  /*377b0*/  IMAD.MOV.U32 R99, RZ, RZ, R51 ;  /* 0x000000ffff637224 */ /* 0x000fe400078e0033 */
[----:B------:R-:W-:Y:S02]  /*377c0*/  IMAD.MOV.U32 R98, RZ, RZ, R50 ;  /* 0x000000ffff627224 */ /* 0x000fe400078e0032 */
[----:B------:R-:W-:Y:S02]  /*377d0*/  IMAD.MOV.U32 R97, RZ, RZ, R47 ;  /* 0x000000ffff617224 */ /* 0x000fe400078e002f */
[----:B------:R-:W-:Y:S01]  /*377e0*/  IMAD.MOV.U32 R96, RZ, RZ, R46 ;  /* 0x000000ffff607224 */ /* 0x000fe200078e002e */
[----:B------:R-:W-:Y:S01]  /*377f0*/  MOV R103, R43 ;  /* 0x0000002b00677202 */ /* 0x000fe20000000f00 */
[----:B------:R-:W-:-:S02]  /*37800*/  IMAD.MOV.U32 R102, RZ, RZ, R42 ;  /* 0x000000ffff667224 */ /* 0x000fc400078e002a */
[----:B------:R-:W-:Y:S02]  /*37810*/  IMAD.MOV.U32 R101, RZ, RZ, R39 ;  /* 0x000000ffff657224 */ /* 0x000fe400078e0027 */
[----:B------:R-:W-:Y:S02]  /*37820*/  IMAD.MOV.U32 R107, RZ, RZ, R27 ;  /* 0x000000ffff6b7224 */ /* 0x000fe400078e001b */
[----:B------:R-:W-:Y:S02]  /*37830*/  IMAD.MOV.U32 R106, RZ, RZ, R26 ;  /* 0x000000ffff6a7224 */ /* 0x000fe400078e001a */
[----:B------:R-:W2:Y:S04]  /*37840*/  LDL.LU R26, [R1+0x3cb4] ;  /* 0x003cb400011a7983 */ /* 0x000ea80000300800 */
[----:B------:R-:W2:Y:S01]  /*37850*/  LDL.LU R27, [R1+0x3cb0] ;  /* 0x003cb000011b7983 */ /* 0x000ea20000300800 */
[----:B------:R-:W-:-:S03]  /*37860*/  IMAD.MOV.U32 R100, RZ, RZ, R38 ;  /* 0x000000ffff647224 */ /* 0x000fc600078e0026 */
[----:B------:R-:W3:Y:S04]  /*37870*/  LDL.LU R30, [R1+0x3cac] ;  /* 0x003cac00011e7983 */ /* 0x000ee80000300800 */
[----:B------:R-:W3:Y:S04]  /*37880*/  LDL.LU R31, [R1+0x3ca8] ;  /* 0x003ca800011f7983 */ /* 0x000ee80000300800 */
[----:B------:R-:W2:Y:S04]  /*37890*/  LDL.LU R34, [R1+0x3ca4] ;  /* 0x003ca40001227983 */ /* 0x000ea80000300800 */
        /* <DEDUP_REMOVED lines=13> */
[----:B------:R-:W3:Y:S04]  /*37970*/  LDL.LU R6, [R1+0x3c6c] ;  /* 0x003c6c0001067983 */ /* 0x000ee80000300800 */
[----:B------:R-:W3:Y:S01]  /*37980*/  LDL.LU R7, [R1+0x3c68] ;  /* 0x003c680001077983 */ /* 0x000ee20000300800 */
[----:B------:R-:W-:Y:S01]  /*37990*/  HMMA.1688.F32.TF32 R76, R240, R20, R76 ;  /* 0x00000014f04c723c */ /* 0x000fe2000008104c */
[----:B------:R-:W-:Y:S01]  /*379a0*/  IMAD.MOV.U32 R90, RZ, RZ, R10 ;  /* 0x000000ffff5a7224 */ /* 0x000fe200078e000a */
[----:B------:R-:W-:Y:S01]  /*379b0*/  MOV R91, R66 ;  /* 0x00000042005b7202 */ /* 0x000fe20000000f00 */
[----:B------:R-:W4:Y:S04]  /*379c0*/  LDL.LU R10, [R1+0x3c64] ;  /* 0x003c6400010a7983 */ /* 0x000f280000300800 */
[----:B------:R-:W4:Y:S11]  /*379d0*/  LDL.LU R66, [R1+0x3c60] ;  /* 0x003c600001427983 */ /* 0x000f360000300800 */
[----:B------:R-:W-:Y:S06]  /*379e0*/  @!UPT UIADD3 URZ, URZ, URZ, URZ ;  /* 0x0000003f3f3ff290 */ /* 0x000fec000fffe03f */
[----:B------:R-:W-:Y:S02]  /*379f0*/  IMAD.MOV.U32 R48, RZ, RZ, R76 ;  /* 0x000000ffff307224 */ /* 0x000fe400078e004c */
[----:B------:R-:W-:Y:S02]  /*37a00*/  IMAD.MOV.U32 R49, RZ, RZ, R77 ;  /* 0x000000ffff317224 */ /* 0x000fe400078e004d */
[----:B------:R-:W-:Y:S02]  /*37a10*/  IMAD.MOV.U32 R76, RZ, RZ, R67 ;  /* 0x000000ffff4c7224 */ /* 0x000fe400078e0043 */
[----:B------:R-:W-:Y:S01]  /*37a20*/  IMAD.MOV.U32 R61, RZ, RZ, R78 ;  /* 0x000000ffff3d7224 */ /* 0x000fe200078e004e */
[----:B------:R-:W4:Y:S01]  /*37a30*/  LDL.LU R67, [R1+0x3c5c] ;  /* 0x003c5c0001437983 */ /* 0x000f220000300800 */
[----:B------:R-:W-:Y:S02]  /*37a40*/  IMAD.MOV.U32 R77, RZ, RZ, R62 ;  /* 0x000000ffff4d7224 */ /* 0x000fe400078e003e */
[----:B------:R-:W-:Y:S01]  /*37a50*/  IMAD.MOV.U32 R60, RZ, RZ, R79 ;  /* 0x000000ffff3c7224 */ /* 0x000fe200078e004f */
[----:B------:R-:W4:Y:S01]  /*37a60*/  LDL.LU R62, [R1+0x3c58] ;  /* 0x003c5800013e7983 */ /* 0x000f220000300800 */
[----:B------:R-:W-:-:S02]  /*37a70*/  IMAD.MOV.U32 R78, RZ, RZ, R63 ;  /* 0x000000ffff4e7224 */ /* 0x000fc400078e003f */
[----:B------:R-:W-:Y:S01]  /*37a80*/  IMAD.MOV.U32 R79, RZ, RZ, R11 ;  /* 0x000000ffff4f7224 */ /* 0x000fe200078e000b */
[----:B------:R-:W4:Y:S04]  /*37a90*/  LDL.LU R63, [R1+0x3c54] ;  /* 0x003c5400013f7983 */ /* 0x000f280000300800 */
[----:B------:R-:W4:Y:S01]  /*37aa0*/  LDL.LU R11, [R1+0x3c50] ;  /* 0x003c5000010b7983 */ /* 0x000f220000300800 */
[C---:B--2---:R-:W-:Y:S08]  /*37ab0*/  HMMA.1688.F32.TF32 R92, R168.reuse, R58, R92 ;  /* 0x0000003aa85c723c */ /* 0x044ff0000008105c */
[----:B---3--:R-:W-:Y:S11]  /*37ac0*/  HMMA.1688.F32.TF32 R96, R168, R6, R96 ;  /* 0x00000006a860723c */ /* 0x008ff60000081060 */
[----:B------:R-:W-:Y:S04]  /*37ad0*/  @!UPT UIADD3 URZ, URZ, URZ, URZ ;  /* 0x0000003f3f3ff290 */ /* 0x000fe8000fffe03f */
[----:B------:R1:W-:Y:S01]  /*37ae0*/  STL.64 [R1+0x5b0], R92 ;  /* 0x0005b05c01007387 */ /* 0x0003e20000100a00 */
[----:B------:R-:W-:Y:S02]  /*37af0*/  IMAD.MOV.U32 R65, RZ, RZ, R94 ;  /* 0x000000ffff417224 */ /* 0x000fe400078e005e */
[----:B------:R-:W-:-:S06]  /*37b00*/  IMAD.MOV.U32 R64, RZ, RZ, R95 ;  /* 0x000000ffff407224 */ /* 0x000fcc00078e005f */
[----:B------:R-:W-:Y:S01]  /*37b10*/  IMAD.MOV.U32 R33, RZ, RZ, R96 ;  /* 0x000000ffff217224 */ /* 0x000fe200078e0060 */
[----:B------:R-:W-:Y:S01]  /*37b20*/  MOV R32, R97 ;  /* 0x0000006100207202 */ /* 0x000fe20000000f00 */
[----:B------:R-:W-:Y:S02]  /*37b30*/  IMAD.MOV.U32 R29, RZ, RZ, R98 ;  /* 0x000000ffff1d7224 */ /* 0x000fe400078e0062 */
[----:B------:R-:W-:Y:S02]  /*37b40*/  IMAD.MOV.U32 R28, RZ, RZ, R99 ;  /* 0x000000ffff1c7224 */ /* 0x000fe400078e0063 */
[C---:B------:R-:W-:Y:S08]  /*37b50*/  HMMA.1688.F32.TF32 R96, R168.reuse, R54, R88 ;  /* 0x00000036a860723c */ /* 0x040ff00000081058 */
[C---:B-1----:R-:W-:Y:S08]  /*37b60*/  HMMA.1688.F32.TF32 R92, R168.reuse, R50, R84 ;  /* 0x00000032a85c723c */ /* 0x042ff00000081054 */
[C---:B------:R-:W-:Y:S08]  /*37b70*/  HMMA.1688.F32.TF32 R88, R168.reuse, R46, R80 ;  /* 0x0000002ea858723c */ /* 0x040ff00000081050 */
[C---:B------:R-:W-:Y:S08]  /*37b80*/  HMMA.1688.F32.TF32 R84, R168.reuse, R42, R76 ;  /* 0x0000002aa854723c */ /* 0x040ff0000008104c */
[C---:B------:R-:W-:Y:S08]  /*37b90*/  HMMA.1688.F32.TF32 R80, R168.reuse, R38, R72 ;  /* 0x00000026a850723c */ /* 0x040ff00000081048 */
[C---:B------:R-:W-:Y:S08]  /*37ba0*/  HMMA.1688.F32.TF32 R76, R168.reuse, R34, R68 ;  /* 0x00000022a84c723c */ /* 0x040ff00000081044 */
[C---:B------:R-:W-:Y:S08]  /*37bb0*/  HMMA.1688.F32.TF32 R72, R168.reuse, R30, R244 ;  /* 0x0000001ea848723c */ /* 0x040ff000000810f4 */
[----:B------:R-:W-:Y:S01]  /*37bc0*/  HMMA.1688.F32.TF32 R68, R168, R26, R248 ;  /* 0x0000001aa844723c */ /* 0x000fe200000810f8 */
        /* <DEDUP_REMOVED lines=10> */
[----:B------:R-:W-:-:S03]  /*37c70*/  IMAD.MOV.U32 R244, RZ, RZ, R15 ;  /* 0x000000fffff47224 */ /* 0x000fc600078e000f */
[----:B------:R-:W-:Y:S04]  /*37c80*/  STL.64 [R1+0x550], R76 ;  /* 0x0005504c01007387 */ /* 0x000fe80000100a00 */
[----:B------:R-:W-:Y:S04]  /*37c90*/  STL.64 [R1+0x558], R78 ;  /* 0x0005584e01007387 */ /* 0x000fe80000100a00 */
[----:B------:R-:W-:Y:S01]  /*37ca0*/  STL.64 [R1+0x540], R72 ;  /* 0x0005404801007387 */ /* 0x000fe20000100a00 */
[----:B------:R-:W-:-:S03]  /*37cb0*/  MOV R245, R23 ;  /* 0x0000001700f57202 */ /* 0x000fc60000000f00 */
[----:B------:R-:W-:Y:S01]  /*37cc0*/  STL.64 [R1+0x548], R74 ;  /* 0x0005484a01007387 */ /* 0x000fe20000100a00 */
[----:B------:R-:W-:-:S03]  /*37cd0*/  IMAD.MOV.U32 R246, RZ, RZ, R22 ;  /* 0x000000fffff67224 */ /* 0x000fc600078e0016 */
[----:B------:R-:W2:Y:S01]  /*37ce0*/  LDL.LU R15, [R1+0x3c4c] ;  /* 0x003c4c00010f7983 */ /* 0x000ea20000300800 */
[----:B------:R-:W-:-:S03]  /*37cf0*/  IMAD.MOV.U32 R247, RZ, RZ, R19 ;  /* 0x000000fffff77224 */ /* 0x000fc600078e0013 */
[----:B------:R-:W-:Y:S04]  /*37d00*/  STL.64 [R1+0x530], R68 ;  /* 0x0005304401007387 */ /* 0x000fe80000100a00 */
[----:B------:R1:W-:Y:S04]  /*37d10*/  STL.64 [R1+0x538], R70 ;  /* 0x0005384601007387 */ /* 0x0003e80000100a00 */
[----:B------:R-:W3:Y:S04]  /*37d20*/  LDL.LU R23, [R1+0x3c48] ;  /* 0x003c480001177983 */ /* 0x000ee80000300800 */
[----:B------:R-:W2:Y:S04]  /*37d30*/  LDL.LU R22, [R1+0x3c44] ;  /* 0x003c440001167983 */ /* 0x000ea80000300800 */
[----:B------:R-:W2:Y:S01]  /*37d40*/  LDL.LU R19, [R1+0x3c40] ;  /* 0x003c400001137983 */ /* 0x000ea20000300800 */
[----:B-1----:R-:W-:-:S03]  /*37d50*/  IMAD.MOV.U32 R70, RZ, RZ, R18 ;  /* 0x000000ffff467224 */ /* 0x002fc600078e0012 */
[----:B------:R-:W2:Y:S01]  /*37d60*/  LDL.LU R68, [R1+0xbc0] ;  /* 0x000bc00001447983 */ /* 0x000ea20000300800 */
[----:B------:R-:W-:-:S03]  /*37d70*/  IMAD.MOV.U32 R71, RZ, RZ, R14 ;  /* 0x000000ffff477224 */ /* 0x000fc600078e000e */
[----:B------:R-:W3:Y:S04]  /*37d80*/  LDL.LU R69, [R1+0xbc4] ;  /* 0x000bc40001457983 */ /* 0x000ee80000300800 */
[----:B------:R-:W3:Y:S04]  /*37d90*/  LDL.LU R18, [R1+0x3c3c] ;  /* 0x003c3c0001127983 */ /* 0x000ee80000300800 */
[----:B------:R-:W3:Y:S01]  /*37da0*/  LDL.LU R14, [R1+0x3c38] ;  /* 0x003c3800010e7983 */ /* 0x000ee20000300800 */
[C---:B----4-:R-:W-:Y:S03]  /*37db0*/  HMMA.1688.F32.TF32 R100, R168.reuse, R10, R100 ;  /* 0x0000000aa864723c */ /* 0x050fe60000081064 */
[----:B------:R-:W4:Y:S04]  /*37dc0*/  LDL.LU R80, [R1+0xee0] ;  /* 0x000ee00001507983 */ /* 0x000f280000300800 */
[----:B------:R-:W4:Y:S01]  /*37dd0*/  LDL.LU R81, [R1+0xee4] ;  /* 0x000ee40001517983 */ /* 0x000f220000300800 */
[----:B------:R-:W-:Y:S03]  /*37de0*/  HMMA.1688.F32.TF32 R104, R168, R62, R104 ;  /* 0x0000003ea868723c */ /* 0x000fe60000081068 */
[----:B------:R-:W4:Y:S04]  /*37df0*/  LDL.LU R82, [R1+0xee8] ;  /* 0x000ee80001527983 */ /* 0x000f280000300800 */
        /* <DEDUP_REMOVED lines=9> */
[----:B------:R-:W-:-:S03]  /*37e90*/  IMAD.MOV.U32 R25, RZ, RZ, R100 ;  /* 0x000000ffff197224 */ /* 0x000fc600078e0064 */
        /* <DEDUP_REMOVED lines=13> */
[----:B------:R-:W-:-:S03]  /*37f70*/  MOV R12, R107 ;  /* 0x0000006b000c7202 */ /* 0x000fc60000000f00 */
        /* <DEDUP_REMOVED lines=44> */
[----:B------:R-:W-:-:S03]  /*38240*/  MOV R8, R109 ;  /* 0x0000006d00087202 */ /* 0x000fc60000000f00 */
[----:B------:R-:W4:Y:S01]  /*38250*/  LDL.LU R125, [R1+0x6b4] ;  /* 0x0006b400017d7983 */ /* 0x000f220000300800 */
[----:B------:R-:W-:-:S03]  /*38260*/  IMAD.MOV.U32 R5, RZ, RZ, R110 ;  /* 0x000000ffff057224 */ /* 0x000fc600078e006e */
[----:B------:R-:W4:Y:S01]  /*38270*/  LDL.LU R126, [R1+0x6b8] ;  /* 0x0006b800017e7983 */ /* 0x000f220000300800 */
[----:B------:R-:W-:-:S03]  /*38280*/  IMAD.MOV.U32 R4, RZ, RZ, R111 ;  /* 0x000000ffff047224 */ /* 0x000fc600078e006f */
        /* <DEDUP_REMOVED lines=9> */
[----:B--2---:R-:W-:-:S03]  /*38320*/  IMAD.MOV.U32 R72, RZ, RZ, R19 ;  /* 0x000000ffff487224 */ /* 0x004fc600078e0013 */
[----:B------:R-:W2:Y:S01]  /*38330*/  LDL.LU R76, [R1+0xed0] ;  /* 0x000ed000014c7983 */ /* 0x000ea20000300800 */
[----:B------:R-:W-:-:S03]  /*38340*/  IMAD.MOV.U32 R73, RZ, RZ, R22 ;  /* 0x000000ffff497224 */ /* 0x000fc600078e0016 */
[----:B------:R-:W2:Y:S01]  /*38350*/  LDL.LU R77, [R1+0xed4] ;  /* 0x000ed400014d7983 */ /* 0x000ea20000300800 */
[----:B---3--:R-:W-:Y:S01]  /*38360*/  MOV R79, R18 ;  /* 0x00000012004f7202 */ /* 0x008fe20000000f00 */
[----:B------:R-:W-:Y:S02]  /*38370*/  IMAD.MOV.U32 R78, RZ, RZ, R14 ;  /* 0x000000ffff4e7224 */ /* 0x000fe400078e000e */
[----:B------:R-:W3:Y:S01]  /*38380*/  LDL.LU R14, [R1+0x3c34] ;  /* 0x003c3400010e7983 */ /* 0x000ee20000300800 */
[----:B------:R-:W-:-:S03]  /*38390*/  IMAD.MOV.U32 R74, RZ, RZ, R23 ;  /* 0x000000ffff4a7224 */ /* 0x000fc600078e0017 */
[----:B------:R-:W2:Y:S01]  /*383a0*/  LDL.LU R18, [R1+0x3c30] ;  /* 0x003c300001127983 */ /* 0x000ea20000300800 */
[----:B------:R-:W-:-:S03]  /*383b0*/  IMAD.MOV.U32 R75, RZ, RZ, R15 ;  /* 0x000000ffff4b7224 */ /* 0x000fc600078e000f */
[----:B------:R-:W2:Y:S04]  /*383c0*/  LDL.LU R19, [R1+0x3c2c] ;  /* 0x003c2c0001137983 */ /* 0x000ea80000300800 */
[----:B------:R-:W3:Y:S04]  /*383d0*/  LDL.LU R22, [R1+0x3c28] ;  /* 0x003c280001167983 */ /* 0x000ee80000300800 */
[----:B------:R-:W3:Y:S04]  /*383e0*/  LDL.LU R23, [R1+0x3c24] ;  /* 0x003c240001177983 */ /* 0x000ee80000300800 */
[----:B------:R-:W3:Y:S04]  /*383f0*/  LDL.LU R15, [R1+0x3c20] ;  /* 0x003c2000010f7983 */ /* 0x000ee80000300800 */
[----:B------:R-:W3:Y:S04]  /*38400*/  LDL.LU R248, [R1+0xba0] ;  /* 0x000ba00001f87983 */ /* 0x000ee80000300800 */
[----:B------:R-:W3:Y:S04]  /*38410*/  LDL.LU R249, [R1+0xba4] ;  /* 0x000ba40001f97983 */ /* 0x000ee80000300800 */
[----:B------:R-:W3:Y:S04]  /*38420*/  LDL.LU R250, [R1+0xba8] ;  /* 0x000ba80001fa7983 */ /* 0x000ee80000300800 */
[----:B------:R-:W3:Y:S01]  /*38430*/  LDL.LU R251, [R1+0xbac] ;  /* 0x000bac0001fb7983 */ /* 0x000ee20000300800 */
[C---:B----4-:R-:W-:Y:S08]  /*38440*/  HMMA.1688.F32.TF32 R88, R236.reuse, R26, R88 ;  /* 0x0000001aec58723c */ /* 0x050ff00000081058 */
[C---:B------:R-:W-:Y:S08]  /*38450*/  HMMA.1688.F32.TF32 R96, R236.reuse, R34, R96 ;  /* 0x00000022ec60723c */ /* 0x040ff00000081060 */
        /* <DEDUP_REMOVED lines=9> */
[----:B------:R-:W-:Y:S08]  /*384f0*/  HMMA.1688.F32.TF32 R108, R236, R46, R108 ;  /* 0x0000002eec6c723c */ /* 0x000ff0000008106c */
[C---:B--2---:R-:W-:Y:S08]  /*38500*/  HMMA.1688.F32.TF32 R144, R168.reuse, R18, R144 ;  /* 0x00000012a890723c */ /* 0x044ff00000081090 */
[C---:B---3--:R-:W-:Y:S08]  /*38510*/  HMMA.1688.F32.TF32 R148, R168.reuse, R22, R148 ;  /* 0x00000016a894723c */ /* 0x048ff00000081094 */
[----:B------:R-:W-:Y:S01]  /*38520*/  HMMA.1688.F32.TF32 R140, R168, R14, R140 ;  /* 0x0000000ea88c723c */ /* 0x000fe2000008108c */
[----:B------:R-:W-:Y:S04]  /*38530*/  LDS R168, [R0+0x2100] ;  /* 0x0021000000a87984 */ /* 0x000fe80000000800 */
[----:B------:R-:W-:Y:S04]  /*38540*/  LDS R170, [R0+0x3100] ;  /* 0x0031000000aa7984 */ /* 0x000fe80000000800 */
[----:B------:R-:W-:Y:S04]  /*38550*/  LDS R169, [R3+0x2100] ;  /* 0x0021000003a97984 */ /* 0x000fe80000000800 */
[----:B------:R-:W1:Y:S04]  /*38560*/  LDS R171, [R3+0x3100] ;  /* 0x0031000003ab7984 */ /* 0x000e680000000800 */
[----:B------:R-:W-:Y:S04]  /*38570*/  STL.64 [R1+0x520], R148 ;  /* 0x0005209401007387 */ /* 0x000fe80000100a00 */
[----:B------:R-:W-:Y:S01]  /*38580*/  STL.64 [R1+0x528], R150 ;  /* 0x0005289601007387 */ /* 0x000fe20000100a00 */
[C---:B------:R-:W-:Y:S03]  /*38590*/  HMMA.1688.F32.TF32 R92, R236.reuse, R30, R92 ;  /* 0x0000001eec5c723c */ /* 0x040fe6000008105c */
[----:B------:R-:W-:Y:S04]  /*385a0*/  STL.64 [R1+0x510], R144 ;  /* 0x0005109001007387 */ /* 0x000fe80000100a00 */
[----:B------:R-:W-:Y:S04]  /*385b0*/  STL.64 [R1+0x518], R146 ;  /* 0x0005189201007387 */ /* 0x000fe80000100a00 */
        /* <DEDUP_REMOVED lines=8> */
[----:B------:R-:W-:Y:S03]  /*38640*/  HMMA.1688.F32.TF32 R76, R236, R14, R76 ;  /* 0x0000000eec4c723c */ /* 0x000fe6000008104c */
[----:B------:R-:W-:Y:S04]  /*38650*/  STL.64 [R1+0x6c0], R128 ;  /* 0x0006c08001007387 */ /* 0x000fe80000100a00 */
[----:B------:R-:W-:Y:S01]  /*38660*/  STL.64 [R1+0x6c8], R130 ;  /* 0x0006c88201007387 */ /* 0x000fe20000100a00 */
[C---:B-1----:R-:W-:Y:S03]  /*38670*/  HMMA.1688.F32.TF32 R72, R168.reuse, R66, R72 ;  /* 0x00000042a848723c */ /* 0x042fe60000081048 */
        /* <DEDUP_REMOVED lines=20> */
[C---:B------:R-:W-:Y:S03]  /*387c0*/  HMMA.1688.F32.TF32 R68, R168.reuse, R62, R68 ;  /* 0x0000003ea844723c */ /* 0x040fe60000081044 */
[----:B------:R-:W-:Y:S04]  /*387d0*/  STL.64 [R1+0x610], R84 ;  /* 0x0006105401007387 */ /* 0x000fe80000100a00 */
[----:B------:R-:W-:Y:S04]  /*387e0*/  STL.64 [R1+0x618], R86 ;  /* 0x0006185601007387 */ /* 0x000fe80000100a00 */
[----:B------:R-:W-:Y:S04]  /*387f0*/  STL.64 [R1+0x600], R80 ;  /* 0x0006005001007387 */ /* 0x000fe80000100a00 */
[----:B------:R-:W-:Y:S04]  /*38800*/  STL.64 [R1+0x608], R82 ;  /* 0x0006085201007387 */ /* 0x000fe80000100a00 */
[----:B------:R-:W-:Y:S04]  /*38810*/  STL.64 [R1+0x500], R76 ;  /* 0x0005004c01007387 */ /* 0x000fe80000100a00 */
[----:B------:R1:W-:Y:S04]  /*38820*/  STL.64 [R1+0x508], R78 ;  /* 0x0005084e01007387 */ /* 0x0003e80000100a00 */
[----:B------:R-:W-:Y:S04]  /*38830*/  STL.64 [R1+0x6f0], R72 ;  /* 0x0006f04801007387 */ /* 0x000fe80000100a00 */
[----:B------:R2:W-:Y:S01]  /*38840*/  STL.64 [R1+0x6f8], R74 ;  /* 0x0006f84a01007387 */ /* 0x0005e20000100a00 */
[C---:B-1----:R-:W-:Y:S03]  /*38850*/  HMMA.1688.F32.TF32 R76, R168.reuse, R10, R244 ;  /* 0x0000000aa84c723c */ /* 0x042fe600000810f4 */
[----:B------:R-:W-:Y:S04]  /*38860*/  LDS R236, [R0+0x2180] ;  /* 0x0021800000ec7984 */ /* 0x000fe80000000800 */
[----:B------:R-:W-:Y:S01]  /*38870*/  LDS R238, [R0+0x3180] ;  /* 0x0031800000ee7984 */ /* 0x000fe20000000800 */
[C---:B--2---:R-:W-:Y:S03]  /*38880*/  HMMA.1688.F32.TF32 R72, R168.reuse, R6, R248 ;  /* 0x00000006a848723c */ /* 0x044fe600000810f8 */
[----:B------:R1:W-:Y:S04]  /*38890*/  STL.64 [R1+0x710], R68 ;  /* 0x0007104401007387 */ /* 0x0003e80000100a00 */
[----:B------:R2:W-:Y:S04]  /*388a0*/  STL.64 [R1+0x718], R70 ;  /* 0x0007184601007387 */ /* 0x0005e80000100a00 */
[----:B------:R-:W-:Y:S04]  /*388b0*/  LDS R237, [R3+0x2180] ;  /* 0x0021800003ed7984 */ /* 0x000fe80000000800 */
[----:B-1----:R-:W3:Y:S04]  /*388c0*/  LDL.LU R68, [R1+0x10] ;  /* 0x0000100001447983 */ /* 0x002ee80000300800 */
[----:B------:R-:W-:Y:S04]  /*388d0*/  STL.64 [R1+0x720], R76 ;  /* 0x0007204c01007387 */ /* 0x000fe80000100a00 */
[----:B------:R-:W-:Y:S04]  /*388e0*/  STL.64 [R1+0x728], R78 ;  /* 0x0007284e01007387 */ /* 0x000fe80000100a00 */
[----:B------:R1:W-:Y:S04]  /*388f0*/  STL.64 [R1+0x730], R72 ;  /* 0x0007304801007387 */ /* 0x0003e80000100a00 */
[----:B------:R4:W-:Y:S04]  /*38900*/  STL.64 [R1+0x738], R74 ;  /* 0x0007384a01007387 */ /* 0x0009e80000100a00 */
[----:B------:R-:W3:Y:S04]  /*38910*/  LDL.LU R69, [R1+0x14] ;  /* 0x0000140001457983 */ /* 0x000ee80000300800 */
[----:B--2---:R-:W3:Y:S04]  /*38920*/  LDL.LU R70, [R1+0x18] ;  /* 0x0000180001467983 */ /* 0x004ee80000300800 */
[----:B------:R-:W3:Y:S04]  /*38930*/  LDL.LU R71, [R1+0x1c] ;  /* 0x00001c0001477983 */ /* 0x000ee80000300800 */
[----:B-1----:R-:W2:Y:S04]  /*38940*/  LDL.LU R72, [R1+0x20] ;  /* 0x0000200001487983 */ /* 0x002ea80000300800 */
[----:B------:R-:W2:Y:S04]  /*38950*/  LDL.LU R73, [R1+0x24] ;  /* 0x0000240001497983 */ /* 0x000ea80000300800 */
[----:B----4-:R-:W2:Y:S04]  /*38960*/  LDL.LU R74, [R1+0x28] ;  /* 0x00002800014a7983 */ /* 0x010ea80000300800 */
[----:B------:R-:W2:Y:S04]  /*38970*/  LDL.LU R75, [R1+0x2c] ;  /* 0x00002c00014b7983 */ /* 0x000ea80000300800 */
[----:B------:R-:W4:Y:S04]  /*38980*/  LDL.LU R76, [R1+0x30] ;  /* 0x00003000014c7983 */ /* 0x000f280000300800 */
[----:B------:R-:W4:Y:S04]  /*38990*/  LDL.LU R77, [R1+0x34] ;  /* 0x00003400014d7983 */ /* 0x000f280000300800 */
[----:B------:R-:W4:Y:S04]  /*389a0*/  LDL.LU R78, [R1+0x38] ;  /* 0x00003800014e7983 */ /* 0x000f280000300800 */
[----:B------:R-:W4:Y:S04]  /*389b0*/  LDL.LU R79, [R1+0x3c] ;  /* 0x00003c00014f7983 */ /* 0x000f280000300800 */
        /* <DEDUP_REMOVED lines=49> */
[----:B------:R-:W3:Y:S04]  /*38cd0*/  LDL.LU R145, [R1+0xb54] ;  /* 0x000b540001917983 */ /* 0x000ee80000300800 */
[----:B------:R-:W3:Y:S04]  /*38ce0*/  LDL.LU R146, [R1+0xb58] ;  /* 0x000b580001927983 */ /* 0x000ee80000300800 */
[----:B------:R-:W3:Y:S04]  /*38cf0*/  LDL.LU R147, [R1+0xb5c] ;  /* 0x000b5c0001937983 */ /* 0x000ee80000300800 */
        /* <DEDUP_REMOVED lines=40> */
[----:B------:R-:W4:Y:S04]  /*38f80*/  LDL.LU R244, [R1] ;  /* 0x0000000001f47983 */ /* 0x000f280000300800 */
[----:B------:R-:W4:Y:S04]  /*38f90*/  LDL.LU R245, [R1+0x4] ;  /* 0x0000040001f57983 */ /* 0x000f280000300800 */
[----:B------:R-:W4:Y:S04]  /*38fa0*/  LDL.LU R246, [R1+0x8] ;  /* 0x0000080001f67983 */ /* 0x000f280000300800 */
[----:B------:R-:W4:Y:S04]  /*38fb0*/  LDL.LU R247, [R1+0xc] ;  /* 0x00000c0001f77983 */ /* 0x000f280000300800 */
[----:B------:R-:W1:Y:S01]  /*38fc0*/  LDS R239, [R3+0x3180] ;  /* 0x0031800003ef7984 */ /* 0x000e620000000800 */
[C---:B--2---:R-:W-:Y:S08]  /*38fd0*/  HMMA.1688.F32.TF32 R248, R168.reuse, R38, R248 ;  /* 0x00000026a8f8723c */ /* 0x044ff000000810f8 */
[C---:B---3--:R-:W-:Y:S08]  /*38fe0*/  HMMA.1688.F32.TF32 R144, R168.reuse, R42, R144 ;  /* 0x0000002aa890723c */ /* 0x048ff00000081090 */
[C---:B----4-:R-:W-:Y:S08]  /*38ff0*/  HMMA.1688.F32.TF32 R148, R168.reuse, R46, R148 ;  /* 0x0000002ea894723c */ /* 0x050ff00000081094 */
[C---:B------:R-:W-:Y:S08]  /*39000*/  HMMA.1688.F32.TF32 R156, R168.reuse, R54, R156 ;  /* 0x00000036a89c723c */ /* 0x040ff0000008109c */
[C---:B------:R-:W-:Y:S08]  /*39010*/  HMMA.1688.F32.TF32 R160, R168.reuse, R58, R160 ;  /* 0x0000003aa8a0723c */ /* 0x040ff000000810a0 */
[C---:B------:R-:W-:Y:S11]  /*39020*/  HMMA.1688.F32.TF32 R152, R168.reuse, R50, R152 ;  /* 0x00000032a898723c */ /* 0x040ff60000081098 */
[----:B------:R-:W-:Y:S04]  /*39030*/  @!UPT UIADD3 URZ, URZ, URZ, URZ ;  /* 0x0000003f3f3ff290 */ /* 0x000fe8000fffe03f */
[----:B------:R-:W-:Y:S04]  /*39040*/  STL.64 [R1+0x770], R160 ;  /* 0x000770a001007387 */ /* 0x000fe80000100a00 */
[----:B------:R2:W-:Y:S04]  /*39050*/  STL.64 [R1+0x778], R162 ;  /* 0x000778a201007387 */ /* 0x0005e80000100a00 */
[----:B--2---:R-:W2:Y:S04]  /*39060*/  LDL.LU.64 R162, [R1+0x3c18] ;  /* 0x003c180001a27983 */ /* 0x004ea80000300a00 */
[----:B------:R-:W2:Y:S04]  /*39070*/  LDL.LU.64 R160, [R1+0x3c10] ;  /* 0x003c100001a07983 */ /* 0x000ea80000300a00 */
[----:B------:R-:W-:Y:S04]  /*39080*/  STL.64 [R1+0x780], R156 ;  /* 0x0007809c01007387 */ /* 0x000fe80000100a00 */
[----:B------:R3:W-:Y:S04]  /*39090*/  STL.64 [R1+0x788], R158 ;  /* 0x0007889e01007387 */ /* 0x0007e80000100a00 */
[----:B---3--:R-:W3:Y:S04]  /*390a0*/  LDL.LU.64 R158, [R1+0x3c08] ;  /* 0x003c0800019e7983 */ /* 0x008ee80000300a00 */
[----:B------:R-:W3:Y:S04]  /*390b0*/  LDL.LU.64 R156, [R1+0x3c00] ;  /* 0x003c0000019c7983 */ /* 0x000ee80000300a00 */
[----:B------:R-:W-:Y:S04]  /*390c0*/  STL.64 [R1+0x790], R152 ;  /* 0x0007909801007387 */ /* 0x000fe80000100a00 */
[----:B------:R4:W-:Y:S04]  /*390d0*/  STL.64 [R1+0x798], R154 ;  /* 0x0007989a01007387 */ /* 0x0009e80000100a00 */
[----:B----4-:R-:W4:Y:S04]  /*390e0*/  LDL.LU.64 R154, [R1+0x3bf8] ;  /* 0x003bf800019a7983 */ /* 0x010f280000300a00 */
[----:B------:R-:W4:Y:S04]  /*390f0*/  LDL.LU.64 R152, [R1+0x3bf0] ;  /* 0x003bf00001987983 */ /* 0x000f280000300a00 */
[----:B------:R-:W-:Y:S04]  /*39100*/  STL.64 [R1+0x7a0], R148 ;  /* 0x0007a09401007387 */ /* 0x000fe80000100a00 */
[----:B------:R1:W-:Y:S04]  /*39110*/  STL.64 [R1+0x7a8], R150 ;  /* 0x0007a89601007387 */ /* 0x0003e80000100a00 */
[----:B-1----:R-:W2:Y:S04]  /*39120*/  LDL.LU.64 R150, [R1+0x3be8] ;  /* 0x003be80001967983 */ /* 0x002ea80000300a00 */
[----:B------:R-:W2:Y:S04]  /*39130*/  LDL.LU.64 R148, [R1+0x3be0] ;  /* 0x003be00001947983 */ /* 0x000ea80000300a00 */
[----:B------:R-:W-:Y:S04]  /*39140*/  STL.64 [R1+0x7b0], R144 ;  /* 0x0007b09001007387 */ /* 0x000fe80000100a00 */
[----:B------:R1:W-:Y:S04]  /*39150*/  STL.64 [R1+0x7b8], R146 ;  /* 0x0007b89201007387 */ /* 0x0003e80000100a00 */
[----:B-1----:R-:W2:Y:S04]  /*39160*/  LDL.LU.64 R146, [R1+0x3bd8] ;  /* 0x003bd80001927983 */ /* 0x002ea80000300a00 */
[----:B------:R-:W2:Y:S04]  /*39170*/  LDL.LU.64 R144, [R1+0x3bd0] ;  /* 0x003bd00001907983 */ /* 0x000ea80000300a00 */
[----:B------:R-:W-:Y:S04]  /*39180*/  STL.64 [R1+0x7d0], R248 ;  /* 0x0007d0f801007387 */ /* 0x000fe80000100a00 */
[----:B------:R1:W-:Y:S04]  /*39190*/  STL.64 [R1+0x7d8], R250 ;  /* 0x0007d8fa01007387 */ /* 0x0003e80000100a00 */
[----:B-1----:R-:W2:Y:S04]  /*391a0*/  LDL.LU.64 R250, [R1+0x3bc8] ;  /* 0x003bc80001fa7983 */ /* 0x002ea80000300a00 */
[----:B------:R-:W2:Y:S01]  /*391b0*/  LDL.LU.64 R248, [R1+0x3bc0] ;  /* 0x003bc00001f87983 */ /* 0x000ea20000300a00 */
        /* <DEDUP_REMOVED lines=18> */
[----:B------:R-:W-:Y:S04]  /*392e0*/  LDS R168, [R0+0x2200] ;  /* 0x0022000000a87984 */ /* 0x000fe80000000800 */
[----:B------:R-:W-:Y:S01]  /*392f0*/  LDS R170, [R0+0x3200] ;  /* 0x0032000000aa7984 */ /* 0x000fe20000000800 */
[C---:B-1----:R-:W-:Y:S03]  /*39300*/  HMMA.1688.F32.TF32 R124, R236.reuse, R66, R120 ;  /* 0x00000042ec7c723c */ /* 0x042fe60000081078 */
[----:B------:R-:W-:Y:S04]  /*39310*/  LDS R169, [R3+0x2200] ;  /* 0x0022000003a97984 */ /* 0x000fe80000000800 */
[----:B------:R-:W-:Y:S01]  /*39320*/  LDS R171, [R3+0x3200] ;  /* 0x0032000003ab7984 */ /* 0x000fe20000000800 */
        /* <DEDUP_REMOVED lines=17> */
[----:B------:R-:W-:Y:S04]  /*39440*/  STL.64 [R1+0x10f8], R118 ;  /* 0x0010f87601007387 */ /* 0x000fe80000100a00 */
[----:B------:R-:W-:Y:S03]  /*39450*/  STL.64 [R1+0x10e0], R112 ;  /* 0x0010e07001007387 */ /* 0x000fe60000100a00 */
[C---:B------:R-:W-:Y:S01]  /*39460*/  HMMA.1688.F32.TF32 R72, R236.reuse, R22, R68 ;  /* 0x00000016ec48723c */ /* 0x040fe20000081044 */
[----:B------:R-:W-:Y:S04]  /*39470*/  STL.64 [R1+0x10e8], R114 ;  /* 0x0010e87201007387 */ /* 0x000fe80000100a00 */
[----:B------:R-:W-:Y:S03]  /*39480*/  STL.64 [R1+0x10d0], R108 ;  /* 0x0010d06c01007387 */ /* 0x000fe60000100a00 */
        /* <DEDUP_REMOVED lines=18> */
[----:B------:R-:W3:Y:S04]  /*395b0*/  LDL.LU R240, [R1+0x190] ;  /* 0x0001900001f07983 */ /* 0x000ee80000300800 */
[----:B------:R-:W-:Y:S04]  /*395c0*/  STL.64 [R1+0x1040], R72 ;  /* 0x0010404801007387 */ /* 0x000fe80000100a00 */
[----:B------:R-:W-:Y:S04]  /*395d0*/  STL.64 [R1+0x1048], R74 ;  /* 0x0010484a01007387 */ /* 0x000fe80000100a00 */
[----:B------:R-:W-:Y:S04]  /*395e0*/  STL.64 [R1+0x1030], R68 ;  /* 0x0010304401007387 */ /* 0x000fe80000100a00 */
[----:B------:R2:W-:Y:S04]  /*395f0*/  STL.64 [R1+0x1038], R70 ;  /* 0x0010384601007387 */ /* 0x0005e80000100a00 */
[----:B------:R-:W3:Y:S04]  /*39600*/  LDL.LU R241, [R1+0x194] ;  /* 0x0001940001f17983 */ /* 0x000ee80000300800 */
[----:B------:R-:W3:Y:S01]  /*39610*/  LDL.LU R242, [R1+0x198] ;  /* 0x0001980001f27983 */ /* 0x000ee20000300800 */
[----:B--2---:R-:W-:Y:S03]  /*39620*/  HMMA.1688.F32.TF32 R68, R236, R14, R248 ;  /* 0x0000000eec44723c */ /* 0x004fe600000810f8 */
[----:B------:R-:W3:Y:S04]  /*39630*/  LDL.LU R243, [R1+0x19c] ;  /* 0x00019c0001f37983 */ /* 0x000ee80000300800 */
[----:B------:R-:W2:Y:S04]  /*39640*/  LDL.LU R244, [R1+0x1b0] ;  /* 0x0001b00001f47983 */ /* 0x000ea80000300800 */
[----:B------:R-:W-:Y:S04]  /*39650*/  LDS R236, [R0+0x2280] ;  /* 0x0022800000ec7984 */ /* 0x000fe80000000800 */
[----:B------:R-:W-:Y:S04]  /*39660*/  LDS R238, [R0+0x3280] ;  /* 0x0032800000ee7984 */ /* 0x000fe80000000800 */
[----:B------:R-:W-:Y:S04]  /*39670*/  LDS R237, [R3+0x2280] ;  /* 0x0022800003ed7984 */ /* 0x000fe80000000800 */
[----:B------:R-:W1:Y:S04]  /*39680*/  LDS R239, [R3+0x3280] ;  /* 0x0032800003ef7984 */ /* 0x000e680000000800 */
[----:B------:R1:W-:Y:S04]  /*39690*/  STL.64 [R1+0x1010], R68 ;  /* 0x0010104401007387 */ /* 0x0003e80000100a00 */
[----:B------:R1:W-:Y:S04]  /*396a0*/  STL.64 [R1+0x1018], R70 ;  /* 0x0010184601007387 */ /* 0x0003e80000100a00 */
        /* <DEDUP_REMOVED lines=75> */
[----:B-1----:R-:W4:Y:S04]  /*39b60*/  LDL.LU R68, [R1+0x1c0] ;  /* 0x0001c00001447983 */ /* 0x002f280000300800 */
[----:B------:R-:W4:Y:S04]  /*39b70*/  LDL.LU R69, [R1+0x1c4] ;  /* 0x0001c40001457983 */ /* 0x000f280000300800 */
[----:B------:R-:W4:Y:S04]  /*39b80*/  LDL.LU R70, [R1+0x1c8] ;  /* 0x0001c80001467983 */ /* 0x000f280000300800 */
[----:B------:R-:W4:Y:S04]  /*39b90*/  LDL.LU R71, [R1+0x1cc] ;  /* 0x0001cc0001477983 */ /* 0x000f280000300800 */
[----:B------:R-:W4:Y:S04]  /*39ba0*/  LDL.LU R248, [R1+0x1a0] ;  /* 0x0001a00001f87983 */ /* 0x000f280000300800 */
[----:B------:R-:W4:Y:S04]  /*39bb0*/  LDL.LU R249, [R1+0x1a4] ;  /* 0x0001a40001f97983 */ /* 0x000f280000300800 */
[----:B------:R-:W4:Y:S04]  /*39bc0*/  LDL.LU R250, [R1+0x1a8] ;  /* 0x0001a80001fa7983 */ /* 0x000f280000300800 */
[----:B------:R-:W4:Y:S01]  /*39bd0*/  LDL.LU R251, [R1+0x1ac] ;  /* 0x0001ac0001fb7983 */ /* 0x000f220000300800 */
[----:B--2---:R-:W-:Y:S08]  /*39be0*/  HMMA.1688.F32.TF32 R72, R236, R62, R72 ;  /* 0x0000003eec48723c */ /* 0x004ff00000081048 */
[C---:B---3--:R-:W-:Y:S08]  /*39bf0*/  HMMA.1688.F32.TF32 R88, R168.reuse, R22, R88 ;  /* 0x00000016a858723c */ /* 0x048ff00000081058 */
        /* <DEDUP_REMOVED lines=10> */
[C---:B------:R-:W-:Y:S11]  /*39ca0*/  HMMA.1688.F32.TF32 R132, R168.reuse, R10, R132 ;  /* 0x0000000aa884723c */ /* 0x040ff60000081084 */
[----:B------:R-:W-:Y:S04]  /*39cb0*/  @!UPT UIADD3 URZ, URZ, URZ, URZ ;  /* 0x0000003f3f3ff290 */ /* 0x000fe8000fffe03f */
[----:B------:R-:W-:Y:S04]  /*39cc0*/  STL.64 [R1+0x1310], R140 ;  /* 0x0013108c01007387 */ /* 0x000fe80000100a00 */
[----:B------:R1:W-:Y:S01]  /*39cd0*/  STL.64 [R1+0x1318], R142 ;  /* 0x0013188e01007387 */ /* 0x0003e20000100a00 */
[C---:B------:R-:W-:Y:S03]  /*39ce0*/  HMMA.1688.F32.TF32 R116, R168.reuse, R50, R116 ;  /* 0x00000032a874723c */ /* 0x040fe60000081074 */
[----:B-1----:R-:W2:Y:S04]  /*39cf0*/  LDL.LU.64 R142, [R1+0x3bb8] ;  /* 0x003bb800018e7983 */ /* 0x002ea80000300a00 */
[----:B------:R-:W2:Y:S04]  /*39d00*/  LDL.LU.64 R140, [R1+0x3bb0] ;  /* 0x003bb000018c7983 */ /* 0x000ea80000300a00 */
[----:B------:R-:W-:Y:S04]  /*39d10*/  STL.64 [R1+0x1300], R136 ;  /* 0x0013008801007387 */ /* 0x000fe80000100a00 */
[----:B------:R1:W-:Y:S01]  /*39d20*/  STL.64 [R1+0x1308], R138 ;  /* 0x0013088a01007387 */ /* 0x0003e20000100a00 */
[C---:B------:R-:W-:Y:S03]  /*39d30*/  HMMA.1688.F32.TF32 R100, R168.reuse, R34, R100 ;  /* 0x00000022a864723c */ /* 0x040fe60000081064 */
[----:B-1----:R-:W3:Y:S04]  /*39d40*/  LDL.LU.64 R138, [R1+0x3ba8] ;  /* 0x003ba800018a7983 */ /* 0x002ee80000300a00 */
[----:B------:R-:W3:Y:S04]  /*39d50*/  LDL.LU.64 R136, [R1+0x3ba0] ;  /* 0x003ba00001887983 */ /* 0x000ee80000300a00 */
[----:B------:R-:W-:Y:S04]  /*39d60*/  STL.64 [R1+0x12f0], R132 ;  /* 0x0012f08401007387 */ /* 0x000fe80000100a00 */
[----:B------:R1:W-:Y:S04]  /*39d70*/  STL.64 [R1+0x12f8], R134 ;  /* 0x0012f88601007387 */ /* 0x0003e80000100a00 */
[----:B-1----:R-:W4:Y:S04]  /*39d80*/  LDL.LU.64 R134, [R1+0x3b98] ;  /* 0x003b980001867983 */ /* 0x002f280000300a00 */
        /* <DEDUP_REMOVED lines=10> */
[----:B------:R1:W-:Y:S01]  /*39e30*/  STL.64 [R1+0x12c8], R122 ;  /* 0x0012c87a01007387 */ /* 0x0003e20000100a00 */
[C---:B------:R-:W-:Y:S03]  /*39e40*/  HMMA.1688.F32.TF32 R84, R168.reuse, R18, R84 ;  /* 0x00000012a854723c */ /* 0x040fe60000081054 */
        /* <DEDUP_REMOVED lines=8> */
[----:B------:R-:W-:Y:S03]  /*39ed0*/  HMMA.1688.F32.TF32 R168, R168, R14, R80 ;  /* 0x0000000ea8a8723c */ /* 0x000fe60000081050 */
        /* <DEDUP_REMOVED lines=33> */
[----:B------:R-:W2:Y:S04]  /*3a0f0*/  LDL.LU.64 R82, [R1+0x3ac8] ;  /* 0x003ac80001527983 */ /* 0x000ea80000300a00 */
[----:B------:R-:W2:Y:S04]  /*3a100*/  LDL.LU.64 R80, [R1+0x3ac0] ;  /* 0x003ac00001507983 */ /* 0x000ea80000300a00 */
[----:B------:R-:W-:Y:S04]  /*3a110*/  STL.64 [R1+0x1220], R168 ;  /* 0x001220a801007387 */ /* 0x000fe80000100a00 */
[----:B------:R-:W-:Y:S04]  /*3a120*/  STL.64 [R1+0x1228], R170 ;  /* 0x001228aa01007387 */ /* 0x000fe80000100a00 */
[----:B------:R-:W-:Y:S04]  /*3a130*/  STL.64 [R1+0x1510], R76 ;  /* 0x0015104c01007387 */ /* 0x000fe80000100a00 */
[----:B------:R1:W-:Y:S01]  /*3a140*/  STL.64 [R1+0x1518], R78 ;  /* 0x0015184e01007387 */ /* 0x0003e20000100a00 */
[C---:B------:R-:W-:Y:S03]  /*3a150*/  HMMA.1688.F32.TF32 R248, R236.reuse, R58, R248 ;  /* 0x0000003aecf8723c */ /* 0x040fe600000810f8 */
[----:B------:R-:W-:Y:S04]  /*3a160*/  LDS R168, [R0+0x2300] ;  /* 0x0023000000a87984 */ /* 0x000fe80000000800 */
[----:B------:R-:W-:Y:S04]  /*3a170*/  LDS R170, [R0+0x3300] ;  /* 0x0033000000aa7984 */ /* 0x000fe80000000800 */
[----:B-1----:R-:W2:Y:S04]  /*3a180*/  LDL.LU.64 R78, [R1+0x3ab8] ;  /* 0x003ab800014e7983 */ /* 0x002ea80000300a00 */
[----:B------:R-:W2:Y:S04]  /*3a190*/  LDL.LU.64 R76, [R1+0x3ab0] ;  /* 0x003ab000014c7983 */ /* 0x000ea80000300a00 */
[----:B------:R-:W-:Y:S04]  /*3a1a0*/  STL.64 [R1+0x1500], R72 ;  /* 0x0015004801007387 */ /* 0x000fe80000100a00 */
[----:B------:R1:W-:Y:S01]  /*3a1b0*/  STL.64 [R1+0x1508], R74 ;  /* 0x0015084a01007387 */ /* 0x0003e20000100a00 */
[C---:B------:R-:W-:Y:S03]  /*3a1c0*/  HMMA.1688.F32.TF32 R240, R236.reuse, R54, R240 ;  /* 0x00000036ecf0723c */ /* 0x040fe600000810f0 */
[----:B------:R-:W-:Y:S04]  /*3a1d0*/  LDS R169, [R3+0x2300] ;  /* 0x0023000003a97984 */ /* 0x000fe80000000800 */
[----:B------:R-:W2:Y:S04]  /*3a1e0*/  LDS R171, [R3+0x3300] ;  /* 0x0033000003ab7984 */ /* 0x000ea80000000800 */
[----:B-1----:R-:W2:Y:S04]  /*3a1f0*/  LDL.LU.64 R74, [R1+0x3aa8] ;  /* 0x003aa800014a7983 */ /* 0x002ea80000300a00 */
[----:B------:R-:W2:Y:S04]  /*3a200*/  LDL.LU.64 R72, [R1+0x3aa0] ;  /* 0x003aa00001487983 */ /* 0x000ea80000300a00 */
[----:B------:R-:W-:Y:S04]  /*3a210*/  STL.64 [R1+0x14f0], R68 ;  /* 0x0014f04401007387 */ /* 0x000fe80000100a00 */
[----:B------:R1:W-:Y:S04]  /*3a220*/  STL.64 [R1+0x14f8], R70 ;  /* 0x0014f84601007387 */ /* 0x0003e80000100a00 */
[----:B-1----:R-:W3:Y:S04]  /*3a230*/  LDL.LU.64 R70, [R1+0x3a98] ;  /* 0x003a980001467983 */ /* 0x002ee80000300a00 */
[----:B------:R-:W3:Y:S04]  /*3a240*/  LDL.LU.64 R68, [R1+0x3a90] ;  /* 0x003a900001447983 */ /* 0x000ee80000300a00 */
[----:B------:R-:W-:Y:S04]  /*3a250*/  STL.64 [R1+0x14e0], R244 ;  /* 0x0014e0f401007387 */ /* 0x000fe80000100a00 */
[----:B------:R1:W-:Y:S04]  /*3a260*/  STL.64 [R1+0x14e8], R246 ;  /* 0x0014e8f601007387 */ /* 0x0003e80000100a00 */
[----:B-1----:R-:W4:Y:S04]  /*3a270*/  LDL.LU.64 R246, [R1+0x3a88] ;  /* 0x003a880001f67983 */ /* 0x002f280000300a00 */
[----:B------:R-:W4:Y:S04]  /*3a280*/  LDL.LU.64 R244, [R1+0x3a80] ;  /* 0x003a800001f47983 */ /* 0x000f280000300a00 */
[----:B------:R-:W-:Y:S04]  /*3a290*/  STL.64 [R1+0x14d0], R248 ;  /* 0x0014d0f801007387 */ /* 0x000fe80000100a00 */
[----:B------:R-:W-:Y:S04]  /*3a2a0*/  STL.64 [R1+0x14d8], R250 ;  /* 0x0014d8fa01007387 */ /* 0x000fe80000100a00 */
[----:B------:R-:W-:Y:S04]  /*3a2b0*/  STL.64 [R1+0x14c0], R240 ;  /* 0x0014c0f001007387 */ /* 0x000fe80000100a00 */
[----:B------:R2:W-:Y:S02]  /*3a2c0*/  STL.64 [R1+0x14c8], R242 ;  /* 0x0014c8f201007387 */ /* 0x0005e40000100a00 */
[C---:B--2---:R-:W-:Y:S08]  /*3a2d0*/  HMMA.1688.F32.TF32 R240, R236.reuse, R42, R72 ;  /* 0x0000002aecf0723c */ /* 0x044ff00000081048 */
[C---:B---3--:R-:W-:Y:S08]  /*3a2e0*/  HMMA.1688.F32.TF32 R68, R236.reuse, R46, R68 ;  /* 0x0000002eec44723c */ /* 0x048ff00000081044 */
[C---:B----4-:R-:W-:Y:S08]  /*3a2f0*/  HMMA.1688.F32.TF32 R244, R236.reuse, R50, R244 ;  /* 0x00000032ecf4723c */ /* 0x050ff000000810f4 */
[C---:B------:R-:W-:Y:S08]  /*3a300*/  HMMA.1688.F32.TF32 R72, R236.reuse, R38, R76 ;  /* 0x00000026ec48723c */ /* 0x040ff0000008104c */
[C---:B------:R-:W-:Y:S07]  /*3a310*/  HMMA.1688.F32.TF32 R76, R236.reuse, R30, R84 ;  /* 0x0000001eec4c723c */ /* 0x040fee0000081054 */
[----:B------:R-:W-:Y:S04]  /*3a320*/  STL.64 [R1+0x14b0], R244 ;  /* 0x0014b0f401007387 */ /* 0x000fe80000100a00 */
[----:B------:R-:W-:Y:S04]  /*3a330*/  STL.64 [R1+0x14b8], R246 ;  /* 0x0014b8f601007387 */ /* 0x000fe80000100a00 */
[----:B------:R-:W-:Y:S04]  /*3a340*/  STL.64 [R1+0x14a0], R68 ;  /* 0x0014a04401007387 */ /* 0x000fe80000100a00 */
[----:B------:R1:W-:Y:S02]  /*3a350*/  STL.64 [R1+0x14a8], R70 ;  /* 0x0014a84601007387 */ /* 0x0003e40000100a00 */
[C---:B-1----:R-:W-:Y:S02]  /*3a360*/  HMMA.1688.F32.TF32 R68, R236.reuse, R34, R80 ;  /* 0x00000022ec44723c */ /* 0x042fe40000081050 */
[----:B------:R-:W-:Y:S04]  /*3a370*/  STL.64 [R1+0x1490], R240 ;  /* 0x001490f001007387 */ /* 0x000fe80000100a00 */
[----:B------:R-:W-:Y:S04]  /*3a380*/  STL.64 [R1+0x1498], R242 ;  /* 0x001498f201007387 */ /* 0x000fe80000100a00 */
[----:B------:R-:W-:Y:S04]  /*3a390*/  STL.64 [R1+0x1480], R72 ;  /* 0x0014804801007387 */ /* 0x000fe80000100a00 */
[----:B------:R1:W-:Y:S09]  /*3a3a0*/  STL.64 [R1+0x1488], R74 ;  /* 0x0014884a01007387 */ /* 0x0003f20000100a00 */
[----:B------:R-:W-:Y:S01]  /*3a3b0*/  STL.64 [R1+0x1470], R68 ;  /* 0x0014704401007387 */ /* 0x000fe20000100a00 */
[C---:B-1----:R-:W-:Y:S03]  /*3a3c0*/  HMMA.1688.F32.TF32 R72, R236.reuse, R26, R88 ;  /* 0x0000001aec48723c */ /* 0x042fe60000081058 */
[----:B------:R1:W-:Y:S04]  /*3a3d0*/  STL.64 [R1+0x1478], R70 ;  /* 0x0014784601007387 */ /* 0x0003e80000100a00 */
[----:B------:R-:W-:Y:S04]  /*3a3e0*/  STL.64 [R1+0x1460], R76 ;  /* 0x0014604c01007387 */ /* 0x000fe80000100a00 */
[----:B------:R2:W-:Y:S01]  /*3a3f0*/  STL.64 [R1+0x1468], R78 ;  /* 0x0014684e01007387 */ /* 0x0005e20000100a00 */
[C---:B-1----:R-:W-:Y:S08]  /*3a400*/  HMMA.1688.F32.TF32 R68, R236.reuse, R22, R92 ;  /* 0x00000016ec44723c */ /* 0x042ff0000008105c */
[C---:B--2---:R-:W-:Y:S03]  /*3a410*/  HMMA.1688.F32.TF32 R76, R236.reuse, R18, R96 ;  /* 0x00000012ec4c723c */ /* 0x044fe60000081060 */
[----:B------:R-:W-:Y:S04]  /*3a420*/  STL.64 [R1+0x1450], R72 ;  /* 0x0014504801007387 */ /* 0x000fe80000100a00 */
[----:B------:R1:W-:Y:S08]  /*3a430*/  STL.64 [R1+0x1458], R74 ;  /* 0x0014584a01007387 */ /* 0x0003f00000100a00 */
[----:B------:R-:W-:Y:S01]  /*3a440*/  STL.64 [R1+0x1440], R68 ;  /* 0x0014404401007387 */ /* 0x000fe20000100a00 */
[----:B-1----:R-:W-:Y:S03]  /*3a450*/  HMMA.1688.F32.TF32 R72, R236, R14, R100 ;  /* 0x0000000eec48723c */ /* 0x002fe60000081064 */
[----:B------:R-:W-:Y:S04]  /*3a460*/  STL.64 [R1+0x1448], R70 ;  /* 0x0014484601007387 */ /* 0x000fe80000100a00 */
[----:B------:R-:W-:Y:S04]  /*3a470*/  STL.64 [R1+0x1430], R76 ;  /* 0x0014304c01007387 */ /* 0x000fe80000100a00 */
[----:B------:R1:W-:Y:S01]  /*3a480*/  STL.64 [R1+0x1438], R78 ;  /* 0x0014384e01007387 */ /* 0x0003e20000100a00 */
[C---:B------:R-:W-:Y:S03]  /*3a490*/  HMMA.1688.F32.TF32 R80, R168.reuse, R10, R112 ;  /* 0x0000000aa850723c */ /* 0x040fe60000081070 */
[----:B------:R-:W-:Y:S04]  /*3a4a0*/  LDS R68, [R0+0x2380] ;  /* 0x0023800000447984 */ /* 0x000fe80000000800 */
[----:B------:R-:W-:Y:S01]  /*3a4b0*/  LDS R70, [R0+0x3380] ;  /* 0x0033800000467984 */ /* 0x000fe20000000800 */
[C---:B-1----:R-:W-:Y:S03]  /*3a4c0*/  HMMA.1688.F32.TF32 R76, R168.reuse, R66, R104 ;  /* 0x00000042a84c723c */ /* 0x042fe60000081068 */
[----:B------:R-:W-:Y:S04]  /*3a4d0*/  STL.64 [R1+0x1420], R72 ;  /* 0x0014204801007387 */ /* 0x000fe80000100a00 */
[----:B------:R1:W-:Y:S04]  /*3a4e0*/  STL.64 [R1+0x1428], R74 ;  /* 0x0014284a01007387 */ /* 0x0003e80000100a00 */
[----:B------:R-:W-:Y:S04]  /*3a4f0*/  LDS R69, [R3+0x2380] ;  /* 0x0023800003457984 */ /* 0x000fe80000000800 */
[----:B------:R-:W2:Y:S01]  /*3a500*/  LDS R71, [R3+0x3380] ;  /* 0x0033800003477984 */ /* 0x000ea20000000800 */
[C---:B-1----:R-:W-:Y:S07]  /*3a510*/  HMMA.1688.F32.TF32 R72, R168.reuse, R62, R108 ;  /* 0x0000003ea848723c */ /* 0x042fee000008106c */
[----:B------:R-:W-:Y:S04]  /*3a520*/  STL.64 [R1+0x1710], R76 ;  /* 0x0017104c01007387 */ /* 0x000fe80000100a00 */
[----:B------:R1:W-:Y:S02]  /*3a530*/  STL.64 [R1+0x1718], R78 ;  /* 0x0017184e01007387 */ /* 0x0003e40000100a00 */
[C---:B-1----:R-:W-:Y:S10]  /*3a540*/  HMMA.1688.F32.TF32 R76, R168.reuse, R6, R116 ;  /* 0x00000006a84c723c */ /* 0x042ff40000081074 */
[----:B------:R-:W-:Y:S04]  /*3a550*/  STL.64 [R1+0x1700], R72 ;  /* 0x0017004801007387 */ /* 0x000fe80000100a00 */
[----:B------:R1:W-:Y:S04]  /*3a560*/  STL.64 [R1+0x1708], R74 ;  /* 0x0017084a01007387 */ /* 0x0003e80000100a00 */
[----:B------:R-:W-:Y:S04]  /*3a570*/  STL.64 [R1+0x16f0], R80 ;  /* 0x0016f05001007387 */ /* 0x000fe80000100a00 */
[----:B------:R3:W-:Y:S01]  /*3a580*/  STL.64 [R1+0x16f8], R82 ;  /* 0x0016f85201007387 */ /* 0x0007e20000100a00 */
[C---:B-1----:R-:W-:Y:S03]  /*3a590*/  HMMA.1688.F32.TF32 R72, R168.reuse, R58, R120 ;  /* 0x0000003aa848723c */ /* 0x042fe60000081078 */
[----:B------:R-:W-:Y:S05]  /*3a5a0*/  STL.64 [R1+0x16e0], R76 ;  /* 0x0016e04c01007387 */ /* 0x000fea0000100a00 */
[C---:B---3--:R-:W-:Y:S01]  /*3a5b0*/  HMMA.1688.F32.TF32 R80, R168.reuse, R54, R124 ;  /* 0x00000036a850723c */ /* 0x048fe2000008107c */
[----:B------:R1:W-:Y:S07]  /*3a5c0*/  STL.64 [R1+0x16e8], R78 ;  /* 0x0016e84e01007387 */ /* 0x0003ee0000100a00 */
[C---:B-1----:R-:W-:Y:S07]  /*3a5d0*/  HMMA.1688.F32.TF32 R76, R168.reuse, R50, R128 ;  /* 0x00000032a84c723c */ /* 0x042fee0000081080 */
        /* <DEDUP_REMOVED lines=26> */
[----:B-1----:R-:W-:Y:S07]  /*3a780*/  HMMA.1688.F32.TF32 R76, R168, R14, R164 ;  /* 0x0000000ea84c723c */ /* 0x002fee00000810a4 */
[----:B------:R-:W-:Y:S04]  /*3a790*/  STL.64 [R1+0x1640], R72 ;  /* 0x0016404801007387 */ /* 0x000fe80000100a00 */
[----:B------:R-:W-:Y:S04]  /*3a7a0*/  STL.64 [R1+0x1648], R74 ;  /* 0x0016484a01007387 */ /* 0x000fe80000100a00 */
[----:B------:R-:W-:Y:S04]  /*3a7b0*/  STL.64 [R1+0x1630], R80 ;  /* 0x0016305001007387 */ /* 0x000fe80000100a00 */
[----:B------:R1:W-:Y:S01]  /*3a7c0*/  STL.64 [R1+0x1638], R82 ;  /* 0x0016385201007387 */ /* 0x0003e20000100a00 */
[C---:B--2---:R-:W-:Y:S03]  /*3a7d0*/  HMMA.1688.F32.TF32 R84, R68.reuse, R10, R180 ;  /* 0x0000000a4454723c */ /* 0x044fe600000810b4 */
[----:B------:R-:W-:Y:S04]  /*3a7e0*/  LDS R72, [R252+0x2000] ;  /* 0x00200000fc487984 */ /* 0x000fe80000000800 */
[----:B------:R-:W-:Y:S04]  /*3a7f0*/  LDS R74, [R252+0x3000] ;  /* 0x00300000fc4a7984 */ /* 0x000fe80000000800 */
[----:B------:R-:W-:Y:S01]  /*3a800*/  STL.64 [R1+0x1620], R76 ;  /* 0x0016204c01007387 */ /* 0x000fe20000100a00 */
[C---:B-1----:R-:W-:Y:S03]  /*3a810*/  HMMA.1688.F32.TF32 R80, R68.reuse, R66, R172 ;  /* 0x000000424450723c */ /* 0x042fe600000810ac */
[----:B------:R1:W-:Y:S04]  /*3a820*/  STL.64 [R1+0x1628], R78 ;  /* 0x0016284e01007387 */ /* 0x0003e80000100a00 */
[----:B------:R-:W-:Y:S01]  /*3a830*/  LDS R73, [R2+0x2000] ;  /* 0x0020000002497984 */ /* 0x000fe20000000800 */
[C---:B------:R-:W-:Y:S03]  /*3a840*/  HMMA.1688.F32.TF32 R128, R68.reuse, R54, R192 ;  /* 0x000000364480723c */ /* 0x040fe600000810c0 */
[----:B------:R-:W2:Y:S04]  /*3a850*/  LDS R75, [R2+0x3000] ;  /* 0x00300000024b7984 */ /* 0x000ea80000000800 */
[----:B------:R-:W-:Y:S01]  /*3a860*/  LDS R180, [R252+0x2180] ;  /* 0x00218000fcb47984 */ /* 0x000fe20000000800 */
[C---:B-1----:R-:W-:Y:S03]  /*3a870*/  HMMA.1688.F32.TF32 R76, R68.reuse, R62, R176 ;  /* 0x0000003e444c723c */ /* 0x042fe600000810b0 */
[----:B------:R-:W-:Y:S04]  /*3a880*/  LDS R182, [R252+0x3180] ;  /* 0x00318000fcb67984 */ /* 0x000fe80000000800 */
[----:B------:R-:W-:Y:S04]  /*3a890*/  STL.64 [R1+0x1910], R80 ;  /* 0x0019105001007387 */ /* 0x000fe80000100a00 */
[----:B------:R1:W-:Y:S01]  /*3a8a0*/  STL.64 [R1+0x1918], R82 ;  /* 0x0019185201007387 */ /* 0x0003e20000100a00 */
[C---:B------:R-:W-:Y:S03]  /*3a8b0*/  HMMA.1688.F32.TF32 R132, R68.reuse, R50, R196 ;  /* 0x000000324484723c */ /* 0x040fe600000810c4 */
[----:B------:R-:W-:Y:S04]  /*3a8c0*/  LDS R181, [R2+0x2180] ;  /* 0x0021800002b57984 */ /* 0x000fe80000000800 */
[----:B------:R-:W-:Y:S01]  /*3a8d0*/  LDS R183, [R2+0x3180] ;  /* 0x0031800002b77984 */ /* 0x000fe20000000800 */
[C---:B-1----:R-:W-:Y:S03]  /*3a8e0*/  HMMA.1688.F32.TF32 R80, R68.reuse, R6, R184 ;  /* 0x000000064450723c */ /* 0x042fe600000810b8 */
[----:B------:R-:W-:Y:S04]  /*3a8f0*/  STL.64 [R1+0x1900], R76 ;  /* 0x0019004c01007387 */ /* 0x000fe80000100a00 */
[----:B------:R1:W-:Y:S02]  /*3a900*/  STL.64 [R1+0x1908], R78 ;  /* 0x0019084e01007387 */ /* 0x0003e40000100a00 */
[C---:B-1----:R-:W-:Y:S02]  /*3a910*/  HMMA.1688.F32.TF32 R76, R68.reuse, R58, R188 ;  /* 0x0000003a444c723c */ /* 0x042fe400000810bc */
[----:B------:R-:W-:Y:S04]  /*3a920*/  STL.64 [R1+0x18f0], R84 ;  /* 0x0018f05401007387 */ /* 0x000fe80000100a00 */
[----:B------:R-:W-:Y:S04]  /*3a930*/  STL.64 [R1+0x18f8], R86 ;  /* 0x0018f85601007387 */ /* 0x000fe80000100a00 */
[----:B------:R-:W3:Y:S04]  /*3a940*/  LDL.LU R248, [R1+0x1730] ;  /* 0x0017300001f87983 */ /* 0x000ee80000300800 */
[----:B------:R1:W-:Y:S04]  /*3a950*/  STL.64 [R1+0x18e0], R80 ;  /* 0x0018e05001007387 */ /* 0x0003e80000100a00 */
[----:B------:R4:W-:Y:S05]  /*3a960*/  STL.64 [R1+0x18e8], R82 ;  /* 0x0018e85201007387 */ /* 0x0009ea0000100a00 */
[----:B------:R-:W-:Y:S04]  /*3a970*/  STL.64 [R1+0x18d0], R76 ;  /* 0x0018d04c01007387 */ /* 0x000fe80000100a00 */
[----:B------:R1:W-:Y:S04]  /*3a980*/  STL.64 [R1+0x18d8], R78 ;  /* 0x0018d84e01007387 */ /* 0x0003e80000100a00 */
[----:B------:R-:W3:Y:S04]  /*3a990*/  LDL.LU R249, [R1+0x1734] ;  /* 0x0017340001f97983 */ /* 0x000ee80000300800 */
[----:B------:R-:W3:Y:S04]  /*3a9a0*/  LDL.LU R250, [R1+0x1738] ;  /* 0x0017380001fa7983 */ /* 0x000ee80000300800 */
[----:B------:R-:W3:Y:S04]  /*3a9b0*/  LDL.LU R251, [R1+0x173c] ;  /* 0x00173c0001fb7983 */ /* 0x000ee80000300800 */
[----:B------:R-:W2:Y:S04]  /*3a9c0*/  LDL.LU R244, [R1+0x1740] ;  /* 0x0017400001f47983 */ /* 0x000ea80000300800 */
[----:B------:R-:W2:Y:S04]  /*3a9d0*/  LDL.LU R245, [R1+0x1744] ;  /* 0x0017440001f57983 */ /* 0x000ea80000300800 */
[----:B------:R-:W2:Y:S04]  /*3a9e0*/  LDL.LU R246, [R1+0x1748] ;  /* 0x0017480001f67983 */ /* 0x000ea80000300800 */
[----:B------:R-:W2:Y:S04]  /*3a9f0*/  LDL.LU R247, [R1+0x174c] ;  /* 0x00174c0001f77983 */ /* 0x000ea80000300800 */
[----:B-1----:R-:W2:Y:S04]  /*3aa00*/  LDL.LU R80, [R1+0x1750] ;  /* 0x0017500001507983 */ /* 0x002ea80000300800 */
[----:B------:R-:W2:Y:S04]  /*3aa10*/  LDL.LU R81, [R1+0x1754] ;  /* 0x0017540001517983 */ /* 0x000ea80000300800 */
[----:B----4-:R-:W4:Y:S04]  /*3aa20*/  LDL.LU R82, [R1+0x1758] ;  /* 0x0017580001527983 */ /* 0x010f280000300800 */
        /* <DEDUP_REMOVED lines=53> */
[C---:B------:R-:W-:Y:S03]  /*3ad80*/  HMMA.1688.F32.TF32 R76, R68.reuse, R46, R200 ;  /* 0x0000002e444c723c */ /* 0x040fe600000810c8 */
[----:B------:R-:W-:Y:S04]  /*3ad90*/  STL.64 [R1+0x18c0], R128 ;  /* 0x0018c08001007387 */ /* 0x000fe80000100a00 */
[----:B------:R1:W-:Y:S02]  /*3ada0*/  STL.64 [R1+0x18c8], R130 ;  /* 0x0018c88201007387 */ /* 0x0003e40000100a00 */
[C---:B-1----:R-:W-:Y:S02]  /*3adb0*/  HMMA.1688.F32.TF32 R128, R68.reuse, R42, R204 ;  /* 0x0000002a4480723c */ /* 0x042fe400000810cc */
[----:B------:R-:W-:Y:S04]  /*3adc0*/  STL.64 [R1+0x18b0], R132 ;  /* 0x0018b08401007387 */ /* 0x000fe80000100a00 */
[----:B------:R1:W-:Y:S08]  /*3add0*/  STL.64 [R1+0x18b8], R134 ;  /* 0x0018b88601007387 */ /* 0x0003f00000100a00 */
[----:B------:R-:W-:Y:S04]  /*3ade0*/  STL.64 [R1+0x18a0], R76 ;  /* 0x0018a04c01007387 */ /* 0x000fe80000100a00 */
[----:B------:R1:W-:Y:S02]  /*3adf0*/  STL.64 [R1+0x18a8], R78 ;  /* 0x0018a84e01007387 */ /* 0x0003e40000100a00 */
[C---:B-1----:R-:W-:Y:S03]  /*3ae00*/  HMMA.1688.F32.TF32 R132, R68.reuse, R38, R208 ;  /* 0x000000264484723c */ /* 0x042fe600000810d0 */
[----:B------:R-:W-:Y:S05]  /*3ae10*/  STL.64 [R1+0x1890], R128 ;  /* 0x0018908001007387 */ /* 0x000fea0000100a00 */
[C---:B------:R-:W-:Y:S01]  /*3ae20*/  HMMA.1688.F32.TF32 R76, R68.reuse, R34, R212 ;  /* 0x00000022444c723c */ /* 0x040fe200000810d4 */
[----:B------:R1:W-:Y:S07]  /*3ae30*/  STL.64 [R1+0x1898], R130 ;  /* 0x0018988201007387 */ /* 0x0003ee0000100a00 */
[C---:B-1----:R-:W-:Y:S07]  /*3ae40*/  HMMA.1688.F32.TF32 R128, R68.reuse, R30, R216 ;  /* 0x0000001e4480723c */ /* 0x042fee00000810d8 */
[----:B------:R-:W-:Y:S04]  /*3ae50*/  STL.64 [R1+0x1880], R132 ;  /* 0x0018808401007387 */ /* 0x000fe80000100a00 */
[----:B------:R1:W-:Y:S04]  /*3ae60*/  STL.64 [R1+0x1888], R134 ;  /* 0x0018888601007387 */ /* 0x0003e80000100a00 */
[----:B------:R-:W-:Y:S04]  /*3ae70*/  STL.64 [R1+0x1870], R76 ;  /* 0x0018704c01007387 */ /* 0x000fe80000100a00 */
[----:B------:R1:W-:Y:S02]  /*3ae80*/  STL.64 [R1+0x1878], R78 ;  /* 0x0018784e01007387 */ /* 0x0003e40000100a00 */
[C---:B-1----:R-:W-:Y:S02]  /*3ae90*/  HMMA.1688.F32.TF32 R132, R68.reuse, R26, R220 ;  /* 0x0000001a4484723c */ /* 0x042fe400000810dc */
[----:B------:R-:W-:Y:S06]  /*3aea0*/  STL.64 [R1+0x1860], R128 ;  /* 0x0018608001007387 */ /* 0x000fec0000100a00 */
[C---:B------:R-:W-:Y:S01]  /*3aeb0*/  HMMA.1688.F32.TF32 R76, R68.reuse, R22, R224 ;  /* 0x00000016444c723c */ /* 0x040fe200000810e0 */
[----:B------:R1:W-:Y:S07]  /*3aec0*/  STL.64 [R1+0x1868], R130 ;  /* 0x0018688201007387 */ /* 0x0003ee0000100a00 */
[C---:B-1----:R-:W-:Y:S08]  /*3aed0*/  HMMA.1688.F32.TF32 R128, R68.reuse, R18, R228 ;  /* 0x000000124480723c */ /* 0x042ff000000810e4 */
        /* <DEDUP_REMOVED lines=8> */
[----:B------:R1:W-:Y:S01]  /*3af60*/  STL.64 [R1+0x1828], R70 ;  /* 0x0018284601007387 */ /* 0x0003e20000100a00 */
[C---:B--2---:R-:W-:Y:S03]  /*3af70*/  HMMA.1688.F32.TF32 R88, R72.reuse, R34, R88 ;  /* 0x000000224858723c */ /* 0x044fe60000081058 */
[----:B------:R-:W-:Y:S04]  /*3af80*/  LDS R76, [R252+0x2080] ;  /* 0x00208000fc4c7984 */ /* 0x000fe80000000800 */
[----:B------:R-:W-:Y:S01]  /*3af90*/  LDS R78, [R252+0x3080] ;  /* 0x00308000fc4e7984 */ /* 0x000fe20000000800 */
[C---:B---3--:R-:W-:Y:S03]  /*3afa0*/  HMMA.1688.F32.TF32 R96, R72.reuse, R42, R96 ;  /* 0x0000002a4860723c */ /* 0x048fe60000081060 */
[----:B------:R-:W-:Y:S04]  /*3afb0*/  LDS R77, [R2+0x2080] ;  /* 0x00208000024d7984 */ /* 0x000fe80000000800 */
[----:B------:R-:W2:Y:S01]  /*3afc0*/  LDS R79, [R2+0x3080] ;  /* 0x00308000024f7984 */ /* 0x000ea20000000800 */
[C---:B----4-:R-:W-:Y:S08]  /*3afd0*/  HMMA.1688.F32.TF32 R104, R72.reuse, R54, R104 ;  /* 0x000000364868723c */ /* 0x050ff00000081068 */
[C---:B------:R-:W-:Y:S08]  /*3afe0*/  HMMA.1688.F32.TF32 R116, R72.reuse, R10, R116 ;  /* 0x0000000a4874723c */ /* 0x040ff00000081074 */
[C---:B-1----:R-:W-:Y:S08]  /*3aff0*/  HMMA.1688.F32.TF32 R68, R72.reuse, R66, R124 ;  /* 0x000000424844723c */ /* 0x042ff0000008107c */
[C---:B------:R-:W-:Y:S11]  /*3b000*/  HMMA.1688.F32.TF32 R120, R72.reuse, R62, R120 ;  /* 0x0000003e4878723c */ /* 0x040ff60000081078 */
[----:B------:R-:W-:Y:S04]  /*3b010*/  @!UPT UIADD3 URZ, URZ, URZ, URZ ;  /* 0x0000003f3f3ff290 */ /* 0x000fe8000fffe03f */
[----:B------:R-:W-:Y:S04]  /*3b020*/  STL.64 [R1+0xf0], R68 ;  /* 0x0000f04401007387 */ /* 0x000fe80000100a00 */
[----:B------:R1:W-:Y:S02]  /*3b030*/  STL.64 [R1+0xf8], R70 ;  /* 0x0000f84601007387 */ /* 0x0003e40000100a00 */
[C---:B-1----:R-:W-:Y:S02]  /*3b040*/  HMMA.1688.F32.TF32 R68, R72.reuse, R6, R112 ;  /* 0x000000064844723c */ /* 0x042fe40000081070 */
[----:B------:R-:W-:Y:S04]  /*3b050*/  STL.64 [R1+0xe0], R120 ;  /* 0x0000e07801007387 */ /* 0x000fe80000100a00 */
[----:B------:R-:W-:Y:S02]  /*3b060*/  STL.64 [R1+0xe8], R122 ;  /* 0x0000e87a01007387 */ /* 0x000fe40000100a00 */
[C---:B------:R-:W-:Y:S02]  /*3b070*/  HMMA.1688.F32.TF32 R108, R72.reuse, R58, R108 ;  /* 0x0000003a486c723c */ /* 0x040fe4000008106c */
[----:B------:R-:W-:Y:S04]  /*3b080*/  STL.64 [R1+0xd0], R116 ;  /* 0x0000d07401007387 */ /* 0x000fe80000100a00 */
[----:B------:R-:W-:Y:S02]  /*3b090*/  STL.64 [R1+0xd8], R118 ;  /* 0x0000d87601007387 */ /* 0x000fe40000100a00 */
[C---:B------:R-:W-:Y:S02]  /*3b0a0*/  HMMA.1688.F32.TF32 R100, R72.reuse, R46, R100 ;  /* 0x0000002e4864723c */ /* 0x040fe40000081064 */
[----:B------:R-:W-:Y:S04]  /*3b0b0*/  LDS R116, [R252+0x2100] ;  /* 0x00210000fc747984 */ /* 0x000fe80000000800 */
[----:B------:R-:W-:Y:S04]  /*3b0c0*/  LDS R118, [R252+0x3100] ;  /* 0x00310000fc767984 */ /* 0x000fe80000000800 */
[----:B------:R-:W-:Y:S04]  /*3b0d0*/  STL.64 [R1+0xc0], R68 ;  /* 0x0000c04401007387 */ /* 0x000fe80000100a00 */
[----:B------:R1:W-:Y:S01]  /*3b0e0*/  STL.64 [R1+0xc8], R70 ;  /* 0x0000c84601007387 */ /* 0x0003e20000100a00 */
[C---:B------:R-:W-:Y:S03]  /*3b0f0*/  HMMA.1688.F32.TF32 R84, R72.reuse, R30, R84 ;  /* 0x0000001e4854723c */ /* 0x040fe60000081054 */
[----:B------:R-:W-:Y:S04]  /*3b100*/  LDS R117, [R2+0x2100] ;  /* 0x0021000002757984 */ /* 0x000fe80000000800 */
[----:B------:R-:W3:Y:S01]  /*3b110*/  LDS R119, [R2+0x3100] ;  /* 0x0031000002777984 */ /* 0x000ee20000000800 */
[C---:B-1----:R-:W-:Y:S03]  /*3b120*/  HMMA.1688.F32.TF32 R68, R72.reuse, R50, R236 ;  /* 0x000000324844723c */ /* 0x042fe600000810ec */
[----:B------:R-:W-:Y:S04]  /*3b130*/  STL.64 [R1+0xb0], R108 ;  /* 0x0000b06c01007387 */ /* 0x000fe80000100a00 */
[----:B------:R-:W-:Y:S04]  /*3b140*/  STL.64 [R1+0xb8], R110 ;  /* 0x0000b86e01007387 */ /* 0x000fe80000100a00 */
[----:B------:R-:W-:Y:S04]  /*3b150*/  STL.64 [R1+0xa0], R104 ;  /* 0x0000a06801007387 */ /* 0x000fe80000100a00 */
[----:B------:R-:W-:Y:S08]  /*3b160*/  STL.64 [R1+0xa8], R106 ;  /* 0x0000a86a01007387 */ /* 0x000ff00000100a00 */
[----:B------:R-:W-:Y:S04]  /*3b170*/  STL.64 [R1+0x90], R68 ;  /* 0x0000904401007387 */ /* 0x000fe80000100a00 */
[----:B------:R1:W-:Y:S02]  /*3b180*/  STL.64 [R1+0x98], R70 ;  /* 0x0000984601007387 */ /* 0x0003e40000100a00 */
[C---:B-1----:R-:W-:Y:S02]  /*3b190*/  HMMA.1688.F32.TF32 R68, R72.reuse, R38, R92 ;  /* 0x000000264844723c */ /* 0x042fe4000008105c */
[----:B------:R-:W-:Y:S04]  /*3b1a0*/  STL.64 [R1+0x80], R100 ;  /* 0x0000806401007387 */ /* 0x000fe80000100a00 */
[----:B------:R-:W-:Y:S04]  /*3b1b0*/  STL.64 [R1+0x88], R102 ;  /* 0x0000886601007387 */ /* 0x000fe80000100a00 */
[----:B------:R-:W-:Y:S04]  /*3b1c0*/  STL.64 [R1+0x70], R96 ;  /* 0x0000706001007387 */ /* 0x000fe80000100a00 */
[----:B------:R-:W-:Y:S09]  /*3b1d0*/  STL.64 [R1+0x78], R98 ;  /* 0x0000786201007387 */ /* 0x000ff20000100a00 */
[----:B------:R-:W-:Y:S04]  /*3b1e0*/  STL.64 [R1+0x60], R68 ;  /* 0x0000604401007387 */ /* 0x000fe80000100a00 */
[----:B------:R1:W-:Y:S02]  /*3b1f0*/  STL.64 [R1+0x68], R70 ;  /* 0x0000684601007387 */ /* 0x0003e40000100a00 */
[C---:B-1----:R-:W-:Y:S02]  /*3b200*/  HMMA.1688.F32.TF32 R68, R72.reuse, R26, R80 ;  /* 0x0000001a4844723c */ /* 0x042fe40000081050 */
[----:B------:R-:W-:Y:S04]  /*3b210*/  STL.64 [R1+0x50], R88 ;  /* 0x0000505801007387 */ /* 0x000fe80000100a00 */
[----:B------:R-:W-:Y:S02]  /*3b220*/  STL.64 [R1+0x58], R90 ;  /* 0x0000585a01007387 */ /* 0x000fe40000100a00 */
[C---:B------:R-:W-:Y:S02]  /*3b230*/  HMMA.1688.F32.TF32 R80, R72.reuse, R22, R244 ;  /* 0x000000164850723c */ /* 0x040fe400000810f4 */
[----:B------:R-:W-:Y:S04]  /*3b240*/  STL.64 [R1+0x40], R84 ;  /* 0x0000405401007387 */ /* 0x000fe80000100a00 */
[----:B------:R1:W-:Y:S09]  /*3b250*/  STL.64 [R1+0x48], R86 ;  /* 0x0000485601007387 */ /* 0x0003f20000100a00 */
[----:B------:R-:W-:Y:S01]  /*3b260*/  STL.64 [R1+0x30], R68 ;  /* 0x0000304401007387 */ /* 0x000fe20000100a00 */
[C---:B-1----:R-:W-:Y:S03]  /*3b270*/  HMMA.1688.F32.TF32 R84, R72.reuse, R18, R248 ;  /* 0x000000124854723c */ /* 0x042fe600000810f8 */
[----:B------:R1:W-:Y:S05]  /*3b280*/  STL.64 [R1+0x38], R70 ;  /* 0x0000384601007387 */ /* 0x0003ea0000100a00 */
[----:B-1----:R-:W-:Y:S01]  /*3b290*/  HMMA.1688.F32.TF32 R68, R72, R14, R240 ;  /* 0x0000000e4844723c */ /* 0x002fe200000810f0 */
[----:B------:R1:W-:Y:S04]  /*3b2a0*/  STL.64 [R1+0x20], R80 ;  /* 0x0000205001007387 */ /* 0x0003e80000100a00 */
[----:B------:R4:W-:Y:S04]  /*3b2b0*/  STL.64 [R1+0x28], R82 ;  /* 0x0000285201007387 */ /* 0x0009e80000100a00 */
[----:B-1----:R-:W2:Y:S06]  /*3b2c0*/  LDL.LU R80, [R1+0x1560] ;  /* 0x0015600001507983 */ /* 0x002eac0000300800 */
[----:B------:R1:W-:Y:S04]  /*3b2d0*/  STL.64 [R1+0x10], R84 ;  /* 0x0000105401007387 */ /* 0x0003e80000100a00 */
[----:B------:R1:W-:Y:S04]  /*3b2e0*/  STL.64 [R1+0x18], R86 ;  /* 0x0000185601007387 */ /* 0x0003e80000100a00 */
[----:B------:R-:W-:Y:S04]  /*3b2f0*/  STL.64 [R1], R68 ;  /* 0x0000004401007387 */ /* 0x000fe80000100a00 */
[----:B------:R1:W-:Y:S04]  /*3b300*/  STL.64 [R1+0x8], R70 ;  /* 0x0000084601007387 */ /* 0x0003e80000100a00 */
[----:B------:R-:W2:Y:S04]  /*3b310*/  LDL.LU R81, [R1+0x1564] ;  /* 0x0015640001517983 */ /* 0x000ea80000300800 */
[----:B----4-:R-:W2:Y:S04]  /*3b320*/  LDL.LU R82, [R1+0x1568] ;  /* 0x0015680001527983 */ /* 0x010ea80000300800 */
[----:B------:R-:W2:Y:S04]  /*3b330*/  LDL.LU R83, [R1+0x156c] ;  /* 0x00156c0001537983 */ /* 0x000ea80000300800 */
[----:B------:R-:W4:Y:S04]  /*3b340*/  LDL.LU R96, [R1+0x15a0] ;  /* 0x0015a00001607983 */ /* 0x000f280000300800 */
[----:B------:R-:W4:Y:S04]  /*3b350*/  LDL.LU R97, [R1+0x15a4] ;  /* 0x0015a40001617983 */ /* 0x000f280000300800 */
[----:B------:R-:W4:Y:S04]  /*3b360*/  LDL.LU R98, [R1+0x15a8] ;  /* 0x0015a80001627983 */ /* 0x000f280000300800 */
[----:B------:R-:W4:Y:S04]  /*3b370*/  LDL.LU R99, [R1+0x15ac] ;  /* 0x0015ac0001637983 */ /* 0x000f280000300800 */
        /* <DEDUP_REMOVED lines=36> */
[----:B-1----:R-:W3:Y:S04]  /*3b5c0*/  LDL.LU R84, [R1+0x1570] ;  /* 0x0015700001547983 */ /* 0x002ee80000300800 */
        /* <DEDUP_REMOVED lines=11> */
[C---:B--2---:R-:W-:Y:S08]  /*3b680*/  HMMA.1688.F32.TF32 R212, R76.reuse, R30, R80 ;  /* 0x0000001e4cd4723c */ /* 0x044ff00000081050 */
[C---:B----4-:R-:W-:Y:S08]  /*3b690*/  HMMA.1688.F32.TF32 R228, R76.reuse, R46, R96 ;  /* 0x0000002e4ce4723c */ /* 0x050ff00000081060 */
[C---:B---3--:R-:W-:Y:S08]  /*3b6a0*/  HMMA.1688.F32.TF32 R72, R76.reuse, R62, R112 ;  /* 0x0000003e4c48723c */ /* 0x048ff00000081070 */
[C---:B------:R-:W-:Y:S08]  /*3b6b0*/  HMMA.1688.F32.TF32 R120, R76.reuse, R66, R120 ;  /* 0x000000424c78723c */ /* 0x040ff00000081078 */
[C---:B------:R-:W-:Y:S11]  /*3b6c0*/  HMMA.1688.F32.TF32 R68, R76.reuse, R10, R108 ;  /* 0x0000000a4c44723c */ /* 0x040ff6000008106c */
[----:B------:R-:W-:Y:S04]  /*3b6d0*/  @!UPT UIADD3 URZ, URZ, URZ, URZ ;  /* 0x0000003f3f3ff290 */ /* 0x000fe8000fffe03f */
[----:B------:R-:W-:Y:S01]  /*3b6e0*/  STL.64 [R1+0x150], R120 ;  /* 0x0001507801007387 */ /* 0x000fe20000100a00 */
[C---:B------:R-:W-:Y:S03]  /*3b6f0*/  HMMA.1688.F32.TF32 R104, R76.reuse, R6, R104 ;  /* 0x000000064c68723c */ /* 0x040fe60000081068 */
[----:B------:R-:W-:Y:S04]  /*3b700*/  STL.64 [R1+0x158], R122 ;  /* 0x0001587a01007387 */ /* 0x000fe80000100a00 */
[----:B------:R-:W-:Y:S01]  /*3b710*/  STL.64 [R1+0x140], R72 ;  /* 0x0001404801007387 */ /* 0x000fe20000100a00 */
[C---:B------:R-:W-:Y:S03]  /*3b720*/  HMMA.1688.F32.TF32 R244, R76.reuse, R50, R244 ;  /* 0x000000324cf4723c */ /* 0x040fe600000810f4 */
[----:B------:R1:W-:Y:S04]  /*3b730*/  STL.64 [R1+0x148], R74 ;  /* 0x0001484a01007387 */ /* 0x0003e80000100a00 */
[----:B------:R-:W-:Y:S04]  /*3b740*/  STL.64 [R1+0x130], R68 ;  /* 0x0001304401007387 */ /* 0x000fe80000100a00 */
[----:B------:R2:W-:Y:S01]  /*3b750*/  STL.64 [R1+0x138], R70 ;  /* 0x0001384601007387 */ /* 0x0005e20000100a00 */
[C---:B-1----:R-:W-:Y:S08]  /*3b760*/  HMMA.1688.F32.TF32 R72, R76.reuse, R58, R236 ;  /* 0x0000003a4c48723c */ /* 0x042ff000000810ec */
[C---:B--2---:R-:W-:Y:S08]  /*3b770*/  HMMA.1688.F32.TF32 R68, R76.reuse, R54, R100 ;  /* 0x000000364c44723c */ /* 0x044ff00000081064 */
[C---:B------:R-:W-:Y:S08]  /*3b780*/  HMMA.1688.F32.TF32 R224, R76.reuse, R42, R92 ;  /* 0x0000002a4ce0723c */ /* 0x040ff0000008105c */
[C---:B------:R-:W-:Y:S08]  /*3b790*/  HMMA.1688.F32.TF32 R220, R76.reuse, R38, R88 ;  /* 0x000000264cdc723c */ /* 0x040ff00000081058 */
[C---:B------:R-:W-:Y:S01]  /*3b7a0*/  HMMA.1688.F32.TF32 R216, R76.reuse, R34, R84 ;  /* 0x000000224cd8723c */ /* 0x040fe20000081054 */
[----:B------:R-:W-:Y:S04]  /*3b7b0*/  STL.64 [R1+0x120], R104 ;  /* 0x0001206801007387 */ /* 0x000fe80000100a00 */
[----:B------:R-:W-:Y:S04]  /*3b7c0*/  STL.64 [R1+0x128], R106 ;  /* 0x0001286a01007387 */ /* 0x000fe80000100a00 */
[----:B------:R-:W-:Y:S01]  /*3b7d0*/  STL.64 [R1+0x110], R72 ;  /* 0x0001104801007387 */ /* 0x000fe20000100a00 */
[C---:B------:R-:W-:Y:S03]  /*3b7e0*/  HMMA.1688.F32.TF32 R208, R76.reuse, R26, R248 ;  /* 0x0000001a4cd0723c */ /* 0x040fe600000810f8 */
[----:B------:R-:W-:Y:S04]  /*3b7f0*/  STL.64 [R1+0x118], R74 ;  /* 0x0001184a01007387 */ /* 0x000fe80000100a00 */
[----:B------:R-:W-:Y:S04]  /*3b800*/  STL.64 [R1+0x38d0], R246 ;  /* 0x0038d0f601007387 */ /* 0x000fe80000100a00 */
[----:B------:R-:W-:Y:S04]  /*3b810*/  STL.64 [R1+0x100], R68 ;  /* 0x0001004401007387 */ /* 0x000fe80000100a00 */
[----:B------:R1:W-:Y:S04]  /*3b820*/  STL.64 [R1+0x108], R70 ;  /* 0x0001084601007387 */ /* 0x0003e80000100a00 */
[----:B------:R-:W-:Y:S04]  /*3b830*/  STL.64 [R1+0x38c8], R244 ;  /* 0x0038c8f401007387 */ /* 0x000fe80000100a00 */
[----:B------:R-:W-:Y:S04]  /*3b840*/  STL.64 [R1+0x38e0], R230 ;  /* 0x0038e0e601007387 */ /* 0x000fe80000100a00 */
[----:B------:R2:W-:Y:S04]  /*3b850*/  STL.64 [R1+0x38d8], R228 ;  /* 0x0038d8e401007387 */ /* 0x0005e80000100a00 */
[----:B------:R-:W-:Y:S04]  /*3b860*/  STL.64 [R1+0x38f0], R226 ;  /* 0x0038f0e201007387 */ /* 0x000fe80000100a00 */
[----:B------:R3:W-:Y:S04]  /*3b870*/  STL.64 [R1+0x38e8], R224 ;  /* 0x0038e8e001007387 */ /* 0x0007e80000100a00 */
[----:B------:R-:W-:Y:S04]  /*3b880*/  STL.64 [R1+0x3900], R222 ;  /* 0x003900de01007387 */ /* 0x000fe80000100a00 */
[----:B------:R4:W-:Y:S04]  /*3b890*/  STL.64 [R1+0x38f8], R220 ;  /* 0x0038f8dc01007387 */ /* 0x0009e80000100a00 */
[----:B------:R-:W-:Y:S04]  /*3b8a0*/  STL.64 [R1+0x3910], R218 ;  /* 0x003910da01007387 */ /* 0x000fe80000100a00 */
[----:B------:R-:W-:Y:S04]  /*3b8b0*/  STL.64 [R1+0x3908], R216 ;  /* 0x003908d801007387 */ /* 0x000fe80000100a00 */
[----:B------:R-:W-:Y:S04]  /*3b8c0*/  STL.64 [R1+0x3920], R214 ;  /* 0x003920d601007387 */ /* 0x000fe80000100a00 */
[----:B------:R1:W-:Y:S04]  /*3b8d0*/  STL.64 [R1+0x3918], R212 ;  /* 0x003918d401007387 */ /* 0x0003e80000100a00 */
[----:B------:R-:W-:Y:S04]  /*3b8e0*/  STL.64 [R1+0x3930], R210 ;  /* 0x003930d201007387 */ /* 0x000fe80000100a00 */
        /* <DEDUP_REMOVED lines=33> */
[C---:B-1----:R-:W-:Y:S03]  /*3bb00*/  HMMA.1688.F32.TF32 R68, R76.reuse, R22, R240 ;  /* 0x000000164c44723c */ /* 0x042fe600000810f0 */
[----:B------:R-:W4:Y:S04]  /*3bb10*/  LDL.LU R240, [R1+0x13b0] ;  /* 0x0013b00001f07983 */ /* 0x000f280000300800 */
[----:B------:R-:W4:Y:S04]  /*3bb20*/  LDL.LU R241, [R1+0x13b4] ;  /* 0x0013b40001f17983 */ /* 0x000f280000300800 */
[----:B------:R-:W4:Y:S04]  /*3bb30*/  LDL.LU R242, [R1+0x13b8] ;  /* 0x0013b80001f27983 */ /* 0x000f280000300800 */
[----:B------:R-:W4:Y:S08]  /*3bb40*/  LDL.LU R243, [R1+0x13bc] ;  /* 0x0013bc0001f37983 */ /* 0x000f300000300800 */
[----:B------:R-:W-:Y:S04]  /*3bb50*/  STL.64 [R1+0x3940], R70 ;  /* 0x0039404601007387 */ /* 0x000fe80000100a00 */
[----:B------:R1:W-:Y:S01]  /*3bb60*/  STL.64 [R1+0x3938], R68 ;  /* 0x0039384401007387 */ /* 0x0003e20000100a00 */
[C---:B--2---:R-:W-:Y:S08]  /*3bb70*/  HMMA.1688.F32.TF32 R72, R76.reuse, R18, R236 ;  /* 0x000000124c48723c */ /* 0x044ff000000810ec */
[----:B------:R-:W-:Y:S08]  /*3bb80*/  HMMA.1688.F32.TF32 R76, R76, R14, R100 ;  /* 0x0000000e4c4c723c */ /* 0x000ff00000081064 */
[C---:B---3--:R-:W-:Y:S08]  /*3bb90*/  HMMA.1688.F32.TF32 R132, R116.reuse, R6, R84 ;  /* 0x000000067484723c */ /* 0x048ff00000081054 */
[C---:B----4-:R-:W-:Y:S08]  /*3bba0*/  HMMA.1688.F32.TF32 R120, R116.reuse, R66, R96 ;  /* 0x000000427478723c */ /* 0x050ff00000081060 */
[C---:B------:R-:W-:Y:S01]  /*3bbb0*/  HMMA.1688.F32.TF32 R124, R116.reuse, R62, R92 ;  /* 0x0000003e747c723c */ /* 0x040fe2000008105c */
[----:B------:R-:W-:Y:S07]  /*3bbc0*/  STL.64 [R1+0x3950], R74 ;  /* 0x0039504a01007387 */ /* 0x000fee0000100a00 */
[C---:B------:R-:W-:Y:S01]  /*3bbd0*/  HMMA.1688.F32.TF32 R128, R116.reuse, R10, R88 ;  /* 0x0000000a7480723c */ /* 0x040fe20000081058 */
[----:B------:R-:W-:Y:S07]  /*3bbe0*/  STL.64 [R1+0x3948], R72 ;  /* 0x0039484801007387 */ /* 0x000fee0000100a00 */
[C---:B------:R-:W-:Y:S01]  /*3bbf0*/  HMMA.1688.F32.TF32 R136, R116.reuse, R58, R80 ;  /* 0x0000003a7488723c */ /* 0x040fe20000081050 */
[----:B------:R-:W-:Y:S07]  /*3bc00*/  STL.64 [R1+0x3960], R78 ;  /* 0x0039604e01007387 */ /* 0x000fee0000100a00 */
[C---:B------:R-:W-:Y:S01]  /*3bc10*/  HMMA.1688.F32.TF32 R140, R116.reuse, R54, R248 ;  /* 0x00000036748c723c */ /* 0x040fe200000810f8 */
        /* <DEDUP_REMOVED lines=50> */
[----:B------:R-:W-:Y:S04]  /*3bf40*/  STL.64 [R1+0x3980], R82 ;  /* 0x0039805201007387 */ /* 0x000fe80000100a00 */
[----:B------:R-:W-:Y:S01]  /*3bf50*/  STL.64 [R1+0x3978], R80 ;  /* 0x0039785001007387 */ /* 0x000fe20000100a00 */
[C---:B----4-:R-:W-:Y:S03]  /*3bf60*/  HMMA.1688.F32.TF32 R84, R116.reuse, R46, R240 ;  /* 0x0000002e7454723c */ /* 0x050fe600000810f0 */
[----:B------:R-:W4:Y:S04]  /*3bf70*/  LDL.LU R240, [R1+0x1210] ;  /* 0x0012100001f07983 */ /* 0x000f280000300800 */
[----:B------:R-:W4:Y:S04]  /*3bf80*/  LDL.LU R241, [R1+0x1214] ;  /* 0x0012140001f17983 */ /* 0x000f280000300800 */
[----:B------:R-:W4:Y:S04]  /*3bf90*/  LDL.LU R242, [R1+0x1218] ;  /* 0x0012180001f27983 */ /* 0x000f280000300800 */
[----:B------:R-:W4:Y:S01]  /*3bfa0*/  LDL.LU R243, [R1+0x121c] ;  /* 0x00121c0001f37983 */ /* 0x000f220000300800 */
[C---:B--2---:R-:W-:Y:S08]  /*3bfb0*/  HMMA.1688.F32.TF32 R88, R116.reuse, R42, R88 ;  /* 0x0000002a7458723c */ /* 0x044ff00000081058 */
[C---:B---3--:R-:W-:Y:S08]  /*3bfc0*/  HMMA.1688.F32.TF32 R104, R116.reuse, R26, R104 ;  /* 0x0000001a7468723c */ /* 0x048ff00000081068 */
        /* <DEDUP_REMOVED lines=24> */
[----:B------:R-:W-:Y:S04]  /*3c150*/  LDS R236, [R252+0x2200] ;  /* 0x00220000fcec7984 */ /* 0x000fe80000000800 */
[----:B------:R-:W-:Y:S04]  /*3c160*/  LDS R238, [R252+0x3200] ;  /* 0x00320000fcee7984 */ /* 0x000fe80000000800 */
[----:B------:R-:W-:Y:S04]  /*3c170*/  LDS R237, [R2+0x2200] ;  /* 0x0022000002ed7984 */ /* 0x000fe80000000800 */
[----:B------:R-:W2:Y:S01]  /*3c180*/  LDS R239, [R2+0x3200] ;  /* 0x0032000002ef7984 */ /* 0x000ea20000000800 */
[----:B----4-:R-:W-:Y:S03]  /*3c190*/  HMMA.1688.F32.TF32 R184, R180, R66, R240 ;  /* 0x00000042b4b8723c */ /* 0x010fe600000810f0 */
        /* <DEDUP_REMOVED lines=28> */
[----:B-1----:R-:W2:Y:S04]  /*3c360*/  LDL.LU R68, [R1+0xea0] ;  /* 0x000ea00001447983 */ /* 0x002ea80000300800 */
        /* <DEDUP_REMOVED lines=79> */
[C---:B--2---:R-:W-:Y:S03]  /*3c860*/  HMMA.1688.F32.TF32 R68, R236.reuse, R10, R68 ;  /* 0x0000000aec44723c */ /* 0x044fe60000081044 */
[----:B------:R-:W-:Y:S04]  /*3c870*/  STL.64 [R1+0x3a20], R186 ;  /* 0x003a20ba01007387 */ /* 0x000fe80000100a00 */
[----:B------:R-:W-:Y:S01]  /*3c880*/  STL.64 [R1+0x3a18], R184 ;  /* 0x003a18b801007387 */ /* 0x000fe20000100a00 */
[C---:B---3--:R-:W-:Y:S08]  /*3c890*/  HMMA.1688.F32.TF32 R76, R236.reuse, R66, R76 ;  /* 0x00000042ec4c723c */ /* 0x048ff0000008104c */
[C---:B----4-:R-:W-:Y:S11]  /*3c8a0*/  HMMA.1688.F32.TF32 R72, R236.reuse, R62, R72 ;  /* 0x0000003eec48723c */ /* 0x050ff60000081048 */
[----:B------:R-:W-:Y:S04]  /*3c8b0*/  @!UPT UIADD3 URZ, URZ, URZ, URZ ;  /* 0x0000003f3f3ff290 */ /* 0x000fe8000fffe03f */
[----:B------:R-:W-:Y:S04]  /*3c8c0*/  STL.64 [R1+0x160], R76 ;  /* 0x0001604c01007387 */ /* 0x000fe80000100a00 */
[----:B------:R1:W-:Y:S02]  /*3c8d0*/  STL.64 [R1+0x168], R78 ;  /* 0x0001684e01007387 */ /* 0x0003e40000100a00 */
[C---:B-1----:R-:W-:Y:S02]  /*3c8e0*/  HMMA.1688.F32.TF32 R76, R236.reuse, R6, R208 ;  /* 0x00000006ec4c723c */ /* 0x042fe400000810d0 */
[----:B------:R-:W-:Y:S04]  /*3c8f0*/  STL.64 [R1+0x170], R72 ;  /* 0x0001704801007387 */ /* 0x000fe80000100a00 */
[----:B------:R1:W-:Y:S04]  /*3c900*/  STL.64 [R1+0x178], R74 ;  /* 0x0001784a01007387 */ /* 0x0003e80000100a00 */
[----:B------:R-:W-:Y:S04]  /*3c910*/  STL.64 [R1+0x180], R68 ;  /* 0x0001804401007387 */ /* 0x000fe80000100a00 */
[----:B------:R2:W-:Y:S01]  /*3c920*/  STL.64 [R1+0x188], R70 ;  /* 0x0001884601007387 */ /* 0x0005e20000100a00 */
[C---:B-1----:R-:W-:Y:S08]  /*3c930*/  HMMA.1688.F32.TF32 R72, R236.reuse, R58, R212 ;  /* 0x0000003aec48723c */ /* 0x042ff000000810d4 */
[C---:B--2---:R-:W-:Y:S01]  /*3c940*/  HMMA.1688.F32.TF32 R68, R236.reuse, R54, R216 ;  /* 0x00000036ec44723c */ /* 0x044fe200000810d8 */
[----:B------:R-:W-:Y:S04]  /*3c950*/  STL.64 [R1+0x190], R76 ;  /* 0x0001904c01007387 */ /* 0x000fe80000100a00 */
[----:B------:R1:W-:Y:S10]  /*3c960*/  STL.64 [R1+0x198], R78 ;  /* 0x0001984e01007387 */ /* 0x0003f40000100a00 */
        /* <DEDUP_REMOVED lines=10> */
[C---:B-1----:R-:W-:Y:S03]  /*3ca10*/  HMMA.1688.F32.TF32 R76, R236.reuse, R38, R244 ;  /* 0x00000026ec4c723c */ /* 0x042fe600000810f4 */
[----:B------:R1:W-:Y:S04]  /*3ca20*/  STL.64 [R1+0xac8], R74 ;  /* 0x000ac84a01007387 */ /* 0x0003e80000100a00 */
[----:B------:R-:W-:Y:S04]  /*3ca30*/  STL.64 [R1+0xae0], R68 ;  /* 0x000ae04401007387 */ /* 0x000fe80000100a00 */
[----:B------:R2:W-:Y:S01]  /*3ca40*/  STL.64 [R1+0xae8], R70 ;  /* 0x000ae84601007387 */ /* 0x0005e20000100a00 */
[C---:B-1----:R-:W-:Y:S08]  /*3ca50*/  HMMA.1688.F32.TF32 R72, R236.reuse, R34, R248 ;  /* 0x00000022ec48723c */ /* 0x042ff000000810f8 */
[----:B--2---:R-:W-:Y:S03]  /*3ca60*/  HMMA.1688.F32.TF32 R68, R236, R30, R240 ;  /* 0x0000001eec44723c */ /* 0x004fe600000810f0 */
[----:B------:R-:W-:Y:S04]  /*3ca70*/  STL.64 [R1+0xb00], R76 ;  /* 0x000b004c01007387 */ /* 0x000fe80000100a00 */
[----:B------:R-:W-:Y:S04]  /*3ca80*/  STL.64 [R1+0xb08], R78 ;  /* 0x000b084e01007387 */ /* 0x000fe80000100a00 */
[----:B------:R-:W2:Y:S04]  /*3ca90*/  LDL.LU R244, [R1+0x3d0] ;  /* 0x0003d00001f47983 */ /* 0x000ea80000300800 */
[----:B------:R1:W-:Y:S04]  /*3caa0*/  STL.64 [R1+0xb20], R72 ;  /* 0x000b204801007387 */ /* 0x0003e80000100a00 */
[----:B------:R3:W-:Y:S04]  /*3cab0*/  STL.64 [R1+0xb28], R74 ;  /* 0x000b284a01007387 */ /* 0x0007e80000100a00 */
        /* <DEDUP_REMOVED lines=27> */
[----:B---3--:R-:W2:Y:S04]  /*3cc70*/  LDL.LU R74, [R1+0x468] ;  /* 0x00046800014a7983 */ /* 0x008ea80000300800 */
[----:B------:R-:W2:Y:S04]  /*3cc80*/  LDL.LU R75, [R1+0x46c] ;  /* 0x00046c00014b7983 */ /* 0x000ea80000300800 */
[----:B------:R-:W3:Y:S04]  /*3cc90*/  LDL.LU R76, [R1+0x470] ;  /* 0x00047000014c7983 */ /* 0x000ee80000300800 */
[----:B------:R-:W3:Y:S04]  /*3cca0*/  LDL.LU R77, [R1+0x474] ;  /* 0x00047400014d7983 */ /* 0x000ee80000300800 */
        /* <DEDUP_REMOVED lines=50> */
[----:B----4-:R-:W4:Y:S04]  /*3cfd0*/  LDL.LU R68, [R1+0x450] ;  /* 0x0004500001447983 */ /* 0x010f280000300800 */
        /* <DEDUP_REMOVED lines=25> */
[-C--:B------:R-:W-:Y:S01]  /*3d170*/  HMMA.1688.F32.TF32 R180, R180, R14.reuse, R232 ;  /* 0x0000000eb4b4723c */ /* 0x080fe200000810e8 */
[----:B------:R-:W-:Y:S04]  /*3d180*/  LDS R232, [R252+0x2280] ;  /* 0x00228000fce87984 */ /* 0x000fe80000000800 */
[----:B------:R-:W-:Y:S04]  /*3d190*/  LDS R234, [R252+0x3280] ;  /* 0x00328000fcea7984 */ /* 0x000fe80000000800 */
[----:B------:R-:W-:Y:S04]  /*3d1a0*/  LDS R233, [R2+0x2280] ;  /* 0x0022800002e97984 */ /* 0x000fe80000000800 */
[----:B------:R-:W1:Y:S01]  /*3d1b0*/  LDS R235, [R2+0x3280] ;  /* 0x0032800002eb7984 */ /* 0x000e620000000800 */
[C---:B--2---:R-:W-:Y:S08]  /*3d1c0*/  HMMA.1688.F32.TF32 R84, R236.reuse, R14, R84 ;  /* 0x0000000eec54723c */ /* 0x044ff00000081054 */
[C---:B---3--:R-:W-:Y:S08]  /*3d1d0*/  HMMA.1688.F32.TF32 R92, R236.reuse, R22, R92 ;  /* 0x00000016ec5c723c */ /* 0x048ff0000008105c */
[C---:B------:R-:W-:Y:S08]  /*3d1e0*/  HMMA.1688.F32.TF32 R96, R236.reuse, R26, R96 ;  /* 0x0000001aec60723c */ /* 0x040ff00000081060 */
[----:B------:R-:W-:Y:S01]  /*3d1f0*/  HMMA.1688.F32.TF32 R88, R236, R18, R88 ;  /* 0x00000012ec58723c */ /* 0x000fe20000081058 */
[----:B------:R-:W-:Y:S04]  /*3d200*/  LDS R236, [R252+0x2300] ;  /* 0x00230000fcec7984 */ /* 0x000fe80000000800 */
[----:B------:R-:W-:Y:S10]  /*3d210*/  LDS R238, [R252+0x3300] ;  /* 0x00330000fcee7984 */ /* 0x000ff40000000800 */
        /* <DEDUP_REMOVED lines=9> */
[----:B------:R-:W2:Y:S01]  /*3d2b0*/  LDS R239, [R2+0x3300] ;  /* 0x0033000002ef7984 */ /* 0x000ea20000000800 */
[C---:B-1----:R-:W-:Y:S03]  /*3d2c0*/  HMMA.1688.F32.TF32 R84, R232.reuse, R66, R240 ;  /* 0x00000042e854723c */ /* 0x042fe600000810f0 */
[----:B------:R-:W-:Y:S04]  /*3d2d0*/  LDS R240, [R252+0x2380] ;  /* 0x00238000fcf07984 */ /* 0x000fe80000000800 */
[----:B------:R-:W-:Y:S01]  /*3d2e0*/  LDS R242, [R252+0x3380] ;  /* 0x00338000fcf27984 */ /* 0x000fe20000000800 */
[C---:B------:R-:W-:Y:S03]  /*3d2f0*/  HMMA.1688.F32.TF32 R88, R232.reuse, R62, R80 ;  /* 0x0000003ee858723c */ /* 0x040fe60000081050 */
[----:B------:R-:W-:Y:S04]  /*3d300*/  LDS R241, [R2+0x2380] ;  /* 0x0023800002f17984 */ /* 0x000fe80000000800 */
[----:B------:R-:W1:Y:S01]  /*3d310*/  LDS R243, [R2+0x3380] ;  /* 0x0033800002f37984 */ /* 0x000e620000000800 */
[C---:B------:R-:W-:Y:S07]  /*3d320*/  HMMA.1688.F32.TF32 R80, R232.reuse, R6, R136 ;  /* 0x00000006e850723c */ /* 0x040fee0000081088 */
[----:B------:R-:W-:Y:S04]  /*3d330*/  STL.64 [R1+0xdc0], R84 ;  /* 0x000dc05401007387 */ /* 0x000fe80000100a00 */
[----:B------:R3:W-:Y:S02]  /*3d340*/  STL.64 [R1+0xdc8], R86 ;  /* 0x000dc85601007387 */ /* 0x0007e40000100a00 */
[C---:B---3--:R-:W-:Y:S02]  /*3d350*/  HMMA.1688.F32.TF32 R84, R232.reuse, R10, R140 ;  /* 0x0000000ae854723c */ /* 0x048fe4000008108c */
[----:B------:R-:W-:Y:S04]  /*3d360*/  STL.64 [R1+0xdb0], R88 ;  /* 0x000db05801007387 */ /* 0x000fe80000100a00 */
[----:B------:R3:W-:Y:S02]  /*3d370*/  STL.64 [R1+0xdb8], R90 ;  /* 0x000db85a01007387 */ /* 0x0007e40000100a00 */
[C---:B---3--:R-:W-:Y:S11]  /*3d380*/  HMMA.1688.F32.TF32 R88, R232.reuse, R58, R132 ;  /* 0x0000003ae858723c */ /* 0x048ff60000081084 */
[----:B------:R-:W-:Y:S04]  /*3d390*/  @!UPT UIADD3 URZ, URZ, URZ, URZ ;  /* 0x0000003f3f3ff290 */ /* 0x000fe8000fffe03f */
[----:B------:R-:W-:Y:S04]  /*3d3a0*/  STL.64 [R1+0xda0], R84 ;  /* 0x000da05401007387 */ /* 0x000fe80000100a00 */
[----:B------:R3:W-:Y:S04]  /*3d3b0*/  STL.64 [R1+0xda8], R86 ;  /* 0x000da85601007387 */ /* 0x0007e80000100a00 */
[----:B------:R-:W-:Y:S04]  /*3d3c0*/  STL.64 [R1+0xd90], R80 ;  /* 0x000d905001007387 */ /* 0x000fe80000100a00 */
[----:B------:R1:W-:Y:S01]  /*3d3d0*/  STL.64 [R1+0xd98], R82 ;  /* 0x000d985201007387 */ /* 0x0003e20000100a00 */
[C---:B---3--:R-:W-:Y:S08]  /*3d3e0*/  HMMA.1688.F32.TF32 R84, R232.reuse, R54, R128 ;  /* 0x00000036e854723c */ /* 0x048ff00000081080 */
[C---:B-1----:R-:W-:Y:S01]  /*3d3f0*/  HMMA.1688.F32.TF32 R80, R232.reuse, R50, R124 ;  /* 0x00000032e850723c */ /* 0x042fe2000008107c */
        /* <DEDUP_REMOVED lines=8> */
[C---:B---3--:R-:W-:Y:S08]  /*3d480*/  HMMA.1688.F32.TF32 R80, R232.reuse, R38, R72 ;  /* 0x00000026e850723c */ /* 0x048ff00000081048 */
[C---:B----4-:R-:W-:Y:S08]  /*3d490*/  HMMA.1688.F32.TF32 R76, R232.reuse, R34, R68 ;  /* 0x00000022e84c723c */ /* 0x050ff00000081044 */
        /* <DEDUP_REMOVED lines=13> */
[----:B------:R-:W-:Y:S04]  /*3d570*/  STL.64 [R1+0xd10], R68 ;  /* 0x000d104401007387 */ /* 0x000fe80000100a00 */
[----:B------:R1:W-:Y:S01]  /*3d580*/  STL.64 [R1+0xd18], R70 ;  /* 0x000d184601007387 */ /* 0x0003e20000100a00 */
[C---:B---3--:R-:W-:Y:S08]  /*3d590*/  HMMA.1688.F32.TF32 R72, R232.reuse, R18, R220 ;  /* 0x00000012e848723c */ /* 0x048ff000000810dc */
[----:B-1----:R-:W-:Y:S07]  /*3d5a0*/  HMMA.1688.F32.TF32 R68, R232, R14, R224 ;  /* 0x0000000ee844723c */ /* 0x002fee00000810e0 */
[----:B------:R-:W-:Y:S04]  /*3d5b0*/  STL.64 [R1+0xd00], R76 ;  /* 0x000d004c01007387 */ /* 0x000fe80000100a00 */
[----:B------:R2:W-:Y:S04]  /*3d5c0*/  STL.64 [R1+0xd08], R78 ;  /* 0x000d084e01007387 */ /* 0x0005e80000100a00 */
[----:B------:R-:W-:Y:S04]  /*3d5d0*/  STL.64 [R1+0xcf0], R72 ;  /* 0x000cf04801007387 */ /* 0x000fe80000100a00 */
[----:B------:R1:W-:Y:S01]  /*3d5e0*/  STL.64 [R1+0xcf8], R74 ;  /* 0x000cf84a01007387 */ /* 0x0003e20000100a00 */
[C---:B--2---:R-:W-:Y:S03]  /*3d5f0*/  HMMA.1688.F32.TF32 R76, R236.reuse, R66, R228 ;  /* 0x00000042ec4c723c */ /* 0x044fe600000810e4 */
[----:B------:R-:W-:Y:S04]  /*3d600*/  STL.64 [R1+0xcd0], R68 ;  /* 0x000cd04401007387 */ /* 0x000fe80000100a00 */
[----:B------:R2:W-:Y:S01]  /*3d610*/  STL.64 [R1+0xcd8], R70 ;  /* 0x000cd84601007387 */ /* 0x0005e20000100a00 */
[C---:B-1----:R-:W-:Y:S08]  /*3d620*/  HMMA.1688.F32.TF32 R72, R236.reuse, R62, R244 ;  /* 0x0000003eec48723c */ /* 0x042ff000000810f4 */
[----:B--2---:R-:W-:Y:S01]  /*3d630*/  HMMA.1688.F32.TF32 R68, R236, R10, R248 ;  /* 0x0000000aec44723c */ /* 0x004fe200000810f8 */
[----:B------:R-:W-:-:S06]  /*3d640*/  IMAD.MOV.U32 R244, RZ, RZ, R56 ;  /* 0x000000fffff47224 */ /* 0x000fcc00078e0038 */
[----:B------:R-:W-:Y:S04]  /*3d650*/  STL.64 [R1+0xef0], R76 ;  /* 0x000ef04c01007387 */ /* 0x000fe80000100a00 */
[----:B------:R-:W-:Y:S04]  /*3d660*/  STL.64 [R1+0xef8], R78 ;  /* 0x000ef84e01007387 */ /* 0x000fe80000100a00 */
[----:B------:R1:W-:Y:S01]  /*3d670*/  STL.64 [R1+0xfe0], R72 ;  /* 0x000fe04801007387 */ /* 0x0003e20000100a00 */
[----:B------:R-:W-:-:S03]  /*3d680*/  MOV R245, R57 ;  /* 0x0000003900f57202 */ /* 0x000fc60000000f00 */
[----:B------:R2:W-:Y:S01]  /*3d690*/  STL.64 [R1+0xfe8], R74 ;  /* 0x000fe84a01007387 */ /* 0x0005e20000100a00 */
[----:B------:R-:W-:-:S03]  /*3d6a0*/  IMAD.MOV.U32 R246, RZ, RZ, R44 ;  /* 0x000000fffff67224 */ /* 0x000fc600078e002c */
[----:B------:R-:W3:Y:S01]  /*3d6b0*/  LDL.LU R56, [R1+0x3a7c] ;  /* 0x003a7c0001387983 */ /* 0x000ee20000300800 */
[----:B------:R-:W-:-:S03]  /*3d6c0*/  IMAD.MOV.U32 R247, RZ, RZ, R45 ;  /* 0x000000fffff77224 */ /* 0x000fc600078e002d */
[----:B------:R-:W-:Y:S01]  /*3d6d0*/  STL.64 [R1+0xfd0], R68 ;  /* 0x000fd04401007387 */ /* 0x000fe20000100a00 */
[----:B------:R-:W-:-:S03]  /*3d6e0*/  IMAD.MOV.U32 R228, RZ, RZ, R48 ;  /* 0x000000ffffe47224 */ /* 0x000fc600078e0030 */
[----:B------:R-:W-:Y:S01]  /*3d6f0*/  STL.64 [R1+0xfd8], R70 ;  /* 0x000fd84601007387 */ /* 0x000fe20000100a00 */
[----:B------:R-:W-:-:S03]  /*3d700*/  IMAD.MOV.U32 R229, RZ, RZ, R49 ;  /* 0x000000ffffe57224 */ /* 0x000fc600078e0031 */
[----:B------:R-:W4:Y:S01]  /*3d710*/  LDL.LU R57, [R1+0x3a78] ;  /* 0x003a780001397983 */ /* 0x000f220000300800 */
[----:B------:R-:W-:-:S03]  /*3d720*/  IMAD.MOV.U32 R230, RZ, RZ, R61 ;  /* 0x000000ffffe67224 */ /* 0x000fc600078e003d */
[----:B------:R-:W2:Y:S01]  /*3d730*/  LDL.LU R44, [R1+0x3a74] ;  /* 0x003a7400012c7983 */ /* 0x000ea20000300800 */
[----:B------:R-:W-:-:S03]  /*3d740*/  MOV R231, R60 ;  /* 0x0000003c00e77202 */ /* 0x000fc60000000f00 */
[----:B------:R-:W2:Y:S04]  /*3d750*/  LDL.LU R45, [R1+0x3a70] ;  /* 0x003a7000012d7983 */ /* 0x000ea80000300800 */
[----:B------:R-:W2:Y:S04]  /*3d760*/  LDL.LU R48, [R1+0x3a6c] ;  /* 0x003a6c0001307983 */ /* 0x000ea80000300800 */
[----:B------:R-:W2:Y:S04]  /*3d770*/  LDL.LU R49, [R1+0x3a68] ;  /* 0x003a680001317983 */ /* 0x000ea80000300800 */
[----:B------:R-:W2:Y:S04]  /*3d780*/  LDL.LU R61, [R1+0x3a64] ;  /* 0x003a6400013d7983 */ /* 0x000ea80000300800 */
[----:B------:R-:W2:Y:S01]  /*3d790*/  LDL.LU R60, [R1+0x3a60] ;  /* 0x003a6000013c7983 */ /* 0x000ea20000300800 */
[----:B------:R-:W-:-:S02]  /*3d7a0*/  IMAD.MOV.U32 R226, RZ, RZ, R52 ;  /* 0x000000ffffe27224 */ /* 0x000fc400078e0034 */
[----:B------:R-:W-:Y:S02]  /*3d7b0*/  IMAD.MOV.U32 R227, RZ, RZ, R53 ;  /* 0x000000ffffe37224 */ /* 0x000fe400078e0035 */
[----:B---3--:R-:W-:Y:S02]  /*3d7c0*/  IMAD.MOV.U32 R225, RZ, RZ, R56 ;  /* 0x000000ffffe17224 */ /* 0x008fe400078e0038 */
[----:B----4-:R-:W-:Y:S02]  /*3d7d0*/  IMAD.MOV.U32 R224, RZ, RZ, R57 ;  /* 0x000000ffffe07224 */ /* 0x010fe400078e0039 */
[----:B------:R-:W3:Y:S04]  /*3d7e0*/  LDL.LU R57, [R1+0x3a5c] ;  /* 0x003a5c0001397983 */ /* 0x000ee80000300800 */
[----:B------:R-:W4:Y:S04]  /*3d7f0*/  LDL.LU R56, [R1+0x3a58] ;  /* 0x003a580001387983 */ /* 0x000f280000300800 */
[----:B------:R-:W4:Y:S04]  /*3d800*/  LDL.LU R52, [R1+0x3a54] ;  /* 0x003a540001347983 */ /* 0x000f280000300800 */
[----:B------:R-:W4:Y:S04]  /*3d810*/  LDL.LU R53, [R1+0x3a50] ;  /* 0x003a500001357983 */ /* 0x000f280000300800 */
[----:B------:R-:W4:Y:S01]  /*3d820*/  LDL.LU R216, [R1+0x240] ;  /* 0x0002400001d87983 */ /* 0x000f220000300800 */
[----:B--2---:R-:W-:-:S03]  /*3d830*/  MOV R219, R61 ;  /* 0x0000003d00db7202 */ /* 0x004fc60000000f00 */
[----:B------:R-:W2:Y:S01]  /*3d840*/  LDL.LU R217, [R1+0x244] ;  /* 0x0002440001d97983 */ /* 0x000ea20000300800 */
[----:B------:R-:W-:-:S03]  /*3d850*/  IMAD.MOV.U32 R218, RZ, RZ, R60 ;  /* 0x000000ffffda7224 */ /* 0x000fc600078e003c */
[----:B------:R-:W2:Y:S04]  /*3d860*/  LDL.LU R60, [R1+0x3a4c] ;  /* 0x003a4c00013c7983 */ /* 0x000ea80000300800 */
[----:B------:R-:W2:Y:S01]  /*3d870*/  LDL.LU R61, [R1+0x3a48] ;  /* 0x003a4800013d7983 */ /* 0x000ea20000300800 */
[----:B---3--:R-:W-:Y:S02]  /*3d880*/  IMAD.MOV.U32 R215, RZ, RZ, R57 ;  /* 0x000000ffffd77224 */ /* 0x008fe400078e0039 */
[----:B----4-:R-:W-:Y:S02]  /*3d890*/  IMAD.MOV.U32 R214, RZ, RZ, R56 ;  /* 0x000000ffffd67224 */ /* 0x010fe400078e0038 */
[----:B------:R-:W-:Y:S02]  /*3d8a0*/  IMAD.MOV.U32 R212, RZ, RZ, R52 ;  /* 0x000000ffffd47224 */ /* 0x000fe400078e0034 */
[----:B------:R-:W3:Y:S01]  /*3d8b0*/  LDL.LU R52, [R1+0x3a44] ;  /* 0x003a440001347983 */ /* 0x000ee20000300800 */
[----:B------:R-:W-:-:S03]  /*3d8c0*/  IMAD.MOV.U32 R213, RZ, RZ, R53 ;  /* 0x000000ffffd57224 */ /* 0x000fc600078e0035 */
[----:B------:R-:W4:Y:S04]  /*3d8d0*/  LDL.LU R53, [R1+0x3a40] ;  /* 0x003a400001357983 */ /* 0x000f280000300800 */
[----:B------:R-:W3:Y:S04]  /*3d8e0*/  LDL.LU R56, [R1+0x3a3c] ;  /* 0x003a3c0001387983 */ /* 0x000ee80000300800 */
[----:B------:R-:W3:Y:S01]  /*3d8f0*/  LDL.LU R57, [R1+0x3a38] ;  /* 0x003a380001397983 */ /* 0x000ee20000300800 */
[----:B--2---:R-:W-:-:S03]  /*3d900*/  IMAD.MOV.U32 R208, RZ, RZ, R60 ;  /* 0x000000ffffd07224 */ /* 0x004fc600078e003c */
[----:B------:R-:W2:Y:S01]  /*3d910*/  LDL.LU R60, [R1+0x3a34] ;  /* 0x003a3400013c7983 */ /* 0x000ea20000300800 */
[----:B------:R-:W-:-:S03]  /*3d920*/  MOV R209, R61 ;  /* 0x0000003d00d17202 */ /* 0x000fc60000000f00 */
[----:B------:R-:W3:Y:S04]  /*3d930*/  LDL.LU R61, [R1+0x3a30] ;  /* 0x003a3000013d7983 */ /* 0x000ee80000300800 */
[----:B------:R-:W4:Y:S04]  /*3d940*/  LDL.LU R210, [R1+0x268] ;  /* 0x0002680001d27983 */ /* 0x000f280000300800 */
[----:B------:R-:W4:Y:S04]  /*3d950*/  LDL.LU R211, [R1+0x26c] ;  /* 0x00026c0001d37983 */ /* 0x000f280000300800 */
[----:B-1----:R-:W4:Y:S04]  /*3d960*/  LDL.LU R72, [R1+0x280] ;  /* 0x0002800001487983 */ /* 0x002f280000300800 */
[----:B------:R-:W4:Y:S01]  /*3d970*/  LDL.LU R73, [R1+0x284] ;  /* 0x0002840001497983 */ /* 0x000f220000300800 */
[----:B--2---:R-:W-:-:S03]  /*3d980*/  IMAD.MOV.U32 R74, RZ, RZ, R60 ;  /* 0x000000ffff4a7224 */ /* 0x004fc600078e003c */
[----:B------:R-:W2:Y:S01]  /*3d990*/  LDL.LU R60, [R1+0x3a2c] ;  /* 0x003a2c00013c7983 */ /* 0x000ea20000300800 */
[----:B---3--:R-:W-:-:S03]  /*3d9a0*/  IMAD.MOV.U32 R75, RZ, RZ, R61 ;  /* 0x000000ffff4b7224 */ /* 0x008fc600078e003d */
        /* <DEDUP_REMOVED lines=75> */
[----:B---3--:R-:W-:Y:S01]  /*3de60*/  IMAD.MOV.U32 R122, RZ, RZ, R61 ;  /* 0x000000ffff7a7224 */ /* 0x008fe200078e003d */
[C---:B--2---:R-:W-:Y:S08]  /*3de70*/  HMMA.1688.F32.TF32 R84, R236.reuse, R22, R84 ;  /* 0x00000016ec54723c */ /* 0x044ff00000081054 */
[C---:B----4-:R-:W-:Y:S08]  /*3de80*/  HMMA.1688.F32.TF32 R232, R236.reuse, R38, R232 ;  /* 0x00000026ece8723c */ /* 0x050ff000000810e8 */
        /* <DEDUP_REMOVED lines=19> */
[----:B------:R-:W2:Y:S04]  /*3dfc0*/  LDL R61, [R1+0x1920] ;  /* 0x00192000013d7983 */ /* 0x000ea80000100800 */
        /* <DEDUP_REMOVED lines=13> */
[----:B------:R1:W-:Y:S02]  /*3e0a0*/  STL.64 [R1+0xf68], R234 ;  /* 0x000f68ea01007387 */ /* 0x0003e40000100a00 */
[C---:B-1----:R-:W-:Y:S08]  /*3e0b0*/  HMMA.1688.F32.TF32 R232, R236.reuse, R34, R96 ;  /* 0x00000022ece8723c */ /* 0x042ff00000081060 */
[C---:B------:R-:W-:Y:S08]  /*3e0c0*/  HMMA.1688.F32.TF32 R96, R236.reuse, R30, R92 ;  /* 0x0000001eec60723c */ /* 0x040ff0000008105c */
[C---:B------:R-:W-:Y:S08]  /*3e0d0*/  HMMA.1688.F32.TF32 R92, R236.reuse, R26, R88 ;  /* 0x0000001aec5c723c */ /* 0x040ff00000081058 */
[C---:B------:R-:W-:Y:S01]  /*3e0e0*/  HMMA.1688.F32.TF32 R88, R236.reuse, R18, R80 ;  /* 0x00000012ec58723c */ /* 0x040fe20000081050 */
[----:B------:R-:W-:Y:S04]  /*3e0f0*/  STL.64 [R1+0xf50], R232 ;  /* 0x000f50e801007387 */ /* 0x000fe80000100a00 */
[----:B------:R-:W-:Y:S04]  /*3e100*/  STL.64 [R1+0xf58], R234 ;  /* 0x000f58ea01007387 */ /* 0x000fe80000100a00 */
[----:B------:R-:W-:Y:S01]  /*3e110*/  STL.64 [R1+0xf40], R96 ;  /* 0x000f406001007387 */ /* 0x000fe20000100a00 */
[----:B------:R-:W-:Y:S03]  /*3e120*/  HMMA.1688.F32.TF32 R80, R236, R14, R140 ;  /* 0x0000000eec50723c */ /* 0x000fe6000008108c */
[----:B------:R-:W-:Y:S04]  /*3e130*/  STL.64 [R1+0xf48], R98 ;  /* 0x000f486201007387 */ /* 0x000fe80000100a00 */
[----:B------:R-:W-:Y:S04]  /*3e140*/  STL.64 [R1+0xf30], R92 ;  /* 0x000f305c01007387 */ /* 0x000fe80000100a00 */
[----:B------:R-:W-:Y:S04]  /*3e150*/  STL.64 [R1+0xf38], R94 ;  /* 0x000f385e01007387 */ /* 0x000fe80000100a00 */
[----:B------:R-:W-:Y:S04]  /*3e160*/  STL.64 [R1+0xf20], R84 ;  /* 0x000f205401007387 */ /* 0x000fe80000100a00 */
[----:B------:R1:W-:Y:S04]  /*3e170*/  STL.64 [R1+0xf28], R86 ;  /* 0x000f285601007387 */ /* 0x0003e80000100a00 */
[----:B------:R-:W-:Y:S04]  /*3e180*/  STL.64 [R1+0xf10], R88 ;  /* 0x000f105801007387 */ /* 0x000fe80000100a00 */
[----:B------:R1:W-:Y:S02]  /*3e190*/  STL.64 [R1+0xf18], R90 ;  /* 0x000f185a01007387 */ /* 0x0003e40000100a00 */
[C---:B-1----:R-:W-:Y:S01]  /*3e1a0*/  HMMA.1688.F32.TF32 R84, R240.reuse, R66, R136 ;  /* 0x00000042f054723c */ /* 0x042fe20000081088 */
[----:B------:R-:W-:Y:S01]  /*3e1b0*/  IMAD.MOV.U32 R123, RZ, RZ, R60 ;  /* 0x000000ffff7b7224 */ /* 0x000fe200078e003c */
[----:B------:R-:W-:Y:S01]  /*3e1c0*/  MOV R69, R56 ;  /* 0x0000003800457202 */ /* 0x000fe20000000f00 */
[----:B------:R-:W-:Y:S01]  /*3e1d0*/  IMAD.MOV.U32 R68, RZ, RZ, R57 ;  /* 0x000000ffff447224 */ /* 0x000fe200078e0039 */
[----:B------:R-:W-:Y:S01]  /*3e1e0*/  MOV R223, R44 ;  /* 0x0000002c00df7202 */ /* 0x000fe20000000f00 */
[----:B------:R-:W-:Y:S01]  /*3e1f0*/  IMAD.MOV.U32 R70, RZ, RZ, R53 ;  /* 0x000000ffff467224 */ /* 0x000fe200078e0035 */
[----:B------:R-:W-:Y:S02]  /*3e200*/  LDS R232, [R0+0x4000] ;  /* 0x0040000000e87984 */ /* 0x000fe40000000800 */
[C---:B------:R-:W-:Y:S02]  /*3e210*/  HMMA.1688.F32.TF32 R88, R240.reuse, R62, R132 ;  /* 0x0000003ef058723c */ /* 0x040fe40000081084 */
[----:B------:R-:W-:Y:S04]  /*3e220*/  STL.64 [R1+0xee0], R80 ;  /* 0x000ee05001007387 */ /* 0x000fe80000100a00 */
[----:B------:R1:W-:Y:S01]  /*3e230*/  STL.64 [R1+0xee8], R82 ;  /* 0x000ee85201007387 */ /* 0x0003e20000100a00 */
[----:B------:R-:W-:Y:S01]  /*3e240*/  IMAD.MOV.U32 R71, RZ, RZ, R52 ;  /* 0x000000ffff477224 */ /* 0x000fe200078e0034 */
[----:B------:R-:W-:Y:S01]  /*3e250*/  HMMA.1688.F32.TF32 R76, R240, R54, R76 ;  /* 0x00000036f04c723c */ /* 0x000fe2000008104c */
[----:B------:R-:W-:Y:S01]  /*3e260*/  IMAD.MOV.U32 R220, RZ, RZ, R49 ;  /* 0x000000ffffdc7224 */ /* 0x000fe200078e0031 */
[----:B------:R-:W-:Y:S01]  /*3e270*/  LDS R234, [R0+0x5000] ;  /* 0x0050000000ea7984 */ /* 0x000fe20000000800 */
[----:B------:R-:W-:-:S02]  /*3e280*/  IMAD.MOV.U32 R221, RZ, RZ, R48 ;  /* 0x000000ffffdd7224 */ /* 0x000fc400078e0030 */
[----:B------:R-:W-:Y:S01]  /*3e290*/  IMAD.MOV.U32 R222, RZ, RZ, R45 ;  /* 0x000000ffffde7224 */ /* 0x000fe200078e002d */
[----:B------:R-:W-:Y:S04]  /*3e2a0*/  LDS R233, [R3+0x4000] ;  /* 0x0040000003e97984 */ /* 0x000fe80000000800 */
[----:B------:R-:W-:Y:S01]  /*3e2b0*/  STL.64 [R1+0x11d0], R84 ;  /* 0x0011d05401007387 */ /* 0x000fe20000100a00 */
[C---:B-1----:R-:W-:Y:S03]  /*3e2c0*/  HMMA.1688.F32.TF32 R80, R240.reuse, R10, R128 ;  /* 0x0000000af050723c */ /* 0x042fe60000081080 */
[----:B------:R1:W-:Y:S04]  /*3e2d0*/  STL.64 [R1+0x11d8], R86 ;  /* 0x0011d85601007387 */ /* 0x0003e80000100a00 */
[----:B------:R-:W-:Y:S04]  /*3e2e0*/  STL.64 [R1+0x11c0], R88 ;  /* 0x0011c05801007387 */ /* 0x000fe80000100a00 */
[----:B------:R-:W-:Y:S04]  /*3e2f0*/  STL.64 [R1+0x11c8], R90 ;  /* 0x0011c85a01007387 */ /* 0x000fe80000100a00 */
[----:B------:R-:W2:Y:S01]  /*3e300*/  LDL R10, [R1+0x2d70] ;  /* 0x002d7000010a7983 */ /* 0x000ea20000100800 */
[----:B-1----:R-:W-:Y:S01]  /*3e310*/  HMMA.1688.F32.TF32 R84, R240, R6, R124 ;  /* 0x00000006f054723c */ /* 0x002fe2000008107c */
[----:B------:R-:W-:-:S02]  /*3e320*/  IMAD.MOV.U32 R248, RZ, RZ, R41 ;  /* 0x000000fffff87224 */ /* 0x000fc400078e0029 */
[----:B------:R-:W-:Y:S01]  /*3e330*/  IMAD.MOV.U32 R249, RZ, RZ, R40 ;  /* 0x000000fffff97224 */ /* 0x000fe200078e0028 */
[----:B------:R-:W-:Y:S04]  /*3e340*/  LDS R235, [R3+0x5000] ;  /* 0x0050000003eb7984 */ /* 0x000fe80000000800 */
[----:B------:R-:W-:Y:S04]  /*3e350*/  STL.64 [R1+0x11b0], R80 ;  /* 0x0011b05001007387 */ /* 0x000fe80000100a00 */
[----:B------:R1:W-:Y:S01]  /*3e360*/  STL.64 [R1+0x11b8], R82 ;  /* 0x0011b85201007387 */ /* 0x0003e20000100a00 */
[----:B------:R-:W-:Y:S01]  /*3e370*/  HMMA.1688.F32.TF32 R52, R240, R46, R68 ;  /* 0x0000002ef034723c */ /* 0x000fe20000081044 */
[----:B------:R-:W-:-:S02]  /*3e380*/  IMAD.MOV.U32 R250, RZ, RZ, R37 ;  /* 0x000000fffffa7224 */ /* 0x000fc400078e0025 */
[----:B------:R-:W-:Y:S01]  /*3e390*/  IMAD.MOV.U32 R251, RZ, RZ, R36 ;  /* 0x000000fffffb7224 */ /* 0x000fe200078e0024 */
[----:B------:R-:W-:Y:S04]  /*3e3a0*/  LDS R67, [R2+0x5000] ;  /* 0x0050000002437984 */ /* 0x000fe80000000800 */
[C---:B-1----:R-:W-:Y:S08]  /*3e3b0*/  HMMA.1688.F32.TF32 R80, R240.reuse, R58, R120 ;  /* 0x0000003af050723c */ /* 0x042ff00000081078 */
[C---:B------:R-:W-:Y:S08]  /*3e3c0*/  HMMA.1688.F32.TF32 R56, R240.reuse, R50, R72 ;  /* 0x00000032f038723c */ /* 0x040ff00000081048 */
[C---:B------:R-:W-:Y:S08]  /*3e3d0*/  HMMA.1688.F32.TF32 R48, R240.reuse, R42, R208 ;  /* 0x0000002af030723c */ /* 0x040ff000000810d0 */
[C---:B------:R-:W-:Y:S08]  /*3e3e0*/  HMMA.1688.F32.TF32 R44, R240.reuse, R38, R212 ;  /* 0x00000026f02c723c */ /* 0x040ff000000810d4 */
[C---:B------:R-:W-:Y:S01]  /*3e3f0*/  HMMA.1688.F32.TF32 R40, R240.reuse, R34, R216 ;  /* 0x00000022f028723c */ /* 0x040fe200000810d8 */
[----:B------:R-:W-:Y:S07]  /*3e400*/  STL.64 [R1+0x11a0], R84 ;  /* 0x0011a05401007387 */ /* 0x000fee0000100a00 */
        /* <DEDUP_REMOVED lines=14> */
[----:B------:R-:W-:Y:S01]  /*3e4f0*/  STL.64 [R1+0x1130], R40 ;  /* 0x0011302801007387 */ /* 0x000fe20000100a00 */
[C---:B------:R-:W-:Y:S03]  /*3e500*/  HMMA.1688.F32.TF32 R236, R240.reuse, R14, R248 ;  /* 0x0000000ef0ec723c */ /* 0x040fe600000810f8 */
[----:B------:R3:W-:Y:S05]  /*3e510*/  STL.64 [R1+0x1138], R42 ;  /* 0x0011382a01007387 */ /* 0x0007ea0000100a00 */
[C---:B-1----:R-:W-:Y:S01]  /*3e520*/  HMMA.1688.F32.TF32 R44, R240.reuse, R26, R224 ;  /* 0x0000001af02c723c */ /* 0x042fe200000810e0 */
[----:B------:R-:W-:Y:S04]  /*3e530*/  STL.64 [R1+0x1120], R36 ;  /* 0x0011202401007387 */ /* 0x000fe80000100a00 */
[----:B------:R1:W-:Y:S03]  /*3e540*/  STL.64 [R1+0x1128], R38 ;  /* 0x0011282601007387 */ /* 0x0003e60000100a00 */
[C---:B---3--:R-:W-:Y:S08]  /*3e550*/  HMMA.1688.F32.TF32 R40, R240.reuse, R22, R228 ;  /* 0x00000016f028723c */ /* 0x048ff000000810e4 */
[----:B-1----:R-:W-:Y:S01]  /*3e560*/  HMMA.1688.F32.TF32 R36, R240, R18, R244 ;  /* 0x00000012f024723c */ /* 0x002fe200000810f4 */
[----:B------:R-:W-:Y:S01]  /*3e570*/  MOV R216, R9 ;  /* 0x0000000900d87202 */ /* 0x000fe20000000f00 */
[----:B------:R-:W-:-:S02]  /*3e580*/  IMAD.MOV.U32 R217, RZ, RZ, R8 ;  /* 0x000000ffffd97224 */ /* 0x000fc400078e0008 */
[----:B------:R-:W-:Y:S02]  /*3e590*/  IMAD.MOV.U32 R218, RZ, RZ, R5 ;  /* 0x000000ffffda7224 */ /* 0x000fe400078e0005 */
[----:B------:R-:W-:Y:S01]  /*3e5a0*/  IMAD.MOV.U32 R219, RZ, RZ, R4 ;  /* 0x000000ffffdb7224 */ /* 0x000fe200078e0004 */
[----:B------:R-:W-:Y:S04]  /*3e5b0*/  STL.64 [R1+0x1020], R44 ;  /* 0x0010202c01007387 */ /* 0x000fe80000100a00 */
[----:B------:R-:W-:Y:S04]  /*3e5c0*/  STL.64 [R1+0x1028], R46 ;  /* 0x0010282e01007387 */ /* 0x000fe80000100a00 */
[----:B------:R-:W-:Y:S04]  /*3e5d0*/  STL.64 [R1+0x1000], R40 ;  /* 0x0010002801007387 */ /* 0x000fe80000100a00 */
[----:B------:R-:W-:Y:S04]  /*3e5e0*/  STL.64 [R1+0x1008], R42 ;  /* 0x0010082a01007387 */ /* 0x000fe80000100a00 */
[----:B------:R-:W-:Y:S01]  /*3e5f0*/  STL [R1+0x3874], R236 ;  /* 0x003874ec01007387 */ /* 0x000fe20000100800 */
[----:B------:R-:W-:-:S03]  /*3e600*/  MOV R228, R33 ;  /* 0x0000002100e47202 */ /* 0x000fc60000000f00 */
[----:B------:R-:W-:Y:S01]  /*3e610*/  STL.64 [R1+0xff0], R36 ;  /* 0x000ff02401007387 */ /* 0x000fe20000100a00 */
[----:B------:R-:W-:-:S03]  /*3e620*/  IMAD.MOV.U32 R229, RZ, RZ, R32 ;  /* 0x000000ffffe57224 */ /* 0x000fc600078e0020 */
[----:B------:R-:W-:Y:S01]  /*3e630*/  STL.64 [R1+0xff8], R38 ;  /* 0x000ff82601007387 */ /* 0x000fe20000100a00 */
[----:B------:R-:W-:Y:S02]  /*3e640*/  IMAD.MOV.U32 R230, RZ, RZ, R29 ;  /* 0x000000ffffe67224 */ /* 0x000fe400078e001d */
[----:B------:R-:W-:Y:S02]  /*3e650*/  IMAD.MOV.U32 R231, RZ, RZ, R28 ;  /* 0x000000ffffe77224 */ /* 0x000fe400078e001c */
[----:B------:R-:W-:Y:S02]  /*3e660*/  IMAD.MOV.U32 R220, RZ, RZ, R25 ;  /* 0x000000ffffdc7224 */ /* 0x000fe400078e0019 */
[----:B------:R-:W-:Y:S01]  /*3e670*/  IMAD.MOV.U32 R221, RZ, RZ, R24 ;  /* 0x000000ffffdd7224 */ /* 0x000fe200078e0018 */
[----:B------:R-:W-:Y:S01]  /*3e680*/  MOV R222, R21 ;  /* 0x0000001500de7202 */ /* 0x000fe20000000f00 */
[----:B------:R-:W-:Y:S02]  /*3e690*/  IMAD.MOV.U32 R223, RZ, RZ, R20 ;  /* 0x000000ffffdf7224 */ /* 0x000fe400078e0014 */
[----:B------:R-:W-:-:S02]  /*3e6a0*/  IMAD.MOV.U32 R244, RZ, RZ, R17 ;  /* 0x000000fffff47224 */ /* 0x000fc400078e0011 */
[----:B------:R-:W-:Y:S02]  /*3e6b0*/  IMAD.MOV.U32 R245, RZ, RZ, R16 ;  /* 0x000000fffff57224 */ /* 0x000fe400078e0010 */
[----:B------:R-:W-:Y:S02]  /*3e6c0*/  IMAD.MOV.U32 R246, RZ, RZ, R13 ;  /* 0x000000fffff67224 */ /* 0x000fe400078e000d */
[----:B------:R-:W-:Y:S01]  /*3e6d0*/  IMAD.MOV.U32 R247, RZ, RZ, R12 ;  /* 0x000000fffff77224 */ /* 0x000fe200078e000c */
[----:B------:R-:W-:Y:S04]  /*3e6e0*/  STL [R1+0x3870], R237 ;  /* 0x003870ed01007387 */ /* 0x000fe80000100800 */
[----:B------:R-:W-:Y:S04]  /*3e6f0*/  STL [R1+0x386c], R238 ;  /* 0x00386cee01007387 */ /* 0x000fe80000100800 */
[----:B------:R-:W-:Y:S01]  /*3e700*/  STL [R1+0x3868], R239 ;  /* 0x003868ef01007387 */ /* 0x000fe20000100800 */
[----:B--2---:R-:W-:-:S05]  /*3e710*/  IMAD R66, R61, 0x10000, R10 ;  /* 0x000100003d427824 */ /* 0x004fca00078e020a */
[----:B------:R-:W1:Y:S04]  /*3e720*/  LDSM.16.M88.4 R56, [R66+0x21000] ;  /* 0x021000004238783b */ /* 0x000e680000000200 */
[----:B------:R-:W2:Y:S04]  /*3e730*/  LDSM.16.M88.4 R8, [R66+0x22000] ;  /* 0x022000004208783b */ /* 0x000ea80000000200 */
[----:B------:R-:W3:Y:S04]  /*3e740*/  LDSM.16.M88.4 R4, [R66+0x23000] ;  /* 0x023000004204783b */ /* 0x000ee80000000200 */
[----:B------:R-:W1:Y:S04]  /*3e750*/  LDSM.16.M88.4 R52, [R66+0x24000] ;  /* 0x024000004234783b */ /* 0x000e680000000200 */
[----:B------:R-:W1:Y:S04]  /*3e760*/  LDSM.16.M88.4 R48, [R66+0x25000] ;  /* 0x025000004230783b */ /* 0x000e680000000200 */
[----:B------:R-:W1:Y:S04]  /*3e770*/  LDSM.16.M88.4 R44, [R66+0x26000] ;  /* 0x02600000422c783b */ /* 0x000e680000000200 */
[----:B------:R-:W1:Y:S04]  /*3e780*/  LDSM.16.M88.4 R40, [R66+0x27000] ;  /* 0x027000004228783b */ /* 0x000e680000000200 */
[----:B------:R-:W2:Y:S04]  /*3e790*/  LDSM.16.M88.4 R36, [R66+0x28000] ;  /* 0x028000004224783b */ /* 0x000ea80000000200 */
[----:B------:R-:W2:Y:S04]  /*3e7a0*/  LDSM.16.M88.4 R32, [R66+0x29000] ;  /* 0x029000004220783b */ /* 0x000ea80000000200 */
[----:B------:R-:W3:Y:S04]  /*3e7b0*/  LDSM.16.M88.4 R28, [R66+0x2a000] ;  /* 0x02a00000421c783b */ /* 0x000ee80000000200 */
[----:B------:R-:W3:Y:S04]  /*3e7c0*/  LDSM.16.M88.4 R24, [R66+0x2b000] ;  /* 0x02b000004218783b */ /* 0x000ee80000000200 */
[----:B------:R-:W4:Y:S04]  /*3e7d0*/  LDSM.16.M88.4 R20, [R66+0x2c000] ;  /* 0x02c000004214783b */ /* 0x000f280000000200 */
[----:B------:R-:W4:Y:S04]  /*3e7e0*/  LDSM.16.M88.4 R16, [R66+0x2d000] ;  /* 0x02d000004210783b */ /* 0x000f280000000200 */
[----:B------:R-:W4:Y:S04]  /*3e7f0*/  LDSM.16.M88.4 R12, [R66+0x2e000] ;  /* 0x02e00000420c783b */ /* 0x000f280000000200 */
[----:B------:R-:W4:Y:S04]  /*3e800*/  LDSM.16.M88.4 R60, [R66+0x20000] ;  /* 0x02000000423c783b */ /* 0x000f280000000200 */
[----:B------:R-:W-:Y:S04]  /*3e810*/  STL [R1+0x828], R66 ;  /* 0x0008284201007387 */ /* 0x000fe80000100800 */
[----:B-1----:R-:W-:Y:S04]  /*3e820*/  STL [R1+0x3708], R58 ;  /* 0x0037083a01007387 */ /* 0x002fe80000100800 */
[----:B------:R-:W-:Y:S04]  /*3e830*/  STL [R1+0x3704], R59 ;  /* 0x0037043b01007387 */ /* 0x000fe80000100800 */
[----:B--2---:R-:W-:Y:S04]  /*3e840*/  STL [R1+0x3700], R10 ;  /* 0x0037000a01007387 */ /* 0x004fe80000100800 */
[----:B------:R-:W-:Y:S04]  /*3e850*/  STL [R1+0x36fc], R11 ;  /* 0x0036fc0b01007387 */ /* 0x000fe80000100800 */
[----:B---3--:R-:W-:Y:S04]  /*3e860*/  STL [R1+0x370c], R6 ;  /* 0x00370c0601007387 */ /* 0x008fe80000100800 */
        /* <DEDUP_REMOVED lines=17> */
[----:B----4-:R-:W-:Y:S04]  /*3e980*/  STL [R1+0x374c], R22 ;  /* 0x00374c1601007387 */ /* 0x010fe80000100800 */
[----:B------:R-:W-:Y:S04]  /*3e990*/  STL [R1+0x3748], R23 ;  /* 0x0037481701007387 */ /* 0x000fe80000100800 */
[----:B------:R-:W-:Y:S04]  /*3e9a0*/  STL [R1+0x3754], R18 ;  /* 0x0037541201007387 */ /* 0x000fe80000100800 */
[----:B------:R-:W-:Y:S04]  /*3e9b0*/  STL [R1+0x3750], R19 ;  /* 0x0037501301007387 */ /* 0x000fe80000100800 */
[----:B------:R-:W-:Y:S04]  /*3e9c0*/  STL [R1+0x375c], R14 ;  /* 0x00375c0e01007387 */ /* 0x000fe80000100800 */
[----:B------:R-:W-:Y:S04]  /*3e9d0*/  STL [R1+0x3758], R15 ;  /* 0x0037580f01007387 */ /* 0x000fe80000100800 */
[----:B------:R-:W2:Y:S01]  /*3e9e0*/  LDL.LU R224, [R1+0x5b0] ;  /* 0x0005b00001e07983 */ /* 0x000ea20000300800 */
[----:B------:R-:W-:Y:S03]  /*3e9f0*/  HMMA.1688.F32.TF32 R68, R232, R60, R216 ;  /* 0x0000003ce844723c */ /* 0x000fe600000810d8 */
[----:B------:R-:W2:Y:S04]  /*3ea00*/  LDL.LU R225, [R1+0x5b4] ;  /* 0x0005b40001e17983 */ /* 0x000ea80000300800 */
[----:B------:R-:W1:Y:S01]  /*3ea10*/  LDSM.16.M88.4 R248, [R66+0x2f000] ;  /* 0x02f0000042f8783b */ /* 0x000e620000000200 */
[----:B------:R-:W-:-:S02]  /*3ea20*/  IMAD.MOV.U32 R226, RZ, RZ, R65 ;  /* 0x000000ffffe27224 */ /* 0x000fc400078e0041 */
[----:B------:R-:W-:Y:S01]  /*3ea30*/  IMAD.MOV.U32 R227, RZ, RZ, R64 ;  /* 0x000000ffffe37224 */ /* 0x000fe200078e0040 */
[----:B------:R-:W-:Y:S04]  /*3ea40*/  LDS R66, [R252+0x5000] ;  /* 0x00500000fc427984 */ /* 0x000fe80000000800 */
[----:B------:R-:W-:Y:S04]  /*3ea50*/  LDS R64, [R252+0x4000] ;  /* 0x00400000fc407984 */ /* 0x000fe80000000800 */
[----:B------:R-:W3:Y:S05]  /*3ea60*/  LDS R65, [R2+0x4000] ;  /* 0x0040000002417984 */ /* 0x000eea0000000800 */
[----:B------:R-:W-:Y:S01]  /*3ea70*/  MOV R236, R68 ;  /* 0x0000004400ec7202 */ /* 0x000fe20000000f00 */
[----:B------:R-:W-:-:S02]  /*3ea80*/  IMAD.MOV.U32 R237, RZ, RZ, R69 ;  /* 0x000000ffffed7224 */ /* 0x000fc400078e0045 */
[----:B------:R-:W-:Y:S02]  /*3ea90*/  IMAD.MOV.U32 R238, RZ, RZ, R70 ;  /* 0x000000ffffee7224 */ /* 0x000fe400078e0046 */
[----:B------:R-:W-:Y:S02]  /*3eaa0*/  IMAD.MOV.U32 R239, RZ, RZ, R71 ;  /* 0x000000ffffef7224 */ /* 0x000fe400078e0047 */
[C---:B------:R-:W-:Y:S01]  /*3eab0*/  HMMA.1688.F32.TF32 R68, R232.reuse, R56, R244 ;  /* 0x00000038e844723c */ /* 0x040fe200000810f4 */
[----:B-1----:R-:W-:Y:S04]  /*3eac0*/  STL [R1+0x3764], R250 ;  /* 0x003764fa01007387 */ /* 0x002fe80000100800 */
[----:B------:R-:W-:Y:S04]  /*3ead0*/  STL [R1+0x3760], R251 ;  /* 0x003760fb01007387 */ /* 0x000fe80000100800 */
[----:B------:R-:W4:Y:S11]  /*3eae0*/  LDL.LU R244, [R1+0x5a0] ;  /* 0x0005a00001f47983 */ /* 0x000f360000300800 */
[----:B------:R-:W-:Y:S03]  /*3eaf0*/  @!UPT UIADD3 URZ, URZ, URZ, URZ ;  /* 0x0000003f3f3ff290 */ /* 0x000fe6000fffe03f */
[----:B------:R-:W-:Y:S04]  /*3eb00*/  STL.64 [R1+0xed0], R68 ;  /* 0x000ed04401007387 */ /* 0x000fe80000100a00 */
[----:B------:R1:W-:Y:S04]  /*3eb10*/  STL.64 [R1+0xed8], R70 ;  /* 0x000ed84601007387 */ /* 0x0003e80000100a00 */
[----:B------:R-:W4:Y:S04]  /*3eb20*/  LDL.LU R245, [R1+0x5a4] ;  /* 0x0005a40001f57983 */ /* 0x000f280000300800 */
[----:B------:R-:W4:Y:S04]  /*3eb30*/  LDL.LU R246, [R1+0x5a8] ;  /* 0x0005a80001f67983 */ /* 0x000f280000300800 */
[----:B------:R-:W4:Y:S01]  /*3eb40*/  LDL.LU R247, [R1+0x5ac] ;  /* 0x0005ac0001f77983 */ /* 0x000f220000300800 */
[C---:B-1----:R-:W-:Y:S11]  /*3eb50*/  HMMA.1688.F32.TF32 R68, R232.reuse, R8, R220 ;  /* 0x00000008e844723c */ /* 0x042ff600000810dc */
[----:B------:R-:W-:Y:S11]  /*3eb60*/  @!UPT UIADD3 URZ, URZ, URZ, URZ ;  /* 0x0000003f3f3ff290 */ /* 0x000ff6000fffe03f */
[----:B------:R-:W-:Y:S02]  /*3eb70*/  @!UPT UIADD3 URZ, URZ, URZ, URZ ;  /* 0x0000003f3f3ff290 */ /* 0x000fe4000fffe03f */
[----:B------:R-:W-:Y:S02]  /*3eb80*/  IMAD.MOV.U32 R251, RZ, RZ, R71 ;  /* 0x000000fffffb7224 */ /* 0x000fe400078e0047 */
[----:B------:R-:W-:Y:S01]  /*3eb90*/  IMAD.MOV.U32 R250, RZ, RZ, R70 ;  /* 0x000000fffffa7224 */ /* 0x000fe200078e0046 */
[----:B------:R1:W-:Y:S04]  /*3eba0*/  STL.64 [R1+0xec0], R68 ;  /* 0x000ec04401007387 */ /* 0x0003e80000100a00 */
[----:B------:R-:W-:Y:S04]  /*3ebb0*/  STL [R1+0x376c], R251 ;  /* 0x00376cfb01007387 */ /* 0x000fe80000100800 */
[----:B------:R1:W-:Y:S04]  /*3ebc0*/  STL [R1+0x3768], R250 ;  /* 0x003768fa01007387 */ /* 0x0003e80000100800 */
[----:B------:R-:W3:Y:S04]  /*3ebd0*/  LDL.LU R220, [R1+0x590] ;  /* 0x0005900001dc7983 */ /* 0x000ee80000300800 */
[----:B------:R-:W3:Y:S04]  /*3ebe0*/  LDL.LU R221, [R1+0x594] ;  /* 0x0005940001dd7983 */ /* 0x000ee80000300800 */
[----:B------:R-:W3:Y:S04]  /*3ebf0*/  LDL.LU R222, [R1+0x598] ;  /* 0x0005980001de7983 */ /* 0x000ee80000300800 */
[----:B------:R-:W3:Y:S01]  /*3ec00*/  LDL.LU R223, [R1+0x59c] ;  /* 0x00059c0001df7983 */ /* 0x000ee20000300800 */
[----:B-1----:R-:W-:Y:S03]  /*3ec10*/  HMMA.1688.F32.TF32 R68, R232, R4, R228 ;  /* 0x00000004e844723c */ /* 0x002fe600000810e4 */
[----:B------:R-:W3:Y:S04]  /*3ec20*/  LDL.LU R228, [R1+0x580] ;  /* 0x0005800001e47983 */ /* 0x000ee80000300800 */
[----:B------:R-:W3:Y:S04]  /*3ec30*/  LDL.LU R229, [R1+0x584] ;  /* 0x0005840001e57983 */ /* 0x000ee80000300800 */
[----:B------:R-:W3:Y:S04]  /*3ec40*/  LDL.LU R230, [R1+0x588] ;  /* 0x0005880001e67983 */ /* 0x000ee80000300800 */
[----:B------:R-:W3:Y:S09]  /*3ec50*/  LDL.LU R231, [R1+0x58c] ;  /* 0x00058c0001e77983 */ /* 0x000ef20000300800 */
[----:B------:R-:W-:Y:S01]  /*3ec60*/  MOV R14, R68 ;  /* 0x00000044000e7202 */ /* 0x000fe20000000f00 */
[----:B------:R-:W-:-:S02]  /*3ec70*/  IMAD.MOV.U32 R15, RZ, RZ, R69 ;  /* 0x000000ffff0f7224 */ /* 0x000fc400078e0045 */
[----:B------:R-:W-:Y:S02]  /*3ec80*/  IMAD.MOV.U32 R18, RZ, RZ, R70 ;  /* 0x000000ffff127224 */ /* 0x000fe400078e0046 */
[----:B------:R-:W-:-:S05]  /*3ec90*/  IMAD.MOV.U32 R19, RZ, RZ, R71 ;  /* 0x000000ffff137224 */ /* 0x000fca00078e0047 */
[----:B------:R-:W-:Y:S04]  /*3eca0*/  STL [R1+0x377c], R19 ;  /* 0x00377c1301007387 */ /* 0x000fe80000100800 */
[----:B------:R-:W-:Y:S04]  /*3ecb0*/  STL [R1+0x3778], R18 ;  /* 0x0037781201007387 */ /* 0x000fe80000100800 */
[----:B------:R-:W-:Y:S04]  /*3ecc0*/  STL [R1+0x3774], R15 ;  /* 0x0037740f01007387 */ /* 0x000fe80000100800 */
[----:B------:R-:W-:Y:S01]  /*3ecd0*/  STL [R1+0x3770], R14 ;  /* 0x0037700e01007387 */ /* 0x000fe20000100800 */
[----:B--2---:R-:W-:Y:S11]  /*3ece0*/  HMMA.1688.F32.TF32 R68, R232, R52, R224 ;  /* 0x00000034e844723c */ /* 0x004ff600000810e0 */
[----:B------:R-:W-:Y:S11]  /*3ecf0*/  @!UPT UIADD3 URZ, URZ, URZ, URZ ;  /* 0x0000003f3f3ff290 */ /* 0x000ff6000fffe03f */
[----:B------:R-:W-:Y:S01]  /*3ed00*/  @!UPT UIADD3 URZ, URZ, URZ, URZ ;  /* 0x0000003f3f3ff290 */ /* 0x000fe2000fffe03f */
[----:B------:R4:W-:Y:S04]  /*3ed10*/  STL.64 [R1+0xea0], R68 ;  /* 0x000ea04401007387 */ /* 0x0009e80000100a00 */
[----:B------:R-:W2:Y:S04]  /*3ed20*/  LDL.LU R224, [R1+0x570] ;  /* 0x0005700001e07983 */ /* 0x000ea80000300800 */
[----:B------:R-:W2:Y:S04]  /*3ed30*/  LDL.LU R225, [R1+0x574] ;  /* 0x0005740001e17983 */ /* 0x000ea80000300800 */
[----:B------:R-:W2:Y:S04]  /*3ed40*/  LDL.LU R226, [R1+0x578] ;  /* 0x0005780001e27983 */ /* 0x000ea80000300800 */
[----:B------:R-:W2:Y:S01]  /*3ed50*/  LDL.LU R227, [R1+0x57c] ;  /* 0x00057c0001e37983 */ /* 0x000ea20000300800 */
[----:B------:R-:W-:-:S02]  /*3ed60*/  IMAD.MOV.U32 R250, RZ, RZ, R71 ;  /* 0x000000fffffa7224 */ /* 0x000fc400078e0047 */
[----:B------:R-:W-:-:S03]  /*3ed70*/  IMAD.MOV.U32 R251, RZ, RZ, R70 ;  /* 0x000000fffffb7224 */ /* 0x000fc600078e0046 */
[----:B------:R1:W-:Y:S04]  /*3ed80*/  STL [R1+0x3784], R250 ;  /* 0x003784fa01007387 */ /* 0x0003e80000100800 */
[----:B------:R1:W-:Y:S01]  /*3ed90*/  STL [R1+0x3780], R251 ;  /* 0x003780fb01007387 */ /* 0x0003e20000100800 */
[----:B----4-:R-:W-:Y:S03]  /*3eda0*/  HMMA.1688.F32.TF32 R68, R232, R48, R244 ;  /* 0x00000030e844723c */ /* 0x010fe600000810f4 */
[----:B------:R-:W4:Y:S04]  /*3edb0*/  LDL.LU R244, [R1+0x560] ;  /* 0x0005600001f47983 */ /* 0x000f280000300800 */
[----:B------:R-:W4:Y:S04]  /*3edc0*/  LDL.LU R245, [R1+0x564] ;  /* 0x0005640001f57983 */ /* 0x000f280000300800 */
[----:B------:R-:W4:Y:S04]  /*3edd0*/  LDL.LU R246, [R1+0x568] ;  /* 0x0005680001f67983 */ /* 0x000f280000300800 */
[----:B------:R-:W4:Y:S09]  /*3ede0*/  LDL.LU R247, [R1+0x56c] ;  /* 0x00056c0001f77983 */ /* 0x000f320000300800 */
[----:B------:R-:W-:Y:S01]  /*3edf0*/  MOV R19, R68 ;  /* 0x0000004400137202 */ /* 0x000fe20000000f00 */
[----:B------:R-:W-:-:S02]  /*3ee00*/  IMAD.MOV.U32 R18, RZ, RZ, R69 ;  /* 0x000000ffff127224 */ /* 0x000fc400078e0045 */
[----:B------:R-:W-:Y:S02]  /*3ee10*/  IMAD.MOV.U32 R15, RZ, RZ, R70 ;  /* 0x000000ffff0f7224 */ /* 0x000fe400078e0046 */
[----:B------:R-:W-:Y:S02]  /*3ee20*/  IMAD.MOV.U32 R14, RZ, RZ, R71 ;  /* 0x000000ffff0e7224 */ /* 0x000fe400078e0047 */
[----:B---3--:R-:W-:Y:S03]  /*3ee30*/  HMMA.1688.F32.TF32 R68, R232, R44, R220 ;  /* 0x0000002ce844723c */ /* 0x008fe600000810dc */
[----:B------:R-:W-:Y:S04]  /*3ee40*/  STL [R1+0x3794], R14 ;  /* 0x0037940e01007387 */ /* 0x000fe80000100800 */
[----:B------:R-:W-:Y:S04]  /*3ee50*/  STL [R1+0x3790], R15 ;  /* 0x0037900f01007387 */ /* 0x000fe80000100800 */
[----:B------:R-:W-:Y:S04]  /*3ee60*/  STL [R1+0x378c], R19 ;  /* 0x00378c1301007387 */ /* 0x000fe80000100800 */
[----:B------:R-:W-:Y:S08]  /*3ee70*/  STL [R1+0x3788], R18 ;  /* 0x0037881201007387 */ /* 0x000ff00000100800 */
[----:B------:R3:W-:Y:S01]  /*3ee80*/  STL.64 [R1+0xe80], R68 ;  /* 0x000e804401007387 */ /* 0x0007e20000100a00 */
[----:B-1----:R-:W-:-:S02]  /*3ee90*/  IMAD.MOV.U32 R250, RZ, RZ, R70 ;  /* 0x000000fffffa7224 */ /* 0x002fc400078e0046 */
[----:B------:R-:W-:Y:S02]  /*3eea0*/  IMAD.MOV.U32 R251, RZ, RZ, R71 ;  /* 0x000000fffffb7224 */ /* 0x000fe400078e0047 */
[----:B---3--:R-:W-:Y:S03]  /*3eeb0*/  HMMA.1688.F32.TF32 R68, R232, R40, R228 ;  /* 0x00000028e844723c */ /* 0x008fe600000810e4 */
[----:B------:R-:W-:Y:S04]  /*3eec0*/  STL [R1+0x379c], R251 ;  /* 0x00379cfb01007387 */ /* 0x000fe80000100800 */
[----:B------:R1:W-:Y:S04]  /*3eed0*/  STL [R1+0x3798], R250 ;  /* 0x003798fa01007387 */ /* 0x0003e80000100800 */
[----:B------:R-:W3:Y:S04]  /*3eee0*/  LDL.LU R228, [R1+0x550] ;  /* 0x0005500001e47983 */ /* 0x000ee80000300800 */
[----:B------:R-:W3:Y:S04]  /*3eef0*/  LDL.LU R229, [R1+0x554] ;  /* 0x0005540001e57983 */ /* 0x000ee80000300800 */
[----:B------:R-:W3:Y:S04]  /*3ef00*/  LDL.LU R230, [R1+0x558] ;  /* 0x0005580001e67983 */ /* 0x000ee80000300800 */
[----:B------:R-:W3:Y:S01]  /*3ef10*/  LDL.LU R231, [R1+0x55c] ;  /* 0x00055c0001e77983 */ /* 0x000ee20000300800 */
[----:B------:R-:W-:-:S02]  /*3ef20*/  IMAD.MOV.U32 R27, RZ, RZ, R71 ;  /* 0x000000ffff1b7224 */ /* 0x000fc400078e0047 */
[----:B------:R-:W-:Y:S01]  /*3ef30*/  IMAD.MOV.U32 R26, RZ, RZ, R70 ;  /* 0x000000ffff1a7224 */ /* 0x000fe200078e0046 */
[----:B------:R-:W-:Y:S01]  /*3ef40*/  MOV R22, R68 ;  /* 0x0000004400167202 */ /* 0x000fe20000000f00 */
[----:B------:R-:W-:Y:S01]  /*3ef50*/  IMAD.MOV.U32 R23, RZ, RZ, R69 ;  /* 0x000000ffff177224 */ /* 0x000fe200078e0045 */
[----:B------:R-:W-:Y:S04]  /*3ef60*/  STL [R1+0x37ac], R27 ;  /* 0x0037ac1b01007387 */ /* 0x000fe80000100800 */
[----:B------:R-:W-:Y:S04]  /*3ef70*/  STL [R1+0x37a8], R26 ;  /* 0x0037a81a01007387 */ /* 0x000fe80000100800 */
[----:B------:R-:W-:Y:S04]  /*3ef80*/  STL [R1+0x37a4], R23 ;  /* 0x0037a41701007387 */ /* 0x000fe80000100800 */
[----:B------:R1:W-:Y:S04]  /*3ef90*/  STL [R1+0x37a0], R22 ;  /* 0x0037a01601007387 */ /* 0x0003e80000100800 */
[----:B------:R-:W3:Y:S04]  /*3efa0*/  LDL.LU R220, [R1+0x540] ;  /* 0x0005400001dc7983 */ /* 0x000ee80000300800 */
[----:B------:R-:W3:Y:S04]  /*3efb0*/  LDL.LU R221, [R1+0x544] ;  /* 0x0005440001dd7983 */ /* 0x000ee80000300800 */
[----:B------:R-:W3:Y:S04]  /*3efc0*/  LDL.LU R222, [R1+0x548] ;  /* 0x0005480001de7983 */ /* 0x000ee80000300800 */
[----:B------:R-:W3:Y:S01]  /*3efd0*/  LDL.LU R223, [R1+0x54c] ;  /* 0x00054c0001df7983 */ /* 0x000ee20000300800 */
[C---:B--2---:R-:W-:Y:S11]  /*3efe0*/  HMMA.1688.F32.TF32 R68, R232.reuse, R36, R224 ;  /* 0x00000024e844723c */ /* 0x044ff600000810e0 */
[----:B------:R-:W-:Y:S11]  /*3eff0*/  @!UPT UIADD3 URZ, URZ, URZ, URZ ;  /* 0x0000003f3f3ff290 */ /* 0x000ff6000fffe03f */
[----:B------:R-:W-:Y:S02]  /*3f000*/  @!UPT UIADD3 URZ, URZ, URZ, URZ ;  /* 0x0000003f3f3ff290 */ /* 0x000fe4000fffe03f */
[----:B------:R-:W-:Y:S01]  /*3f010*/  IMAD.MOV.U32 R18, RZ, RZ, R71 ;  /* 0x000000ffff127224 */ /* 0x000fe200078e0047 */
[----:B------:R-:W-:Y:S01]  /*3f020*/  MOV R19, R70 ;  /* 0x0000004600137202 */ /* 0x000fe20000000f00 */
[----:B------:R-:W-:Y:S02]  /*3f030*/  IMAD.MOV.U32 R15, RZ, RZ, R69 ;  /* 0x000000ffff0f7224 */ /* 0x000fe400078e0045 */
[----:B------:R-:W-:Y:S01]  /*3f040*/  IMAD.MOV.U32 R14, RZ, RZ, R68 ;  /* 0x000000ffff0e7224 */ /* 0x000fe200078e0044 */
[----:B------:R-:W-:Y:S04]  /*3f050*/  STL [R1+0x37bc], R18 ;  /* 0x0037bc1201007387 */ /* 0x000fe80000100800 */
[----:B------:R-:W-:Y:S04]  /*3f060*/  STL [R1+0x37b8], R19 ;  /* 0x0037b81301007387 */ /* 0x000fe80000100800 */
[----:B------:R2:W-:Y:S04]  /*3f070*/  STL [R1+0x37b4], R15 ;  /* 0x0037b40f01007387 */ /* 0x0005e80000100800 */
[----:B------:R1:W-:Y:S01]  /*3f080*/  STL [R1+0x37b0], R14 ;  /* 0x0037b00e01007387 */ /* 0x0003e20000100800 */
[----:B----4-:R-:W-:Y:S03]  /*3f090*/  HMMA.1688.F32.TF32 R68, R232, R32, R244 ;  /* 0x00000020e844723c */ /* 0x010fe600000810f4 */
[----:B------:R-:W4:Y:S04]  /*3f0a0*/  LDL.LU R244, [R1+0x530] ;  /* 0x0005300001f47983 */ /* 0x000f280000300800 */
[----:B------:R-:W4:Y:S04]  /*3f0b0*/  LDL.LU R245, [R1+0x534] ;  /* 0x0005340001f57983 */ /* 0x000f280000300800 */
[----:B------:R-:W4:Y:S04]  /*3f0c0*/  LDL.LU R246, [R1+0x538] ;  /* 0x0005380001f67983 */ /* 0x000f280000300800 */
[----:B------:R-:W4:Y:S09]  /*3f0d0*/  LDL.LU R247, [R1+0x53c] ;  /* 0x00053c0001f77983 */ /* 0x000f320000300800 */
[----:B-1----:R-:W-:-:S02]  /*3f0e0*/  IMAD.MOV.U32 R250, RZ, RZ, R71 ;  /* 0x000000fffffa7224 */ /* 0x002fc400078e0047 */
[----:B------:R-:W-:Y:S02]  /*3f0f0*/  IMAD.MOV.U32 R251, RZ, RZ, R70 ;  /* 0x000000fffffb7224 */ /* 0x000fe400078e0046 */
[----:B------:R-:W-:Y:S02]  /*3f100*/  IMAD.MOV.U32 R22, RZ, RZ, R69 ;  /* 0x000000ffff167224 */ /* 0x000fe400078e0045 */
[----:B------:R-:W-:Y:S01]  /*3f110*/  IMAD.MOV.U32 R23, RZ, RZ, R68 ;  /* 0x000000ffff177224 */ /* 0x000fe200078e0044 */
[----:B------:R-:W-:Y:S04]  /*3f120*/  STL [R1+0x37cc], R250 ;  /* 0x0037ccfa01007387 */ /* 0x000fe80000100800 */
[----:B------:R-:W-:Y:S04]  /*3f130*/  STL [R1+0x37c8], R251 ;  /* 0x0037c8fb01007387 */ /* 0x000fe80000100800 */
[----:B------:R1:W-:Y:S04]  /*3f140*/  STL [R1+0x37c4], R22 ;  /* 0x0037c41601007387 */ /* 0x0003e80000100800 */
[----:B------:R1:W-:Y:S04]  /*3f150*/  STL [R1+0x37c0], R23 ;  /* 0x0037c01701007387 */ /* 0x0003e80000100800 */
[----:B------:R-:W4:Y:S04]  /*3f160*/  LDL.LU R224, [R1+0x520] ;  /* 0x0005200001e07983 */ /* 0x000f280000300800 */
[----:B------:R-:W4:Y:S04]  /*3f170*/  LDL.LU R225, [R1+0x524] ;  /* 0x0005240001e17983 */ /* 0x000f280000300800 */
[----:B------:R-:W4:Y:S04]  /*3f180*/  LDL.LU R226, [R1+0x528] ;  /* 0x0005280001e27983 */ /* 0x000f280000300800 */
[----:B------:R-:W4:Y:S01]  /*3f190*/  LDL.LU R227, [R1+0x52c] ;  /* 0x00052c0001e37983 */ /* 0x000f220000300800 */
[----:B---3--:R-:W-:Y:S03]  /*3f1a0*/  HMMA.1688.F32.TF32 R68, R232, R28, R228 ;  /* 0x0000001ce844723c */ /* 0x008fe600000810e4 */
[----:B------:R-:W3:Y:S04]  /*3f1b0*/  LDL.LU R228, [R1+0x510] ;  /* 0x0005100001e47983 */ /* 0x000ee80000300800 */
[----:B------:R-:W3:Y:S04]  /*3f1c0*/  LDL.LU R229, [R1+0x514] ;  /* 0x0005140001e57983 */ /* 0x000ee80000300800 */
[----:B------:R-:W3:Y:S04]  /*3f1d0*/  LDL.LU R230, [R1+0x518] ;  /* 0x0005180001e67983 */ /* 0x000ee80000300800 */
[----:B------:R-:W3:Y:S09]  /*3f1e0*/  LDL.LU R231, [R1+0x51c] ;  /* 0x00051c0001e77983 */ /* 0x000ef20000300800 */
[----:B--2---:R-:W-:Y:S01]  /*3f1f0*/  MOV R15, R68 ;  /* 0x00000044000f7202 */ /* 0x004fe20000000f00 */
[----:B------:R-:W-:-:S02]  /*3f200*/  IMAD.MOV.U32 R14, RZ, RZ, R69 ;  /* 0x000000ffff0e7224 */ /* 0x000fc400078e0045 */
[----:B------:R-:W-:Y:S02]  /*3f210*/  IMAD.MOV.U32 R27, RZ, RZ, R70 ;  /* 0x000000ffff1b7224 */ /* 0x000fe400078e0046 */
[----:B------:R-:W-:Y:S02]  /*3f220*/  IMAD.MOV.U32 R26, RZ, RZ, R71 ;  /* 0x000000ffff1a7224 */ /* 0x000fe400078e0047 */
[----:B------:R-:W-:Y:S03]  /*3f230*/  HMMA.1688.F32.TF32 R68, R232, R24, R220 ;  /* 0x00000018e844723c */ /* 0x000fe600000810dc */
[----:B------:R-:W-:Y:S04]  /*3f240*/  STL [R1+0x37dc], R26 ;  /* 0x0037dc1a01007387 */ /* 0x000fe80000100800 */
[----:B------:R-:W-:Y:S04]  /*3f250*/  STL [R1+0x37d8], R27 ;  /* 0x0037d81b01007387 */ /* 0x000fe80000100800 */
[----:B------:R2:W-:Y:S04]  /*3f260*/  STL [R1+0x37d4], R14 ;  /* 0x0037d40e01007387 */ /* 0x0005e80000100800 */
[----:B------:R1:W-:Y:S09]  /*3f270*/  STL [R1+0x37d0], R15 ;  /* 0x0037d00f01007387 */ /* 0x0003f20000100800 */
[----:B------:R-:W-:Y:S01]  /*3f280*/  IMAD.MOV.U32 R35, RZ, RZ, R71 ;  /* 0x000000ffff237224 */ /* 0x000fe200078e0047 */
[----:B------:R-:W-:Y:S01]  /*3f290*/  MOV R34, R70 ;  /* 0x0000004600227202 */ /* 0x000fe20000000f00 */
[----:B------:R-:W-:-:S02]  /*3f2a0*/  IMAD.MOV.U32 R31, RZ, RZ, R69 ;  /* 0x000000ffff1f7224 */ /* 0x000fc400078e0045 */
[----:B------:R-:W-:Y:S01]  /*3f2b0*/  IMAD.MOV.U32 R30, RZ, RZ, R68 ;  /* 0x000000ffff1e7224 */ /* 0x000fe200078e0044 */
[----:B------:R-:W-:Y:S04]  /*3f2c0*/  STL [R1+0x37ec], R35 ;  /* 0x0037ec2301007387 */ /* 0x000fe80000100800 */
[----:B------:R-:W-:Y:S04]  /*3f2d0*/  STL [R1+0x37e8], R34 ;  /* 0x0037e82201007387 */ /* 0x000fe80000100800 */
[----:B------:R-:W-:Y:S04]  /*3f2e0*/  STL [R1+0x37e4], R31 ;  /* 0x0037e41f01007387 */ /* 0x000fe80000100800 */
        /* <DEDUP_REMOVED lines=9> */
[----:B------:R-:W-:Y:S02]  /*3f380*/  IMAD.MOV.U32 R19, RZ, RZ, R71 ;  /* 0x000000ffff137224 */ /* 0x000fe400078e0047 */
[----:B------:R-:W-:Y:S03]  /*3f390*/  HMMA.1688.F32.TF32 R68, R232, R16, R224 ;  /* 0x00000010e844723c */ /* 0x000fe600000810e0 */
[----:B------:R-:W-:Y:S04]  /*3f3a0*/  STL [R1+0x37fc], R19 ;  /* 0x0037fc1301007387 */ /* 0x000fe80000100800 */
[----:B------:R-:W-:Y:S04]  /*3f3b0*/  STL [R1+0x37f8], R18 ;  /* 0x0037f81201007387 */ /* 0x000fe80000100800 */
[----:B------:R1:W-:Y:S04]  /*3f3c0*/  STL [R1+0x37f4], R23 ;  /* 0x0037f41701007387 */ /* 0x0003e80000100800 */
[----:B------:R1:W-:Y:S09]  /*3f3d0*/  STL [R1+0x37f0], R22 ;  /* 0x0037f01601007387 */ /* 0x0003f20000100800 */
[----:B------:R-:W-:-:S02]  /*3f3e0*/  IMAD.MOV.U32 R251, RZ, RZ, R71 ;  /* 0x000000fffffb7224 */ /* 0x000fc400078e0047 */
[----:B------:R-:W-:Y:S01]  /*3f3f0*/  IMAD.MOV.U32 R250, RZ, RZ, R70 ;  /* 0x000000fffffa7224 */ /* 0x000fe200078e0046 */
[----:B--2---:R-:W-:Y:S01]  /*3f400*/  MOV R14, R68 ;  /* 0x00000044000e7202 */ /* 0x004fe20000000f00 */
[----:B------:R-:W-:Y:S01]  /*3f410*/  IMAD.MOV.U32 R15, RZ, RZ, R69 ;  /* 0x000000ffff0f7224 */ /* 0x000fe200078e0045 */
[----:B------:R-:W-:Y:S04]  /*3f420*/  STL [R1+0x380c], R251 ;  /* 0x00380cfb01007387 */ /* 0x000fe80000100800 */
[----:B------:R-:W-:Y:S04]  /*3f430*/  STL [R1+0x3808], R250 ;  /* 0x003808fa01007387 */ /* 0x000fe80000100800 */
[----:B------:R2:W-:Y:S04]  /*3f440*/  STL [R1+0x3804], R15 ;  /* 0x0038040f01007387 */ /* 0x0005e80000100800 */
[----:B------:R1:W-:Y:S04]  /*3f450*/  STL [R1+0x3800], R14 ;  /* 0x0038000e01007387 */ /* 0x0003e80000100800 */
[----:B------:R-:W2:Y:S04]  /*3f460*/  LDL.LU R216, [R1+0xf0] ;  /* 0x0000f00001d87983 */ /* 0x000ea80000300800 */
[----:B------:R-:W2:Y:S04]  /*3f470*/  LDL.LU R217, [R1+0xf4] ;  /* 0x0000f40001d97983 */ /* 0x000ea80000300800 */
[----:B------:R-:W2:Y:S04]  /*3f480*/  LDL.LU R218, [R1+0xf8] ;  /* 0x0000f80001da7983 */ /* 0x000ea80000300800 */
[----:B------:R-:W2:Y:S01]  /*3f490*/  LDL.LU R219, [R1+0xfc] ;  /* 0x0000fc0001db7983 */ /* 0x000ea20000300800 */
[----:B---3--:R-:W-:Y:S03]  /*3f4a0*/  HMMA.1688.F32.TF32 R68, R232, R12, R228 ;  /* 0x0000000ce844723c */ /* 0x008fe600000810e4 */
[----:B------:R-:W3:Y:S04]  /*3f4b0*/  LDL.LU R220, [R1+0xe0] ;  /* 0x0000e00001dc7983 */ /* 0x000ee80000300800 */
[----:B------:R-:W3:Y:S04]  /*3f4c0*/  LDL.LU R221, [R1+0xe4] ;  /* 0x0000e40001dd7983 */ /* 0x000ee80000300800 */
[----:B------:R-:W3:Y:S04]  /*3f4d0*/  LDL.LU R222, [R1+0xe8] ;  /* 0x0000e80001de7983 */ /* 0x000ee80000300800 */
[----:B------:R-:W3:Y:S09]  /*3f4e0*/  LDL.LU R223, [R1+0xec] ;  /* 0x0000ec0001df7983 */ /* 0x000ef20000300800 */
[----:B------:R-:W-:Y:S01]  /*3f4f0*/  IMAD.MOV.U32 R27, RZ, RZ, R71 ;  /* 0x000000ffff1b7224 */ /* 0x000fe200078e0047 */
[----:B------:R-:W-:Y:S01]  /*3f500*/  MOV R26, R70 ;  /* 0x00000046001a7202 */ /* 0x000fe20000000f00 */
[----:B------:R-:W-:-:S02]  /*3f510*/  IMAD.MOV.U32 R30, RZ, RZ, R69 ;  /* 0x000000ffff1e7224 */ /* 0x000fc400078e0045 */
        /* <DEDUP_REMOVED lines=18> */
[----:B------:R-:W-:-:S02]  /*3f640*/  IMAD.MOV.U32 R38, RZ, RZ, R68 ;  /* 0x000000ffff267224 */ /* 0x000fc400078e0044 */
[----:B------:R-:W-:Y:S01]  /*3f650*/  IMAD.MOV.U32 R39, RZ, RZ, R69 ;  /* 0x000000ffff277224 */ /* 0x000fe200078e0045 */
[----:B------:R-:W-:Y:S01]  /*3f660*/  LDS R232, [R0+0x4080] ;  /* 0x0040800000e87984 */ /* 0x000fe20000000800 */
[----:B------:R-:W-:Y:S02]  /*3f670*/  IMAD.MOV.U32 R42, RZ, RZ, R70 ;  /* 0x000000ffff2a7224 */ /* 0x000fe400078e0046 */
[----:B------:R-:W-:Y:S01]  /*3f680*/  IMAD.MOV.U32 R43, RZ, RZ, R71 ;  /* 0x000000ffff2b7224 */ /* 0x000fe200078e0047 */
[----:B------:R-:W-:Y:S04]  /*3f690*/  LDS R234, [R0+0x5080] ;  /* 0x0050800000ea7984 */ /* 0x000fe80000000800 */
[----:B------:R-:W-:Y:S04]  /*3f6a0*/  LDS R233, [R3+0x4080] ;  /* 0x0040800003e97984 */ /* 0x000fe80000000800 */
[----:B------:R-:W1:Y:S01]  /*3f6b0*/  LDS R235, [R3+0x5080] ;  /* 0x0050800003eb7984 */ /* 0x000e620000000800 */
[C---:B--2---:R-:W-:Y:S11]  /*3f6c0*/  HMMA.1688.F32.TF32 R68, R64.reuse, R60, R216 ;  /* 0x0000003c4044723c */ /* 0x044ff600000810d8 */
[----:B------:R-:W-:Y:S11]  /*3f6d0*/  @!UPT UIADD3 URZ, URZ, URZ, URZ ;  /* 0x0000003f3f3ff290 */ /* 0x000ff6000fffe03f */
[----:B------:R-:W-:Y:S02]  /*3f6e0*/  @!UPT UIADD3 URZ, URZ, URZ, URZ ;  /* 0x0000003f3f3ff290 */ /* 0x000fe4000fffe03f */
[----:B------:R-:W-:Y:S01]  /*3f6f0*/  MOV R46, R68 ;  /* 0x00000044002e7202 */ /* 0x000fe20000000f00 */
[----:B------:R-:W-:Y:S02]  /*3f700*/  IMAD.MOV.U32 R47, RZ, RZ, R69 ;  /* 0x000000ffff2f7224 */ /* 0x000fe400078e0045 */
[----:B------:R-:W-:Y:S02]  /*3f710*/  IMAD.MOV.U32 R54, RZ, RZ, R70 ;  /* 0x000000ffff367224 */ /* 0x000fe400078e0046 */
[----:B------:R-:W-:Y:S02]  /*3f720*/  IMAD.MOV.U32 R55, RZ, RZ, R71 ;  /* 0x000000ffff377224 */ /* 0x000fe400078e0047 */
[C---:B---3--:R-:W-:Y:S11]  /*3f730*/  HMMA.1688.F32.TF32 R68, R64.reuse, R56, R220 ;  /* 0x000000384044723c */ /* 0x048ff600000810dc */
[----:B------:R-:W-:Y:S11]  /*3f740*/  @!UPT UIADD3 URZ, URZ, URZ, URZ ;  /* 0x0000003f3f3ff290 */ /* 0x000ff6000fffe03f */
[----:B------:R-:W-:Y:S02]  /*3f750*/  @!UPT UIADD3 URZ, URZ, URZ, URZ ;  /* 0x0000003f3f3ff290 */ /* 0x000fe4000fffe03f */
[----:B-1----:R-:W-:Y:S01]  /*3f760*/  IMAD.MOV.U32 R23, RZ, RZ, R68 ;  /* 0x000000ffff177224 */ /* 0x002fe200078e0044 */
[----:B------:R-:W-:Y:S01]  /*3f770*/  MOV R35, R70 ;  /* 0x0000004600237202 */ /* 0x000fe20000000f00 */
[----:B------:R-:W-:Y:S02]  /*3f780*/  IMAD.MOV.U32 R22, RZ, RZ, R69 ;  /* 0x000000ffff167224 */ /* 0x000fe400078e0045 */
[----:B------:R-:W-:Y:S01]  /*3f790*/  IMAD.MOV.U32 R34, RZ, RZ, R71 ;  /* 0x000000ffff227224 */ /* 0x000fe200078e0047 */
        /* <DEDUP_REMOVED lines=11> */
[----:B------:R2:W-:Y:S01]  /*3f850*/  STL [R1+0x3840], R23 ;  /* 0x0038401701007387 */ /* 0x0005e20000100800 */
[C---:B----4-:R-:W-:Y:S11]  /*3f860*/  HMMA.1688.F32.TF32 R68, R64.reuse, R8, R224 ;  /* 0x000000084044723c */ /* 0x050ff600000810e0 */
[----:B------:R-:W-:Y:S11]  /*3f870*/  @!UPT UIADD3 URZ, URZ, URZ, URZ ;  /* 0x0000003f3f3ff290 */ /* 0x000ff6000fffe03f */
[----:B------:R-:W-:Y:S02]  /*3f880*/  @!UPT UIADD3 URZ, URZ, URZ, URZ ;  /* 0x0000003f3f3ff290 */ /* 0x000fe4000fffe03f */
[----:B------:R-:W-:Y:S02]  /*3f890*/  IMAD.MOV.U32 R15, RZ, RZ, R68 ;  /* 0x000000ffff0f7224 */ /* 0x000fe400078e0044 */
        /* <DEDUP_REMOVED lines=12> */
[----:B------:R1:W-:Y:S01]  /*3f960*/  STL [R1+0x3864], R58 ;  /* 0x0038643a01007387 */ /* 0x0003e20000100800 */
[----:B------:R-:W-:Y:S03]  /*3f970*/  HMMA.1688.F32.TF32 R68, R64, R52, R244 ;  /* 0x000000344044723c */ /* 0x000fe600000810f4 */
[----:B------:R1:W-:Y:S04]  /*3f980*/  STL [R1+0x3860], R6 ;  /* 0x0038600601007387 */ /* 0x0003e80000100800 */
[----:B------:R-:W2:Y:S04]  /*3f990*/  LDL.LU R244, [R1] ;  /* 0x0000000001f47983 */ /* 0x000ea80000300800 */
        /* <DEDUP_REMOVED lines=18> */
[----:B------:R-:W2:Y:S01]  /*3fac0*/  LDL.LU R227, [R1+0x2c] ;  /* 0x00002c0001e37983 */ /* 0x000ea20000300800 */
[----:B------:R-:W-:-:S03]  /*3fad0*/  IMAD.MOV.U32 R30, RZ, RZ, R68 ;  /* 0x000000ffff1e7224 */ /* 0x000fc600078e0044 */
[----:B------:R-:W2:Y:S01]  /*3fae0*/  LDL.LU R72, [R1+0x80] ;  /* 0x0000800001487983 */ /* 0x000ea20000300800 */
[----:B------:R-:W-:-:S03]  /*3faf0*/  IMAD.MOV.U32 R31, RZ, RZ, R69 ;  /* 0x000000ffff1f7224 */ /* 0x000fc600078e0045 */
[----:B------:R-:W2:Y:S01]  /*3fb00*/  LDL.LU R73, [R1+0x84] ;  /* 0x0000840001497983 */ /* 0x000ea20000300800 */
[----:B------:R-:W-:-:S03]  /*3fb10*/  MOV R251, R70 ;  /* 0x0000004600fb7202 */ /* 0x000fc60000000f00 */
[----:B------:R-:W2:Y:S01]  /*3fb20*/  LDL.LU R74, [R1+0x88] ;  /* 0x00008800014a7983 */ /* 0x000ea20000300800 */
[----:B------:R-:W-:-:S03]  /*3fb30*/  IMAD.MOV.U32 R250, RZ, RZ, R71 ;  /* 0x000000fffffa7224 */ /* 0x000fc600078e0047 */
        /* <DEDUP_REMOVED lines=21> */
[C---:B--2---:R-:W-:Y:S11]  /*3fc90*/  HMMA.1688.F32.TF32 R68, R64.reuse, R36, R68 ;  /* 0x000000244044723c */ /* 0x044ff60000081044 */
[----:B------:R-:W-:Y:S11]  /*3fca0*/  @!UPT UIADD3 URZ, URZ, URZ, URZ ;  /* 0x0000003f3f3ff290 */ /* 0x000ff6000fffe03f */
[----:B------:R-:W-:Y:S02]  /*3fcb0*/  @!UPT UIADD3 URZ, URZ, URZ, URZ ;  /* 0x0000003f3f3ff290 */ /* 0x000fe4000fffe03f */
[----:B-1----:R-:W-:Y:S02]  /*3fcc0*/  IMAD.MOV.U32 R22, RZ, RZ, R68 ;  /* 0x000000ffff167224 */ /* 0x002fe400078e0044 */
[----:B------:R-:W-:Y:S02]  /*3fcd0*/  IMAD.MOV.U32 R23, RZ, RZ, R69 ;  /* 0x000000ffff177224 */ /* 0x000fe400078e0045 */
[----:B------:R-:W-:Y:S02]  /*3fce0*/  IMAD.MOV.U32 R55, RZ, RZ, R70 ;  /* 0x000000ffff377224 */ /* 0x000fe400078e0046 */
[----:B------:R-:W-:Y:S02]  /*3fcf0*/  IMAD.MOV.U32 R54, RZ, RZ, R71 ;  /* 0x000000ffff367224 */ /* 0x000fe400078e0047 */
[C---:B---3--:R-:W-:Y:S11]  /*3fd00*/  HMMA.1688.F32.TF32 R68, R64.reuse, R32, R208 ;  /* 0x000000204044723c */ /* 0x048ff600000810d0 */
[----:B------:R-:W-:Y:S11]  /*3fd10*/  @!UPT UIADD3 URZ, URZ, URZ, URZ ;  /* 0x0000003f3f3ff290 */ /* 0x000ff6000fffe03f */
[----:B------:R-:W-:Y:S02]  /*3fd20*/  @!UPT UIADD3 URZ, URZ, URZ, URZ ;  /* 0x0000003f3f3ff290 */ /* 0x000fe4000fffe03f */
[----:B------:R-:W-:Y:S01]  /*3fd30*/  MOV R14, R68 ;  /* 0x00000044000e7202 */ /* 0x000fe20000000f00 */
[----:B----4-:R-:W-:Y:S02]  /*3fd40*/  IMAD.MOV.U32 R15, RZ, RZ, R69 ;  /* 0x000000ffff0f7224 */ /* 0x010fe400078e0045 */
[----:B------:R-:W-:Y:S02]  /*3fd50*/  IMAD.MOV.U32 R34, RZ, RZ, R70 ;  /* 0x000000ffff227224 */ /* 0x000fe400078e0046 */
[----:B------:R-:W-:Y:S02]  /*3fd60*/  IMAD.MOV.U32 R35, RZ, RZ, R71 ;  /* 0x000000ffff237224 */ /* 0x000fe400078e0047 */
[C---:B------:R-:W-:Y:S08]  /*3fd70*/  HMMA.1688.F32.TF32 R68, R64.reuse, R28, R212 ;  /* 0x0000001c4044723c */ /* 0x040ff000000810d4 */
[C---:B------:R-:W-:Y:S08]  /*3fd80*/  HMMA.1688.F32.TF32 R76, R64.reuse, R44, R76 ;  /* 0x0000002c404c723c */ /* 0x040ff0000008104c */
[----:B------:R-:W-:Y:S08]  /*3fd90*/  HMMA.1688.F32.TF32 R72, R64, R40, R72 ;  /* 0x000000284048723c */ /* 0x000ff00000081048 */
[----:B------:R-:W-:Y:S01]  /*3fda0*/  IMAD.MOV.U32 R58, RZ, RZ, R68 ;  /* 0x000000ffff3a7224 */ /* 0x000fe200078e0044 */
[----:B------:R-:W-:Y:S01]  /*3fdb0*/  MOV R18, R70 ;  /* 0x0000004600127202 */ /* 0x000fe20000000f00 */
[----:B------:R-:W-:-:S02]  /*3fdc0*/  IMAD.MOV.U32 R6, RZ, RZ, R69 ;  /* 0x000000ffff067224 */ /* 0x000fc400078e0045 */
[----:B------:R-:W-:Y:S02]  /*3fdd0*/  IMAD.MOV.U32 R19, RZ, RZ, R71 ;  /* 0x000000ffff137224 */ /* 0x000fe400078e0047 */
[C---:B------:R-:W-:Y:S02]  /*3fde0*/  HMMA.1688.F32.TF32 R68, R64.reuse, R24, R216 ;  /* 0x000000184044723c */ /* 0x040fe400000810d8 */
[----:B------:R-:W-:Y:S01]  /*3fdf0*/  MOV R47, R76 ;  /* 0x0000004c002f7202 */ /* 0x000fe20000000f00 */
[----:B------:R-:W-:Y:S02]  /*3fe00*/  IMAD.MOV.U32 R46, RZ, RZ, R77 ;  /* 0x000000ffff2e7224 */ /* 0x000fe400078e004d */
[----:B------:R-:W-:Y:S02]  /*3fe10*/  IMAD.MOV.U32 R43, RZ, RZ, R78 ;  /* 0x000000ffff2b7224 */ /* 0x000fe400078e004e */
[----:B------:R-:W-:Y:S02]  /*3fe20*/  IMAD.MOV.U32 R42, RZ, RZ, R79 ;  /* 0x000000ffff2a7224 */ /* 0x000fe400078e004f */
[----:B------:R-:W-:Y:S01]  /*3fe30*/  HMMA.1688.F32.TF32 R76, R64, R20, R220 ;  /* 0x00000014404c723c */ /* 0x000fe200000810dc */
[----:B------:R-:W-:Y:S01]  /*3fe40*/  IMAD.MOV.U32 R11, RZ, RZ, R72 ;  /* 0x000000ffff0b7224 */ /* 0x000fe200078e0048 */
[----:B------:R-:W-:Y:S01]  /*3fe50*/  MOV R50, R74 ;  /* 0x0000004a00327202 */ /* 0x000fe20000000f00 */
[----:B------:R-:W-:-:S02]  /*3fe60*/  IMAD.MOV.U32 R7, RZ, RZ, R73 ;  /* 0x000000ffff077224 */ /* 0x000fc400078e0049 */
[----:B------:R-:W-:-:S03]  /*3fe70*/  IMAD.MOV.U32 R51, RZ, RZ, R75 ;  /* 0x000000ffff337224 */ /* 0x000fc600078e004b */
[C---:B------:R-:W-:Y:S06]  /*3fe80*/  HMMA.1688.F32.TF32 R72, R64.reuse, R16, R224 ;  /* 0x000000104048723c */ /* 0x040fec00000810e0 */
[----:B------:R-:W-:Y:S02]  /*3fe90*/  STL.64 [R1+0xc40], R68 ;  /* 0x000c404401007387 */ /* 0x000fe40000100a00 */
[C---:B------:R-:W-:Y:S02]  /*3fea0*/  HMMA.1688.F32.TF32 R80, R64.reuse, R48, R120 ;  /* 0x000000304050723c */ /* 0x040fe40000081078 */
[----:B------:R1:W-:Y:S06]  /*3feb0*/  STL.64 [R1+0xc48], R70 ;  /* 0x000c484601007387 */ /* 0x0003ec0000100a00 */
[C---:B-1----:R-:W-:Y:S08]  /*3fec0*/  HMMA.1688.F32.TF32 R68, R64.reuse, R12, R228 ;  /* 0x0000000c4044723c */ /* 0x042ff000000810e4 */
[----:B------:R-:W-:Y:S01]  /*3fed0*/  HMMA.1688.F32.TF32 R64, R64, R248, R244 ;  /* 0x000000f84040723c */ /* 0x000fe200000810f4 */
[----:B------:R-:W-:Y:S04]  /*3fee0*/  STL.64 [R1+0xc30], R76 ;  /* 0x000c304c01007387 */ /* 0x000fe80000100a00 */
[----:B------:R-:W-:Y:S04]  /*3fef0*/  STL.64 [R1+0xc38], R78 ;  /* 0x000c384e01007387 */ /* 0x000fe80000100a00 */
[----:B------:R-:W-:Y:S04]  /*3ff00*/  STL.64 [R1+0xc20], R72 ;  /* 0x000c204801007387 */ /* 0x000fe80000100a00 */
[----:B------:R-:W-:Y:S04]  /*3ff10*/  STL.64 [R1+0xc28], R74 ;  /* 0x000c284a01007387 */ /* 0x000fe80000100a00 */
[----:B------:R-:W2:Y:S04]  /*3ff20*/  LDL.LU R124, [R1+0x110] ;  /* 0x00011000017c7983 */ /* 0x000ea80000300800 */
[----:B------:R1:W-:Y:S04]  /*3ff30*/  STL.64 [R1+0xc10], R68 ;  /* 0x000c104401007387 */ /* 0x0003e80000100a00 */
[----:B------:R3:W-:Y:S04]  /*3ff40*/  STL.64 [R1+0xc18], R70 ;  /* 0x000c184601007387 */ /* 0x0007e80000100a00 */
[----:B------:R-:W-:Y:S04]  /*3ff50*/  STL.64 [R1+0xc00], R64 ;  /* 0x000c004001007387 */ /* 0x000fe80000100a00 */
[----:B------:R-:W-:Y:S04]  /*3ff60*/  STL.64 [R1+0xc08], R66 ;  /* 0x000c084201007387 */ /* 0x000fe80000100a00 */
[----:B------:R-:W2:Y:S04]  /*3ff70*/  LDL.LU R125, [R1+0x114] ;  /* 0x00011400017d7983 */ /* 0x000ea80000300800 */
[----:B------:R-:W2:Y:S04]  /*3ff80*/  LDL.LU R126, [R1+0x118] ;  /* 0x00011800017e7983 */ /* 0x000ea80000300800 */
        /* <DEDUP_REMOVED lines=31> */
[----:B---3--:R-:W3:Y:S04]  /*40180*/  LDL.LU R70, [R1+0x668] ;  /* 0x0006680001467983 */ /* 0x008ee80000300800 */
[----:B------:R-:W3:Y:S04]  /*40190*/  LDL.LU R71, [R1+0x66c] ;  /* 0x00066c0001477983 */ /* 0x000ee80000300800 */
[----:B------:R-:W3:Y:S04]  /*401a0*/  LDL.LU R72, [R1+0x670] ;  /* 0x0006700001487983 */ /* 0x000ee80000300800 */
[----:B------:R-:W3:Y:S04]  /*401b0*/  LDL.LU R73, [R1+0x674] ;  /* 0x0006740001497983 */ /* 0x000ee80000300800 */
[----:B------:R-:W3:Y:S04]  /*401c0*/  LDL.LU R74, [R1+0x678] ;  /* 0x00067800014a7983 */ /* 0x000ee80000300800 */
[----:B------:R-:W3:Y:S01]  /*401d0*/  LDL.LU R75, [R1+0x67c] ;  /* 0x00067c00014b7983 */ /* 0x000ee20000300800 */
[----:B------:R-:W-:-:S03]  /*401e0*/  IMAD.MOV.U32 R39, RZ, RZ, R80 ;  /* 0x000000ffff277224 */ /* 0x000fc600078e0050 */
[----:B------:R-:W3:Y:S01]  /*401f0*/  LDL.LU R140, [R1+0x690] ;  /* 0x00069000018c7983 */ /* 0x000ee20000300800 */
[----:B------:R-:W-:-:S03]  /*40200*/  IMAD.MOV.U32 R38, RZ, RZ, R81 ;  /* 0x000000ffff267224 */ /* 0x000fc600078e0051 */
[----:B------:R-:W3:Y:S01]  /*40210*/  LDL.LU R141, [R1+0x694] ;  /* 0x00069400018d7983 */ /* 0x000ee20000300800 */
[----:B------:R-:W-:-:S03]  /*40220*/  IMAD.MOV.U32 R27, RZ, RZ, R82 ;  /* 0x000000ffff1b7224 */ /* 0x000fc600078e0052 */
[----:B------:R-:W3:Y:S01]  /*40230*/  LDL.LU R142, [R1+0x698] ;  /* 0x00069800018e7983 */ /* 0x000ee20000300800 */
[----:B------:R-:W-:-:S03]  /*40240*/  IMAD.MOV.U32 R26, RZ, RZ, R83 ;  /* 0x000000ffff1a7224 */ /* 0x000fc600078e0053 */
        /* <DEDUP_REMOVED lines=45> */
[----:B------:R-:W-:Y:S04]  /*40520*/  LDS R64, [R252+0x4080] ;  /* 0x00408000fc407984 */ /* 0x000fe80000000800 */
[----:B------:R-:W-:Y:S04]  /*40530*/  LDS R66, [R252+0x5080] ;  /* 0x00508000fc427984 */ /* 0x000fe80000000800 */
[----:B------:R-:W-:Y:S04]  /*40540*/  LDS R65, [R2+0x4080] ;  /* 0x0040800002417984 */ /* 0x000fe80000000800 */
[----:B------:R-:W1:Y:S01]  /*40550*/  LDS R67, [R2+0x5080] ;  /* 0x0050800002437984 */ /* 0x000e620000000800 */
[C---:B--2---:R-:W-:Y:S08]  /*40560*/  HMMA.1688.F32.TF32 R224, R232.reuse, R16, R224 ;  /* 0x00000010e8e0723c */ /* 0x044ff000000810e0 */
[C---:B----4-:R-:W-:Y:S08]  /*40570*/  HMMA.1688.F32.TF32 R220, R232.reuse, R20, R220 ;  /* 0x00000014e8dc723c */ /* 0x050ff000000810dc */
[C---:B------:R-:W-:Y:S08]  /*40580*/  HMMA.1688.F32.TF32 R216, R232.reuse, R24, R216 ;  /* 0x00000018e8d8723c */ /* 0x040ff000000810d8 */
[C---:B------:R-:W-:Y:S08]  /*40590*/  HMMA.1688.F32.TF32 R208, R232.reuse, R32, R208 ;  /* 0x00000020e8d0723c */ /* 0x040ff000000810d0 */
[C---:B---3--:R-:W-:Y:S08]  /*405a0*/  HMMA.1688.F32.TF32 R68, R232.reuse, R36, R68 ;  /* 0x00000024e844723c */ /* 0x048ff00000081044 */
        /* <DEDUP_REMOVED lines=11> */
[----:B--2---:R-:W2:Y:S04]  /*40660*/  LDL.LU.64 R98, [R1+0x39c0] ;  /* 0x0039c00001627983 */ /* 0x004ea80000300a00 */
[----:B------:R-:W2:Y:S04]  /*40670*/  LDL.LU.64 R96, [R1+0x39b8] ;  /* 0x0039b80001607983 */ /* 0x000ea80000300a00 */
[----:B------:R-:W-:Y:S04]  /*40680*/  STL.64 [R1+0xbe0], R92 ;  /* 0x000be05c01007387 */ /* 0x000fe80000100a00 */
[----:B------:R3:W-:Y:S01]  /*40690*/  STL.64 [R1+0xbe8], R94 ;  /* 0x000be85e01007387 */ /* 0x0007e20000100a00 */
[C---:B------:R-:W-:Y:S03]  /*406a0*/  HMMA.1688.F32.TF32 R212, R232.reuse, R28, R212 ;  /* 0x0000001ce8d4723c */ /* 0x040fe600000810d4 */
        /* <DEDUP_REMOVED lines=57> */
[----:B------:R-:W2:Y:S01]  /*40a40*/  LDL.LU.64 R244, [R1+0x38c8] ;  /* 0x0038c80001f47983 */ /* 0x000ea20000300a00 */
[C---:B------:R-:W-:Y:S08]  /*40a50*/  HMMA.1688.F32.TF32 R240, R64.reuse, R60, R240 ;  /* 0x0000003c40f0723c */ /* 0x040ff000000810f0 */
[C---:B------:R-:W-:Y:S08]  /*40a60*/  HMMA.1688.F32.TF32 R136, R64.reuse, R56, R136 ;  /* 0x000000384088723c */ /* 0x040ff00000081088 */
[C---:B------:R-:W-:Y:S08]  /*40a70*/  HMMA.1688.F32.TF32 R132, R64.reuse, R8, R132 ;  /* 0x000000084084723c */ /* 0x040ff00000081084 */
[C---:B------:R-:W-:Y:S08]  /*40a80*/  HMMA.1688.F32.TF32 R128, R64.reuse, R4, R128 ;  /* 0x000000044080723c */ /* 0x040ff00000081080 */
[C---:B------:R-:W-:Y:S01]  /*40a90*/  HMMA.1688.F32.TF32 R124, R64.reuse, R52, R124 ;  /* 0x00000034407c723c */ /* 0x040fe2000008107c */
[----:B------:R-:W-:Y:S04]  /*40aa0*/  STL.64 [R1+0xa50], R232 ;  /* 0x000a50e801007387 */ /* 0x000fe80000100a00 */
[----:B------:R-:W-:Y:S04]  /*40ab0*/  STL.64 [R1+0xa58], R234 ;  /* 0x000a58ea01007387 */ /* 0x000fe80000100a00 */
[----:B------:R1:W-:Y:S04]  /*40ac0*/  STL.64 [R1+0xa40], R240 ;  /* 0x000a40f001007387 */ /* 0x0003e80000100a00 */
[----:B------:R1:W-:Y:S04]  /*40ad0*/  STL.64 [R1+0xa48], R242 ;  /* 0x000a48f201007387 */ /* 0x0003e80000100a00 */
[----:B------:R-:W-:Y:S04]  /*40ae0*/  STL.64 [R1+0xa30], R136 ;  /* 0x000a308801007387 */ /* 0x000fe80000100a00 */
[----:B------:R-:W-:Y:S04]  /*40af0*/  STL.64 [R1+0xa38], R138 ;  /* 0x000a388a01007387 */ /* 0x000fe80000100a00 */
[----:B------:R-:W-:Y:S04]  /*40b00*/  STL.64 [R1+0xa20], R132 ;  /* 0x000a208401007387 */ /* 0x000fe80000100a00 */
[----:B------:R-:W-:Y:S04]  /*40b10*/  STL.64 [R1+0xa28], R134 ;  /* 0x000a288601007387 */ /* 0x000fe80000100a00 */
[----:B-1----:R-:W3:Y:S04]  /*40b20*/  LDL.LU R240, [R1+0x7f0] ;  /* 0x0007f00001f07983 */ /* 0x002ee80000300800 */
[----:B------:R-:W-:Y:S04]  /*40b30*/  STL.64 [R1+0xa10], R128 ;  /* 0x000a108001007387 */ /* 0x000fe80000100a00 */
[----:B------:R-:W-:Y:S04]  /*40b40*/  STL.64 [R1+0xa18], R130 ;  /* 0x000a188201007387 */ /* 0x000fe80000100a00 */
[----:B------:R-:W-:Y:S04]  /*40b50*/  STL.64 [R1+0xa00], R124 ;  /* 0x000a007c01007387 */ /* 0x000fe80000100a00 */
[----:B------:R1:W-:Y:S04]  /*40b60*/  STL.64 [R1+0xa08], R126 ;  /* 0x000a087e01007387 */ /* 0x0003e80000100a00 */
[----:B------:R-:W3:Y:S04]  /*40b70*/  LDL.LU R241, [R1+0x7f4] ;  /* 0x0007f40001f17983 */ /* 0x000ee80000300800 */
[----:B------:R-:W3:Y:S01]  /*40b80*/  LDL.LU R242, [R1+0x7f8] ;  /* 0x0007f80001f27983 */ /* 0x000ee20000300800 */
[C---:B-1----:R-:W-:Y:S03]  /*40b90*/  HMMA.1688.F32.TF32 R124, R64.reuse, R48, R120 ;  /* 0x00000030407c723c */ /* 0x042fe60000081078 */
[----:B------:R-:W3:Y:S04]  /*40ba0*/  LDL.LU R243, [R1+0x7fc] ;  /* 0x0007fc0001f37983 */ /* 0x000ee80000300800 */
[----:B------:R-:W-:Y:S04]  /*40bb0*/  LDS R232, [R0+0x4100] ;  /* 0x0041000000e87984 */ /* 0x000fe80000000800 */
[----:B------:R-:W-:Y:S04]  /*40bc0*/  LDS R234, [R0+0x5100] ;  /* 0x0051000000ea7984 */ /* 0x000fe80000000800 */
[----:B------:R-:W-:Y:S04]  /*40bd0*/  LDS R233, [R3+0x4100] ;  /* 0x0041000003e97984 */ /* 0x000fe80000000800 */
[----:B------:R-:W1:Y:S01]  /*40be0*/  LDS R235, [R3+0x5100] ;  /* 0x0051000003eb7984 */ /* 0x000e620000000800 */
[C---:B--2---:R-:W-:Y:S03]  /*40bf0*/  HMMA.1688.F32.TF32 R120, R64.reuse, R44, R244 ;  /* 0x0000002c4078723c */ /* 0x044fe600000810f4 */
[----:B------:R-:W2:Y:S04]  /*40c00*/  LDL.LU R244, [R1+0x810] ;  /* 0x0008100001f47983 */ /* 0x000ea80000300800 */
[----:B------:R-:W-:Y:S04]  /*40c10*/  STL.64 [R1+0x9f0], R124 ;  /* 0x0009f07c01007387 */ /* 0x000fe80000100a00 */
[----:B------:R-:W-:Y:S11]  /*40c20*/  STL.64 [R1+0x9f8], R126 ;  /* 0x0009f87e01007387 */ /* 0x000ff60000100a00 */
[----:B------:R-:W-:Y:S01]  /*40c30*/  @!UPT UIADD3 URZ, URZ, URZ, URZ ;  /* 0x0000003f3f3ff290 */ /* 0x000fe2000fffe03f */
[----:B------:R-:W-:Y:S04]  /*40c40*/  STL.64 [R1+0x9e0], R120 ;  /* 0x0009e07801007387 */ /* 0x000fe80000100a00 */
[----:B------:R1:W-:Y:S04]  /*40c50*/  STL.64 [R1+0x9e8], R122 ;  /* 0x0009e87a01007387 */ /* 0x0003e80000100a00 */
[----:B------:R-:W2:Y:S04]  /*40c60*/  LDL.LU R245, [R1+0x814] ;  /* 0x0008140001f57983 */ /* 0x000ea80000300800 */
[----:B------:R-:W2:Y:S01]  /*40c70*/  LDL.LU R246, [R1+0x818] ;  /* 0x0008180001f67983 */ /* 0x000ea20000300800 */
[C---:B-1----:R-:W-:Y:S03]  /*40c80*/  HMMA.1688.F32.TF32 R120, R64.reuse, R40, R228 ;  /* 0x000000284078723c */ /* 0x042fe600000810e4 */
[----:B------:R-:W2:Y:S04]  /*40c90*/  LDL.LU R247, [R1+0x81c] ;  /* 0x00081c0001f77983 */ /* 0x000ea80000300800 */
[----:B------:R-:W2:Y:S11]  /*40ca0*/  LDL.LU R228, [R1+0x840] ;  /* 0x0008400001e47983 */ /* 0x000eb60000300800 */
[----:B------:R-:W-:Y:S05]  /*40cb0*/  @!UPT UIADD3 URZ, URZ, URZ, URZ ;  /* 0x0000003f3f3ff290 */ /* 0x000fea000fffe03f */
        /* <DEDUP_REMOVED lines=14> */
[----:B------:R-:W2:Y:S01]  /*40da0*/  LDL.LU R220, [R1+0x890] ;  /* 0x0008900001dc7983 */ /* 0x000ea20000300800 */
[C---:B------:R-:W-:Y:S11]  /*40db0*/  HMMA.1688.F32.TF32 R124, R64.reuse, R24, R212 ;  /* 0x00000018407c723c */ /* 0x040ff600000810d4 */
[----:B------:R-:W-:Y:S04]  /*40dc0*/  @!UPT UIADD3 URZ, URZ, URZ, URZ ;  /* 0x0000003f3f3ff290 */ /* 0x000fe8000fffe03f */
        /* <DEDUP_REMOVED lines=8> */
[----:B------:R1:W-:Y:S04]  /*40e50*/  STL.64 [R1+0x9a0], R120 ;  /* 0x0009a07801007387 */ /* 0x0003e80000100a00 */
[----:B------:R1:W-:Y:S04]  /*40e60*/  STL.64 [R1+0x9a8], R122 ;  /* 0x0009a87a01007387 */ /* 0x0003e80000100a00 */
[----:B------:R-:W2:Y:S04]  /*40e70*/  LDL.LU R217, [R1+0x8a4] ;  /* 0x0008a40001d97983 */ /* 0x000ea80000300800 */
[----:B------:R-:W2:Y:S04]  /*40e80*/  LDL.LU R218, [R1+0x8a8] ;  /* 0x0008a80001da7983 */ /* 0x000ea80000300800 */
[----:B------:R-:W2:Y:S04]  /*40e90*/  LDL.LU R219, [R1+0x8ac] ;  /* 0x0008ac0001db7983 */ /* 0x000ea80000300800 */
[----:B-1----:R-:W2:Y:S04]  /*40ea0*/  LDL.LU R120, [R1+0x770] ;  /* 0x0007700001787983 */ /* 0x002ea80000300800 */
[----:B------:R1:W-:Y:S04]  /*40eb0*/  STL.64 [R1+0x990], R124 ;  /* 0x0009907c01007387 */ /* 0x0003e80000100a00 */
[----:B------:R1:W-:Y:S04]  /*40ec0*/  STL.64 [R1+0x998], R126 ;  /* 0x0009987e01007387 */ /* 0x0003e80000100a00 */
[----:B------:R-:W2:Y:S04]  /*40ed0*/  LDL.LU R121, [R1+0x774] ;  /* 0x0007740001797983 */ /* 0x000ea80000300800 */
[----:B------:R-:W2:Y:S04]  /*40ee0*/  LDL.LU R122, [R1+0x778] ;  /* 0x00077800017a7983 */ /* 0x000ea80000300800 */
[----:B------:R-:W2:Y:S04]  /*40ef0*/  LDL.LU R123, [R1+0x77c] ;  /* 0x00077c00017b7983 */ /* 0x000ea80000300800 */
[----:B-1----:R-:W3:Y:S04]  /*40f00*/  LDL.LU R124, [R1+0x730] ;  /* 0x00073000017c7983 */ /* 0x002ee80000300800 */
        /* <DEDUP_REMOVED lines=16> */
[----:B------:R-:W4:Y:S04]  /*41010*/  LDL.LU R212, [R1+0x7d0] ;  /* 0x0007d00001d47983 */ /* 0x000f280000300800 */
[----:B------:R-:W4:Y:S01]  /*41020*/  LDL.LU R213, [R1+0x7d4] ;  /* 0x0007d40001d57983 */ /* 0x000f220000300800 */
[C---:B------:R-:W-:Y:S03]  /*41030*/  HMMA.1688.F32.TF32 R68, R64.reuse, R16, R68 ;  /* 0x000000104044723c */ /* 0x040fe60000081044 */
[----:B------:R-:W4:Y:S04]  /*41040*/  LDL.LU R214, [R1+0x7d8] ;  /* 0x0007d80001d67983 */ /* 0x000f280000300800 */
[----:B------:R-:W4:Y:S08]  /*41050*/  LDL.LU R215, [R1+0x7dc] ;  /* 0x0007dc0001d77983 */ /* 0x000f300000300800 */
[----:B------:R1:W-:Y:S04]  /*41060*/  STL.64 [R1+0x980], R208 ;  /* 0x000980d001007387 */ /* 0x0003e80000100a00 */
[----:B------:R1:W-:Y:S04]  /*41070*/  STL.64 [R1+0x988], R210 ;  /* 0x000988d201007387 */ /* 0x0003e80000100a00 */
[----:B-1----:R-:W4:Y:S04]  /*41080*/  LDL.LU R208, [R1+0x7b0] ;  /* 0x0007b00001d07983 */ /* 0x002f280000300800 */
[----:B------:R-:W4:Y:S04]  /*41090*/  LDL.LU R209, [R1+0x7b4] ;  /* 0x0007b40001d17983 */ /* 0x000f280000300800 */
[----:B------:R-:W4:Y:S04]  /*410a0*/  LDL.LU R210, [R1+0x7b8] ;  /* 0x0007b80001d27983 */ /* 0x000f280000300800 */
[----:B------:R-:W4:Y:S04]  /*410b0*/  LDL.LU R211, [R1+0x7bc] ;  /* 0x0007bc0001d37983 */ /* 0x000f280000300800 */
[----:B------:R-:W-:Y:S04]  /*410c0*/  STL.64 [R1+0x970], R68 ;  /* 0x0009704401007387 */ /* 0x000fe80000100a00 */
[----:B------:R1:W-:Y:S02]  /*410d0*/  STL.64 [R1+0x978], R70 ;  /* 0x0009784601007387 */ /* 0x0003e40000100a00 */
[C---:B-1----:R-:W-:Y:S02]  /*410e0*/  HMMA.1688.F32.TF32 R68, R64.reuse, R12, R72 ;  /* 0x0000000c4044723c */ /* 0x042fe40000081048 */
[----:B------:R-:W4:Y:S11]  /*410f0*/  LDL.LU R72, [R1+0x7a0] ;  /* 0x0007a00001487983 */ /* 0x000f360000300800 */
[----:B------:R-:W-:Y:S10]  /*41100*/  @!UPT UIADD3 URZ, URZ, URZ, URZ ;  /* 0x0000003f3f3ff290 */ /* 0x000ff4000fffe03f */
[----:B------:R-:W-:Y:S04]  /*41110*/  STL.64 [R1+0x960], R68 ;  /* 0x0009604401007387 */ /* 0x000fe80000100a00 */
[----:B------:R1:W-:Y:S04]  /*41120*/  STL.64 [R1+0x968], R70 ;  /* 0x0009684601007387 */ /* 0x0003e80000100a00 */
[----:B------:R-:W4:Y:S04]  /*41130*/  LDL.LU R73, [R1+0x7a4] ;  /* 0x0007a40001497983 */ /* 0x000f280000300800 */
[----:B------:R-:W4:Y:S01]  /*41140*/  LDL.LU R74, [R1+0x7a8] ;  /* 0x0007a800014a7983 */ /* 0x000f220000300800 */
[----:B-1----:R-:W-:Y:S03]  /*41150*/  HMMA.1688.F32.TF32 R68, R64, R248, R76 ;  /* 0x000000f84044723c */ /* 0x002fe6000008104c */
[----:B------:R-:W4:Y:S04]  /*41160*/  LDL.LU R75, [R1+0x7ac] ;  /* 0x0007ac00014b7983 */ /* 0x000f280000300800 */
[----:B------:R-:W4:Y:S11]  /*41170*/  LDL.LU R64, [R1+0x780] ;  /* 0x0007800001407983 */ /* 0x000f360000300800 */
[----:B------:R-:W-:Y:S05]  /*41180*/  @!UPT UIADD3 URZ, URZ, URZ, URZ ;  /* 0x0000003f3f3ff290 */ /* 0x000fea000fffe03f */
[----:B------:R-:W-:Y:S04]  /*41190*/  STL.64 [R1+0x860], R68 ;  /* 0x0008604401007387 */ /* 0x000fe80000100a00 */
[----:B------:R-:W-:Y:S04]  /*411a0*/  STL.64 [R1+0x868], R70 ;  /* 0x0008684601007387 */ /* 0x000fe80000100a00 */
[----:B------:R-:W4:Y:S04]  /*411b0*/  LDL.LU R65, [R1+0x784] ;  /* 0x0007840001417983 */ /* 0x000f280000300800 */
[----:B------:R-:W4:Y:S04]  /*411c0*/  LDL.LU R66, [R1+0x788] ;  /* 0x0007880001427983 */ /* 0x000f280000300800 */
[----:B------:R-:W4:Y:S04]  /*411d0*/  LDL.LU R67, [R1+0x78c] ;  /* 0x00078c0001437983 */ /* 0x000f280000300800 */
[----:B------:R-:W4:Y:S04]  /*411e0*/  LDL.LU R76, [R1+0x790] ;  /* 0x00079000014c7983 */ /* 0x000f280000300800 */
[----:B------:R-:W4:Y:S04]  /*411f0*/  LDL.LU R77, [R1+0x794] ;  /* 0x00079400014d7983 */ /* 0x000f280000300800 */
[----:B------:R-:W4:Y:S04]  /*41200*/  LDL.LU R78, [R1+0x798] ;  /* 0x00079800014e7983 */ /* 0x000f280000300800 */
[----:B------:R-:W4:Y:S04]  /*41210*/  LDL.LU R79, [R1+0x79c] ;  /* 0x00079c00014f7983 */ /* 0x000f280000300800 */
[----:B------:R-:W-:Y:S04]  /*41220*/  LDS R68, [R252+0x4100] ;  /* 0x00410000fc447984 */ /* 0x000fe80000000800 */
[----:B------:R-:W-:Y:S04]  /*41230*/  LDS R70, [R252+0x5100] ;  /* 0x00510000fc467984 */ /* 0x000fe80000000800 */
[----:B------:R-:W-:Y:S04]  /*41240*/  LDS R69, [R2+0x4100] ;  /* 0x0041000002457984 */ /* 0x000fe80000000800 */
[----:B------:R-:W1:Y:S01]  /*41250*/  LDS R71, [R2+0x5100] ;  /* 0x0051000002477984 */ /* 0x000e620000000800 */
[C---:B--2---:R-:W-:Y:S08]  /*41260*/  HMMA.1688.F32.TF32 R120, R232.reuse, R52, R120 ;  /* 0x00000034e878723c */ /* 0x044ff00000081078 */
[C---:B---3--:R-:W-:Y:S08]  /*41270*/  HMMA.1688.F32.TF32 R124, R232.reuse, R4, R124 ;  /* 0x00000004e87c723c */ /* 0x048ff0000008107c */
[C---:B----4-:R-:W-:Y:S08]  /*41280*/  HMMA.1688.F32.TF32 R132, R232.reuse, R56, R132 ;  /* 0x00000038e884723c */ /* 0x050ff00000081084 */
        /* <DEDUP_REMOVED lines=21> */
[----:B-1----:R-:W3:Y:S04]  /*413e0*/  LDL.LU.64 R122, [R1+0x3880] ;  /* 0x00388000017a7983 */ /* 0x002ee80000300a00 */
[----:B------:R-:W3:Y:S01]  /*413f0*/  LDL.LU.64 R120, [R1+0x3878] ;  /* 0x0038780001787983 */ /* 0x000ee20000300a00 */
[C---:B------:R-:W-:Y:S08]  /*41400*/  HMMA.1688.F32.TF32 R64, R232.reuse, R48, R64 ;  /* 0x00000030e840723c */ /* 0x040ff00000081040 */
[C---:B------:R-:W-:Y:S11]  /*41410*/  HMMA.1688.F32.TF32 R76, R232.reuse, R44, R76 ;  /* 0x0000002ce84c723c */ /* 0x040ff6000008104c */
[----:B------:R-:W-:Y:S04]  /*41420*/  @!UPT UIADD3 URZ, URZ, URZ, URZ ;  /* 0x0000003f3f3ff290 */ /* 0x000fe8000fffe03f */
[----:B------:R-:W-:Y:S04]  /*41430*/  STL.64 [R1+0x900], R64 ;  /* 0x0009004001007387 */ /* 0x000fe80000100a00 */
[----:B------:R1:W-:Y:S02]  /*41440*/  STL.64 [R1+0x908], R66 ;  /* 0x0009084201007387 */ /* 0x0003e40000100a00 */
[C---:B-1----:R-:W-:Y:S02]  /*41450*/  HMMA.1688.F32.TF32 R64, R232.reuse, R40, R72 ;  /* 0x00000028e840723c */ /* 0x042fe40000081048 */
[----:B------:R-:W-:Y:S04]  /*41460*/  STL.64 [R1+0x8f0], R76 ;  /* 0x0008f04c01007387 */ /* 0x000fe80000100a00 */
[----:B------:R1:W-:Y:S02]  /*41470*/  STL.64 [R1+0x8f8], R78 ;  /* 0x0008f84e01007387 */ /* 0x0003e40000100a00 */
[C---:B------:R-:W-:Y:S08]  /*41480*/  HMMA.1688.F32.TF32 R72, R232.reuse, R32, R212 ;  /* 0x00000020e848723c */ /* 0x040ff000000810d4 */
[C---:B-1----:R-:W-:Y:S07]  /*41490*/  HMMA.1688.F32.TF32 R76, R232.reuse, R36, R208 ;  /* 0x00000024e84c723c */ /* 0x042fee00000810d0 */
[----:B------:R-:W-:Y:S04]  /*414a0*/  STL.64 [R1+0x8e0], R64 ;  /* 0x0008e04001007387 */ /* 0x000fe80000100a00 */
[----:B------:R1:W-:Y:S02]  /*414b0*/  STL.64 [R1+0x8e8], R66 ;  /* 0x0008e84201007387 */ /* 0x0003e40000100a00 */
[C---:B-1----:R-:W-:Y:S10]  /*414c0*/  HMMA.1688.F32.TF32 R64, R232.reuse, R28, R216 ;  /* 0x0000001ce840723c */ /* 0x042ff400000810d8 */
[----:B------:R-:W-:Y:S04]  /*414d0*/  STL.64 [R1+0x8d0], R76 ;  /* 0x0008d04c01007387 */ /* 0x000fe80000100a00 */
[----:B------:R1:W-:Y:S04]  /*414e0*/  STL.64 [R1+0x8d8], R78 ;  /* 0x0008d84e01007387 */ /* 0x0003e80000100a00 */
[----:B------:R-:W-:Y:S04]  /*414f0*/  STL.64 [R1+0x8c0], R72 ;  /* 0x0008c04801007387 */ /* 0x000fe80000100a00 */
[----:B------:R1:W-:Y:S02]  /*41500*/  STL.64 [R1+0x8c8], R74 ;  /* 0x0008c84a01007387 */ /* 0x0003e40000100a00 */
[C---:B-1----:R-:W-:Y:S08]  /*41510*/  HMMA.1688.F32.TF32 R76, R232.reuse, R24, R220 ;  /* 0x00000018e84c723c */ /* 0x042ff000000810dc */
[C---:B------:R-:W-:Y:S01]  /*41520*/  HMMA.1688.F32.TF32 R72, R232.reuse, R20, R224 ;  /* 0x00000014e848723c */ /* 0x040fe200000810e0 */
[----:B------:R-:W-:Y:S04]  /*41530*/  STL.64 [R1+0x8b0], R64 ;  /* 0x0008b04001007387 */ /* 0x000fe80000100a00 */
[----:B------:R1:W-:Y:S10]  /*41540*/  STL.64 [R1+0x8b8], R66 ;  /* 0x0008b84201007387 */ /* 0x0003f40000100a00 */
[----:B------:R-:W-:Y:S01]  /*41550*/  STL.64 [R1+0x8a0], R76 ;  /* 0x0008a04c01007387 */ /* 0x000fe20000100a00 */
[C---:B-1----:R-:W-:Y:S03]  /*41560*/  HMMA.1688.F32.TF32 R64, R232.reuse, R16, R228 ;  /* 0x00000010e840723c */ /* 0x042fe600000810e4 */
[----:B------:R1:W-:Y:S04]  /*41570*/  STL.64 [R1+0x8a8], R78 ;  /* 0x0008a84e01007387 */ /* 0x0003e80000100a00 */
[----:B------:R-:W-:Y:S04]  /*41580*/  STL.64 [R1+0x890], R72 ;  /* 0x0008904801007387 */ /* 0x000fe80000100a00 */
[----:B------:R1:W-:Y:S02]  /*41590*/  STL.64 [R1+0x898], R74 ;  /* 0x0008984a01007387 */ /* 0x0003e40000100a00 */
[C---:B-1----:R-:W-:Y:S08]  /*415a0*/  HMMA.1688.F32.TF32 R76, R232.reuse, R12, R244 ;  /* 0x0000000ce84c723c */ /* 0x042ff000000810f4 */
[----:B------:R-:W-:Y:S02]  /*415b0*/  HMMA.1688.F32.TF32 R72, R232, R248, R240 ;  /* 0x000000f8e848723c */ /* 0x000fe400000810f0 */
[----:B------:R-:W-:Y:S04]  /*415c0*/  STL.64 [R1+0x880], R64 ;  /* 0x0008804001007387 */ /* 0x000fe80000100a00 */
[----:B------:R-:W-:Y:S02]  /*415d0*/  STL.64 [R1+0x888], R66 ;  /* 0x0008884201007387 */ /* 0x000fe40000100a00 */
[C---:B------:R-:W-:Y:S02]  /*415e0*/  HMMA.1688.F32.TF32 R240, R68.reuse, R48, R140 ;  /* 0x0000003044f0723c */ /* 0x040fe4000008108c */
[----:B------:R-:W-:Y:S04]  /*415f0*/  LDS R64, [R0+0x4180] ;  /* 0x0041800000407984 */ /* 0x000fe80000000800 */
[----:B------:R-:W-:Y:S04]  /*41600*/  LDS R66, [R0+0x5180] ;  /* 0x0051800000427984 */ /* 0x000fe80000000800 */
[----:B------:R-:W-:Y:S04]  /*41610*/  STL.64 [R1+0x870], R76 ;  /* 0x0008704c01007387 */ /* 0x000fe80000100a00 */
[----:B------:R-:W-:Y:S04]  /*41620*/  STL.64 [R1+0x878], R78 ;  /* 0x0008784e01007387 */ /* 0x000fe80000100a00 */
[----:B------:R-:W-:Y:S04]  /*41630*/  STL.64 [R1+0x850], R72 ;  /* 0x0008504801007387 */ /* 0x000fe80000100a00 */
[----:B------:R2:W-:Y:S01]  /*41640*/  STL.64 [R1+0x858], R74 ;  /* 0x0008584a01007387 */ /* 0x0005e20000100a00 */
[C---:B------:R-:W-:Y:S03]  /*41650*/  HMMA.1688.F32.TF32 R84, R68.reuse, R40, R84 ;  /* 0x000000284454723c */ /* 0x040fe60000081054 */
[----:B------:R-:W-:Y:S04]  /*41660*/  LDS R65, [R3+0x4180] ;  /* 0x0041800003417984 */ /* 0x000fe80000000800 */
[----:B------:R-:W1:Y:S01]  /*41670*/  LDS R67, [R3+0x5180] ;  /* 0x0051800003437984 */ /* 0x000e620000000800 */
[C---:B--2---:R-:W-:Y:S08]  /*41680*/  HMMA.1688.F32.TF32 R72, R68.reuse, R56, R124 ;  /* 0x000000384448723c */ /* 0x044ff0000008107c */
[C---:B---3--:R-:W-:Y:S08]  /*41690*/  HMMA.1688.F32.TF32 R76, R68.reuse, R60, R120 ;  /* 0x0000003c444c723c */ /* 0x048ff00000081078 */
[C---:B----4-:R-:W-:Y:S11]  /*416a0*/  HMMA.1688.F32.TF32 R120, R68.reuse, R8, R128 ;  /* 0x000000084478723c */ /* 0x050ff60000081080 */
[----:B------:R-:W-:Y:S04]  /*416b0*/  @!UPT UIADD3 URZ, URZ, URZ, URZ ;  /* 0x0000003f3f3ff290 */ /* 0x000fe8000fffe03f */
[----:B------:R-:W-:Y:S04]  /*416c0*/  STL.64 [R1+0x840], R76 ;  /* 0x0008404c01007387 */ /* 0x000fe80000100a00 */
[----:B------:R2:W-:Y:S04]  /*416d0*/  STL.64 [R1+0x848], R78 ;  /* 0x0008484e01007387 */ /* 0x0005e80000100a00 */
[----:B------:R-:W-:Y:S04]  /*416e0*/  STL.64 [R1+0x830], R72 ;  /* 0x0008304801007387 */ /* 0x000fe80000100a00 */
[----:B------:R3:W-:Y:S01]  /*416f0*/  STL.64 [R1+0x838], R74 ;  /* 0x0008384a01007387 */ /* 0x0007e20000100a00 */
[C---:B--2---:R-:W-:Y:S08]  /*41700*/  HMMA.1688.F32.TF32 R76, R68.reuse, R4, R132 ;  /* 0x00000004444c723c */ /* 0x044ff00000081084 */
[C---:B---3--:R-:W-:Y:S01]  /*41710*/  HMMA.1688.F32.TF32 R72, R68.reuse, R52, R136 ;  /* 0x000000344448723c */ /* 0x048fe20000081088 */
[----:B------:R-:W-:Y:S04]  /*41720*/  STL.64 [R1+0x810], R120 ;  /* 0x0008107801007387 */ /* 0x000fe80000100a00 */
[----:B------:R-:W-:Y:S04]  /*41730*/  STL.64 [R1+0x818], R122 ;  /* 0x0008187a01007387 */ /* 0x000fe80000100a00 */
[----:B------:R-:W2:Y:S06]  /*41740*/  LDL.LU R228, [R1+0x1030] ;  /* 0x0010300001e47983 */ /* 0x000eac0000300800 */
[----:B------:R-:W-:Y:S04]  /*41750*/  STL.64 [R1+0x800], R76 ;  /* 0x0008004c01007387 */ /* 0x000fe80000100a00 */
[----:B------:R-:W-:Y:S04]  /*41760*/  STL.64 [R1+0x808], R78 ;  /* 0x0008084e01007387 */ /* 0x000fe80000100a00 */
        /* <DEDUP_REMOVED lines=21> */
[----:B---3--:R-:W3:Y:S04]  /*418c0*/  LDL.LU R72, [R1+0x1090] ;  /* 0x0010900001487983 */ /* 0x008ee80000300800 */
[----:B------:R-:W3:Y:S04]  /*418d0*/  LDL.LU R73, [R1+0x1094] ;  /* 0x0010940001497983 */ /* 0x000ee80000300800 */
[----:B----4-:R-:W3:Y:S04]  /*418e0*/  LDL.LU R74, [R1+0x1098] ;  /* 0x00109800014a7983 */ /* 0x010ee80000300800 */
[----:B------:R-:W3:Y:S04]  /*418f0*/  LDL.LU R75, [R1+0x109c] ;  /* 0x00109c00014b7983 */ /* 0x000ee80000300800 */
[----:B------:R-:W1:Y:S04]  /*41900*/  LDL.LU R232, [R1+0x10b0] ;  /* 0x0010b00001e87983 */ /* 0x000e680000300800 */
[----:B------:R-:W1:Y:S04]  /*41910*/  LDL.LU R233, [R1+0x10b4] ;  /* 0x0010b40001e97983 */ /* 0x000e680000300800 */
[----:B------:R-:W1:Y:S04]  /*41920*/  LDL.LU R234, [R1+0x10b8] ;  /* 0x0010b80001ea7983 */ /* 0x000e680000300800 */
[----:B------:R-:W1:Y:S04]  /*41930*/  LDL.LU R235, [R1+0x10bc] ;  /* 0x0010bc0001eb7983 */ /* 0x000e680000300800 */
        /* <DEDUP_REMOVED lines=34> */
[----:B------:R4:W-:Y:S04]  /*41b60*/  STL.64 [R1+0x7e8], R242 ;  /* 0x0007e8f201007387 */ /* 0x0009e80000100a00 */
[----:B------:R-:W3:Y:S04]  /*41b70*/  LDL.LU R141, [R1+0x1114] ;  /* 0x00111400018d7983 */ /* 0x000ee80000300800 */
[----:B------:R-:W3:Y:S04]  /*41b80*/  LDL.LU R142, [R1+0x1118] ;  /* 0x00111800018e7983 */ /* 0x000ee80000300800 */
[----:B------:R-:W3:Y:S01]  /*41b90*/  LDL.LU R143, [R1+0x111c] ;  /* 0x00111c00018f7983 */ /* 0x000ee20000300800 */
[C---:B----4-:R-:W-:Y:S08]  /*41ba0*/  HMMA.1688.F32.TF32 R240, R68.reuse, R44, R80 ;  /* 0x0000002c44f0723c */ /* 0x050ff00000081050 */
[C---:B------:R-:W-:Y:S08]  /*41bb0*/  HMMA.1688.F32.TF32 R80, R68.reuse, R36, R88 ;  /* 0x000000244450723c */ /* 0x040ff00000081058 */
[C---:B------:R-:W-:Y:S07]  /*41bc0*/  HMMA.1688.F32.TF32 R88, R68.reuse, R32, R92 ;  /* 0x000000204458723c */ /* 0x040fee000008105c */
[----:B------:R-:W-:Y:S04]  /*41bd0*/  STL.64 [R1+0x7d0], R240 ;  /* 0x0007d0f001007387 */ /* 0x000fe80000100a00 */
[----:B------:R-:W-:Y:S04]  /*41be0*/  STL.64 [R1+0x7d8], R242 ;  /* 0x0007d8f201007387 */ /* 0x000fe80000100a00 */
[----:B------:R-:W-:Y:S04]  /*41bf0*/  STL.64 [R1+0x7c0], R84 ;  /* 0x0007c05401007387 */ /* 0x000fe80000100a00 */
[----:B------:R4:W-:Y:S04]  /*41c00*/  STL.64 [R1+0x7c8], R86 ;  /* 0x0007c85601007387 */ /* 0x0009e80000100a00 */
[----:B------:R-:W-:Y:S04]  /*41c10*/  STL.64 [R1+0x7b0], R80 ;  /* 0x0007b05001007387 */ /* 0x000fe80000100a00 */
[----:B------:R4:W-:Y:S02]  /*41c20*/  STL.64 [R1+0x7b8], R82 ;  /* 0x0007b85201007387 */ /* 0x0009e40000100a00 */
[C---:B----4-:R-:W-:Y:S02]  /*41c30*/  HMMA.1688.F32.TF32 R84, R68.reuse, R28, R96 ;  /* 0x0000001c4454723c */ /* 0x050fe40000081060 */
[----:B------:R-:W-:Y:S04]  /*41c40*/  LDS R240, [R252+0x4180] ;  /* 0x00418000fcf07984 */ /* 0x000fe80000000800 */
[----:B------:R-:W-:Y:S02]  /*41c50*/  LDS R242, [R252+0x5180] ;  /* 0x00518000fcf27984 */ /* 0x000fe40000000800 */
[C---:B------:R-:W-:Y:S02]  /*41c60*/  HMMA.1688.F32.TF32 R80, R68.reuse, R24, R100 ;  /* 0x000000184450723c */ /* 0x040fe40000081064 */
[----:B------:R-:W-:Y:S04]  /*41c70*/  STL.64 [R1+0x7a0], R88 ;  /* 0x0007a05801007387 */ /* 0x000fe80000100a00 */
[----:B------:R4:W-:Y:S04]  /*41c80*/  STL.64 [R1+0x7a8], R90 ;  /* 0x0007a85a01007387 */ /* 0x0009e80000100a00 */
[----:B------:R-:W-:Y:S04]  /*41c90*/  LDS R241, [R2+0x4180] ;  /* 0x0041800002f17984 */ /* 0x000fe80000000800 */
[----:B------:R-:W1:Y:S01]  /*41ca0*/  LDS R243, [R2+0x5180] ;  /* 0x0051800002f37984 */ /* 0x000e620000000800 */
[C---:B----4-:R-:W-:Y:S03]  /*41cb0*/  HMMA.1688.F32.TF32 R88, R68.reuse, R20, R104 ;  /* 0x000000144458723c */ /* 0x050fe60000081068 */
[----:B------:R-:W-:Y:S04]  /*41cc0*/  STL.64 [R1+0x790], R84 ;  /* 0x0007905401007387 */ /* 0x000fe80000100a00 */
[----:B------:R4:W-:Y:S04]  /*41cd0*/  STL.64 [R1+0x798], R86 ;  /* 0x0007985601007387 */ /* 0x0009e80000100a00 */
[----:B------:R-:W-:Y:S04]  /*41ce0*/  STL.64 [R1+0x780], R80 ;  /* 0x0007805001007387 */ /* 0x000fe80000100a00 */
[----:B------:R4:W-:Y:S02]  /*41cf0*/  STL.64 [R1+0x788], R82 ;  /* 0x0007885201007387 */ /* 0x0009e40000100a00 */
[C---:B----4-:R-:W-:Y:S08]  /*41d00*/  HMMA.1688.F32.TF32 R84, R68.reuse, R16, R108 ;  /* 0x000000104454723c */ /* 0x050ff0000008106c */
        /* <DEDUP_REMOVED lines=9> */
[----:B------:R1:W-:Y:S02]  /*41da0*/  STL.64 [R1+0x638], R70 ;  /* 0x0006384601007387 */ /* 0x0003e40000100a00 */
[C---:B-1----:R-:W-:Y:S08]  /*41db0*/  HMMA.1688.F32.TF32 R68, R64.reuse, R8, R132 ;  /* 0x000000084044723c */ /* 0x042ff00000081084 */
[C---:B--2---:R-:W-:Y:S08]  /*41dc0*/  HMMA.1688.F32.TF32 R80, R64.reuse, R56, R136 ;  /* 0x000000384050723c */ /* 0x044ff00000081088 */
[C---:B---3--:R-:W-:Y:S11]  /*41dd0*/  HMMA.1688.F32.TF32 R84, R64.reuse, R60, R140 ;  /* 0x0000003c4054723c */ /* 0x048ff6000008108c */
[----:B------:R-:W-:Y:S11]  /*41de0*/  @!UPT UIADD3 URZ, URZ, URZ, URZ ;  /* 0x0000003f3f3ff290 */ /* 0x000ff6000fffe03f */
[----:B------:R-:W-:Y:S01]  /*41df0*/  @!UPT UIADD3 URZ, URZ, URZ, URZ ;  /* 0x0000003f3f3ff290 */ /* 0x000fe2000fffe03f */
[----:B------:R-:W-:Y:S04]  /*41e00*/  STL.64 [R1+0x740], R84 ;  /* 0x0007405401007387 */ /* 0x000fe80000100a00 */
[----:B------:R1:W-:Y:S04]  /*41e10*/  STL.64 [R1+0x748], R86 ;  /* 0x0007485601007387 */ /* 0x0003e80000100a00 */
[----:B------:R-:W-:Y:S04]  /*41e20*/  STL.64 [R1+0x730], R80 ;  /* 0x0007305001007387 */ /* 0x000fe80000100a00 */
[----:B------:R2:W-:Y:S01]  /*41e30*/  STL.64 [R1+0x738], R82 ;  /* 0x0007385201007387 */ /* 0x0005e20000100a00 */
[C---:B-1----:R-:W-:Y:S03]  /*41e40*/  HMMA.1688.F32.TF32 R84, R64.reuse, R4, R128 ;  /* 0x000000044054723c */ /* 0x042fe60000081080 */
[----:B------:R-:W-:Y:S04]  /*41e50*/  STL.64 [R1+0x720], R68 ;  /* 0x0007204401007387 */ /* 0x000fe80000100a00 */
[----:B------:R1:W-:Y:S01]  /*41e60*/  STL.64 [R1+0x728], R70 ;  /* 0x0007284601007387 */ /* 0x0003e20000100a00 */
[C---:B--2---:R-:W-:Y:S08]  /*41e70*/  HMMA.1688.F32.TF32 R80, R64.reuse, R52, R124 ;  /* 0x000000344050723c */ /* 0x044ff0000008107c */
[C---:B-1----:R-:W-:Y:S07]  /*41e80*/  HMMA.1688.F32.TF32 R68, R64.reuse, R48, R120 ;  /* 0x000000304044723c */ /* 0x042fee0000081078 */
        /* <DEDUP_REMOVED lines=9> */
[----:B------:R-:W-:Y:S01]  /*41f20*/  STL.64 [R1+0x6e0], R84 ;  /* 0x0006e05401007387 */ /* 0x000fe20000100a00 */
[C---:B------:R-:W-:Y:S03]  /*41f30*/  HMMA.1688.F32.TF32 R76, R64.reuse, R32, R208 ;  /* 0x00000020404c723c */ /* 0x040fe600000810d0 */
[----:B------:R-:W-:Y:S04]  /*41f40*/  STL.64 [R1+0x6e8], R86 ;  /* 0x0006e85601007387 */ /* 0x000fe80000100a00 */
[----:B------:R-:W-:Y:S01]  /*41f50*/  STL.64 [R1+0x6d0], R80 ;  /* 0x0006d05001007387 */ /* 0x000fe20000100a00 */
[C---:B------:R-:W-:Y:S03]  /*41f60*/  HMMA.1688.F32.TF32 R72, R64.reuse, R28, R212 ;  /* 0x0000001c4048723c */ /* 0x040fe600000810d4 */
[----:B------:R-:W-:Y:S04]  /*41f70*/  STL.64 [R1+0x6d8], R82 ;  /* 0x0006d85201007387 */ /* 0x000fe80000100a00 */
        /* <DEDUP_REMOVED lines=8> */
[----:B------:R-:W-:Y:S01]  /*42000*/  STL.64 [R1+0x690], R68 ;  /* 0x0006904401007387 */ /* 0x000fe20000100a00 */
[C---:B--2---:R-:W-:Y:S03]  /*42010*/  HMMA.1688.F32.TF32 R72, R64.reuse, R16, R224 ;  /* 0x000000104048723c */ /* 0x044fe600000810e0 */
[----:B------:R1:W-:Y:S05]  /*42020*/  STL.64 [R1+0x698], R70 ;  /* 0x0006984601007387 */ /* 0x0003ea0000100a00 */
[C---:B-1----:R-:W-:Y:S08]  /*42030*/  HMMA.1688.F32.TF32 R68, R64.reuse, R12, R228 ;  /* 0x0000000c4044723c */ /* 0x042ff000000810e4 */
[----:B------:R-:W-:Y:S01]  /*42040*/  HMMA.1688.F32.TF32 R64, R64, R248, R244 ;  /* 0x000000f84040723c */ /* 0x000fe200000810f4 */
[----:B------:R-:W-:Y:S04]  /*42050*/  STL.64 [R1+0x680], R76 ;  /* 0x0006804c01007387 */ /* 0x000fe80000100a00 */
[----:B------:R-:W-:Y:S04]  /*42060*/  STL.64 [R1+0x688], R78 ;  /* 0x0006884e01007387 */ /* 0x000fe80000100a00 */
[----:B------:R1:W-:Y:S04]  /*42070*/  STL.64 [R1+0x670], R72 ;  /* 0x0006704801007387 */ /* 0x0003e80000100a00 */
[----:B------:R2:W-:Y:S04]  /*42080*/  STL.64 [R1+0x678], R74 ;  /* 0x0006784a01007387 */ /* 0x0005e80000100a00 */
[----:B------:R-:W3:Y:S04]  /*42090*/  LDL.LU R228, [R1+0x12a0] ;  /* 0x0012a00001e47983 */ /* 0x000ee80000300800 */
[----:B------:R-:W-:Y:S04]  /*420a0*/  STL.64 [R1+0x660], R68 ;  /* 0x0006604401007387 */ /* 0x000fe80000100a00 */
[----:B------:R4:W-:Y:S04]  /*420b0*/  STL.64 [R1+0x668], R70 ;  /* 0x0006684601007387 */ /* 0x0009e80000100a00 */
[----:B------:R-:W-:Y:S04]  /*420c0*/  STL.64 [R1+0x650], R64 ;  /* 0x0006504001007387 */ /* 0x000fe80000100a00 */
[----:B------:R1:W-:Y:S04]  /*420d0*/  STL.64 [R1+0x658], R66 ;  /* 0x0006584201007387 */ /* 0x0003e80000100a00 */
        /* <DEDUP_REMOVED lines=21> */
[----:B--2---:R-:W3:Y:S04]  /*42230*/  LDL.LU R74, [R1+0x1308] ;  /* 0x00130800014a7983 */ /* 0x004ee80000300800 */
        /* <DEDUP_REMOVED lines=9> */
[C---:B------:R-:W-:Y:S03]  /*422d0*/  HMMA.1688.F32.TF32 R80, R240.reuse, R60, R184 ;  /* 0x0000003cf050723c */ /* 0x040fe600000810b8 */
[----:B------:R-:W-:Y:S04]  /*422e0*/  LDS R244, [R0+0x4200] ;  /* 0x0042000000f47984 */ /* 0x000fe80000000800 */
[----:B------:R-:W-:Y:S01]  /*422f0*/  LDS R246, [R0+0x5200] ;  /* 0x0052000000f67984 */ /* 0x000fe20000000800 */
[C---:B----4-:R-:W-:Y:S03]  /*42300*/  HMMA.1688.F32.TF32 R68, R240.reuse, R56, R188 ;  /* 0x00000038f044723c */ /* 0x050fe600000810bc */
[----:B------:R-:W-:Y:S04]  /*42310*/  LDS R245, [R3+0x4200] ;  /* 0x0042000003f57984 */ /* 0x000fe80000000800 */
[----:B------:R-:W3:Y:S01]  /*42320*/  LDS R247, [R3+0x5200] ;  /* 0x0052000003f77984 */ /* 0x000ee20000000800 */
[C---:B------:R-:W-:Y:S07]  /*42330*/  HMMA.1688.F32.TF32 R64, R240.reuse, R8, R192 ;  /* 0x00000008f040723c */ /* 0x040fee00000810c0 */
[----:B------:R-:W-:Y:S04]  /*42340*/  STL.64 [R1+0x640], R80 ;  /* 0x0006405001007387 */ /* 0x000fe80000100a00 */
[----:B------:R1:W-:Y:S04]  /*42350*/  STL.64 [R1+0x648], R82 ;  /* 0x0006485201007387 */ /* 0x0003e80000100a00 */
[----:B------:R-:W-:Y:S04]  /*42360*/  STL.64 [R1+0x620], R68 ;  /* 0x0006204401007387 */ /* 0x000fe80000100a00 */
[----:B------:R4:W-:Y:S01]  /*42370*/  STL.64 [R1+0x628], R70 ;  /* 0x0006284601007387 */ /* 0x0009e20000100a00 */
[C---:B-1----:R-:W-:Y:S03]  /*42380*/  HMMA.1688.F32.TF32 R80, R240.reuse, R4, R196 ;  /* 0x00000004f050723c */ /* 0x042fe600000810c4 */
[----:B------:R-:W-:Y:S04]  /*42390*/  STL.64 [R1+0x610], R64 ;  /* 0x0006104001007387 */ /* 0x000fe80000100a00 */
[----:B------:R1:W-:Y:S01]  /*423a0*/  STL.64 [R1+0x618], R66 ;  /* 0x0006184201007387 */ /* 0x0003e20000100a00 */
[C---:B----4-:R-:W-:Y:S08]  /*423b0*/  HMMA.1688.F32.TF32 R68, R240.reuse, R52, R200 ;  /* 0x00000034f044723c */ /* 0x050ff000000810c8 */
        /* <DEDUP_REMOVED lines=18> */
[C---:B-1----:R-:W-:Y:S01]  /*424e0*/  HMMA.1688.F32.TF32 R64, R240.reuse, R24, R164 ;  /* 0x00000018f040723c */ /* 0x042fe200000810a4 */
[----:B------:R-:W-:Y:S04]  /*424f0*/  LDS R164, [R0+0x4380] ;  /* 0x0043800000a47984 */ /* 0x000fe80000000800 */
[----:B------:R-:W-:Y:S04]  /*42500*/  LDS R166, [R0+0x5380] ;  /* 0x0053800000a67984 */ /* 0x000fe80000000800 */
[----:B------:R-:W-:Y:S04]  /*42510*/  STL.64 [R1+0x5a0], R80 ;  /* 0x0005a05001007387 */ /* 0x000fe80000100a00 */
[----:B------:R1:W-:Y:S04]  /*42520*/  STL.64 [R1+0x5a8], R82 ;  /* 0x0005a85201007387 */ /* 0x0003e80000100a00 */
[----:B------:R-:W-:Y:S04]  /*42530*/  STL.64 [R1+0x590], R68 ;  /* 0x0005904401007387 */ /* 0x000fe80000100a00 */
[----:B------:R4:W-:Y:S01]  /*42540*/  STL.64 [R1+0x598], R70 ;  /* 0x0005984601007387 */ /* 0x0009e20000100a00 */
[C---:B-1----:R-:W-:Y:S03]  /*42550*/  HMMA.1688.F32.TF32 R80, R240.reuse, R20, R168 ;  /* 0x00000014f050723c */ /* 0x042fe600000810a8 */
[----:B------:R-:W-:Y:S04]  /*42560*/  STL.64 [R1+0x580], R64 ;  /* 0x0005804001007387 */ /* 0x000fe80000100a00 */
[----:B------:R1:W-:Y:S01]  /*42570*/  STL.64 [R1+0x588], R66 ;  /* 0x0005884201007387 */ /* 0x0003e20000100a00 */
[C---:B----4-:R-:W-:Y:S03]  /*42580*/  HMMA.1688.F32.TF32 R68, R240.reuse, R16, R172 ;  /* 0x00000010f044723c */ /* 0x050fe600000810ac */
[----:B------:R-:W-:Y:S04]  /*42590*/  LDS R165, [R3+0x4380] ;  /* 0x0043800003a57984 */ /* 0x000fe80000000800 */
[----:B------:R-:W-:Y:S01]  /*425a0*/  LDS R167, [R3+0x5380] ;  /* 0x0053800003a77984 */ /* 0x000fe20000000800 */
[C---:B-1----:R-:W-:Y:S08]  /*425b0*/  HMMA.1688.F32.TF32 R64, R240.reuse, R12, R176 ;  /* 0x0000000cf040723c */ /* 0x042ff000000810b0 */
[----:B------:R-:W-:Y:S01]  /*425c0*/  HMMA.1688.F32.TF32 R240, R240, R248, R180 ;  /* 0x000000f8f0f0723c */ /* 0x000fe200000810b4 */
[----:B------:R-:W-:Y:S04]  /*425d0*/  STL.64 [R1+0x510], R80 ;  /* 0x0005105001007387 */ /* 0x000fe80000100a00 */
[----:B------:R-:W-:Y:S04]  /*425e0*/  STL.64 [R1+0x518], R82 ;  /* 0x0005185201007387 */ /* 0x000fe80000100a00 */
[----:B------:R-:W-:Y:S04]  /*425f0*/  STL.64 [R1+0x200], R68 ;  /* 0x0002004401007387 */ /* 0x000fe80000100a00 */
[----:B------:R-:W-:Y:S04]  /*42600*/  STL.64 [R1+0x208], R70 ;  /* 0x0002084601007387 */ /* 0x000fe80000100a00 */
[----:B------:R-:W-:Y:S04]  /*42610*/  LDS R68, [R252+0x4200] ;  /* 0x00420000fc447984 */ /* 0x000fe80000000800 */
[----:B------:R-:W-:Y:S04]  /*42620*/  LDS R70, [R252+0x5200] ;  /* 0x00520000fc467984 */ /* 0x000fe80000000800 */
[----:B------:R-:W-:Y:S04]  /*42630*/  STL.64 [R1+0x36a8], R242 ;  /* 0x0036a8f201007387 */ /* 0x000fe80000100a00 */
[----:B------:R-:W-:Y:S04]  /*42640*/  STL.64 [R1+0xf0], R64 ;  /* 0x0000f04001007387 */ /* 0x000fe80000100a00 */
[----:B------:R3:W-:Y:S04]  /*42650*/  STL.64 [R1+0xf8], R66 ;  /* 0x0000f84201007387 */ /* 0x0007e80000100a00 */
[----:B------:R-:W-:Y:S04]  /*42660*/  STL.64 [R1+0x36a0], R240 ;  /* 0x0036a0f001007387 */ /* 0x000fe80000100a00 */
[----:B------:R-:W-:Y:S04]  /*42670*/  LDS R69, [R2+0x4200] ;  /* 0x0042000002457984 */ /* 0x000fe80000000800 */
[----:B------:R-:W1:Y:S01]  /*42680*/  LDS R71, [R2+0x5200] ;  /* 0x0052000002477984 */ /* 0x000e620000000800 */
[C---:B---3--:R-:W-:Y:S08]  /*42690*/  HMMA.1688.F32.TF32 R64, R244.reuse, R56, R72 ;  /* 0x00000038f440723c */ /* 0x048ff00000081048 */
[C---:B--2---:R-:W-:Y:S08]  /*426a0*/  HMMA.1688.F32.TF32 R80, R244.reuse, R60, R76 ;  /* 0x0000003cf450723c */ /* 0x044ff0000008104c */
[C---:B------:R-:W-:Y:S08]  /*426b0*/  HMMA.1688.F32.TF32 R76, R244.reuse, R8, R208 ;  /* 0x00000008f44c723c */ /* 0x040ff000000810d0 */
[C---:B------:R-:W-:Y:S07]  /*426c0*/  HMMA.1688.F32.TF32 R72, R244.reuse, R4, R212 ;  /* 0x00000004f448723c */ /* 0x040fee00000810d4 */
[----:B------:R-:W-:Y:S04]  /*426d0*/  STL.64 [R1+0xe0], R80 ;  /* 0x0000e05001007387 */ /* 0x000fe80000100a00 */
[----:B------:R-:W-:Y:S04]  /*426e0*/  STL.64 [R1+0xe8], R82 ;  /* 0x0000e85201007387 */ /* 0x000fe80000100a00 */
[----:B------:R-:W-:Y:S04]  /*426f0*/  STL.64 [R1+0xd0], R64 ;  /* 0x0000d04001007387 */ /* 0x000fe80000100a00 */
[----:B------:R2:W-:Y:S02]  /*42700*/  STL.64 [R1+0xd8], R66 ;  /* 0x0000d84201007387 */ /* 0x0005e40000100a00 */
[C---:B--2---:R-:W-:Y:S02]  /*42710*/  HMMA.1688.F32.TF32 R64, R244.reuse, R52, R216 ;  /* 0x00000034f440723c */ /* 0x044fe400000810d8 */
[----:B------:R-:W-:Y:S04]  /*42720*/  STL.64 [R1+0xc0], R76 ;  /* 0x0000c04c01007387 */ /* 0x000fe80000100a00 */
[----:B------:R2:W-:Y:S04]  /*42730*/  STL.64 [R1+0xc8], R78 ;  /* 0x0000c84e01007387 */ /* 0x0005e80000100a00 */
[----:B------:R-:W-:Y:S04]  /*42740*/  STL.64 [R1+0xb0], R72 ;  /* 0x0000b04801007387 */ /* 0x000fe80000100a00 */
[----:B------:R3:W-:Y:S01]  /*42750*/  STL.64 [R1+0xb8], R74 ;  /* 0x0000b84a01007387 */ /* 0x0007e20000100a00 */
[C---:B--2---:R-:W-:Y:S08]  /*42760*/  HMMA.1688.F32.TF32 R76, R244.reuse, R48, R220 ;  /* 0x00000030f44c723c */ /* 0x044ff000000810dc */
[----:B------:R-:W-:Y:S01]  /*42770*/  STL.64 [R1+0xa0], R64 ;  /* 0x0000a04001007387 */ /* 0x000fe20000100a00 */
[C---:B---3--:R-:W-:Y:S03]  /*42780*/  HMMA.1688.F32.TF32 R72, R244.reuse, R44, R224 ;  /* 0x0000002cf448723c */ /* 0x048fe600000810e0 */
[----:B------:R2:W-:Y:S05]  /*42790*/  STL.64 [R1+0xa8], R66 ;  /* 0x0000a84201007387 */ /* 0x0005ea0000100a00 */
[C---:B--2---:R-:W-:Y:S06]  /*427a0*/  HMMA.1688.F32.TF32 R64, R244.reuse, R40, R228 ;  /* 0x00000028f440723c */ /* 0x044fec00000810e4 */
[----:B------:R2:W-:Y:S04]  /*427b0*/  STL.64 [R1+0x90], R76 ;  /* 0x0000904c01007387 */ /* 0x0005e80000100a00 */
[----:B------:R3:W-:Y:S04]  /*427c0*/  STL.64 [R1+0x98], R78 ;  /* 0x0000984e01007387 */ /* 0x0007e80000100a00 */
[----:B--2---:R-:W2:Y:S04]  /*427d0*/  LDL.LU R76, [R1+0x1240] ;  /* 0x00124000014c7983 */ /* 0x004ea80000300800 */
[----:B------:R4:W-:Y:S04]  /*427e0*/  STL.64 [R1+0x80], R72 ;  /* 0x0000804801007387 */ /* 0x0009e80000100a00 */
[----:B------:R1:W-:Y:S04]  /*427f0*/  STL.64 [R1+0x88], R74 ;  /* 0x0000884a01007387 */ /* 0x0003e80000100a00 */
[----:B------:R-:W-:Y:S04]  /*42800*/  STL.64 [R1+0x70], R64 ;  /* 0x0000704001007387 */ /* 0x000fe80000100a00 */
[----:B------:R1:W-:Y:S04]  /*42810*/  STL.64 [R1+0x78], R66 ;  /* 0x0000784201007387 */ /* 0x0003e80000100a00 */
        /* <DEDUP_REMOVED lines=27> */
[----:B----4-:R-:W4:Y:S04]  /*429d0*/  LDL.LU R72, [R1+0x1220] ;  /* 0x0012200001487983 */ /* 0x010f280000300800 */
        /* <DEDUP_REMOVED lines=15> */
[C---:B---3--:R-:W-:Y:S08]  /*42ad0*/  HMMA.1688.F32.TF32 R64, R244.reuse, R32, R224 ;  /* 0x00000020f440723c */ /* 0x048ff000000810e0 */
[C---:B--2---:R-:W-:Y:S01]  /*42ae0*/  HMMA.1688.F32.TF32 R80, R244.reuse, R36, R220 ;  /* 0x00000024f450723c */ /* 0x044fe200000810dc */
[----:B------:R-:W2:Y:S11]  /*42af0*/  LDL.LU R220, [R1+0x190] ;  /* 0x0001900001dc7983 */ /* 0x000eb60000300800 */
[----:B------:R-:W-:Y:S11]  /*42b00*/  @!UPT UIADD3 URZ, URZ, URZ, URZ ;  /* 0x0000003f3f3ff290 */ /* 0x000ff6000fffe03f */
[----:B------:R-:W-:Y:S04]  /*42b10*/  STL.64 [R1+0x60], R80 ;  /* 0x0000605001007387 */ /* 0x000fe80000100a00 */
[----:B------:R-:W-:Y:S04]  /*42b20*/  STL.64 [R1+0x68], R82 ;  /* 0x0000685201007387 */ /* 0x000fe80000100a00 */
[----:B------:R-:W-:Y:S04]  /*42b30*/  STL.64 [R1+0x50], R64 ;  /* 0x0000504001007387 */ /* 0x000fe80000100a00 */
[----:B------:R1:W-:Y:S04]  /*42b40*/  STL.64 [R1+0x58], R66 ;  /* 0x0000584201007387 */ /* 0x0003e80000100a00 */
[----:B------:R-:W2:Y:S04]  /*42b50*/  LDL.LU R221, [R1+0x194] ;  /* 0x0001940001dd7983 */ /* 0x000ea80000300800 */
[----:B------:R-:W2:Y:S01]  /*42b60*/  LDL.LU R222, [R1+0x198] ;  /* 0x0001980001de7983 */ /* 0x000ea20000300800 */
[C---:B------:R-:W-:Y:S03]  /*42b70*/  HMMA.1688.F32.TF32 R84, R244.reuse, R28, R124 ;  /* 0x0000001cf454723c */ /* 0x040fe6000008107c */
[----:B------:R-:W2:Y:S04]  /*42b80*/  LDL.LU R223, [R1+0x19c] ;  /* 0x00019c0001df7983 */ /* 0x000ea80000300800 */
[----:B------:R-:W3:Y:S01]  /*42b90*/  LDL.LU R224, [R1+0x1a0] ;  /* 0x0001a00001e07983 */ /* 0x000ee20000300800 */
[C---:B-1----:R-:W-:Y:S03]  /*42ba0*/  HMMA.1688.F32.TF32 R64, R244.reuse, R24, R120 ;  /* 0x00000018f440723c */ /* 0x042fe60000081078 */
[----:B------:R-:W3:Y:S04]  /*42bb0*/  LDL.LU R225, [R1+0x1a4] ;  /* 0x0001a40001e17983 */ /* 0x000ee80000300800 */
[----:B------:R-:W3:Y:S01]  /*42bc0*/  LDL.LU R226, [R1+0x1a8] ;  /* 0x0001a80001e27983 */ /* 0x000ee20000300800 */
[C---:B------:R-:W-:Y:S03]  /*42bd0*/  HMMA.1688.F32.TF32 R80, R244.reuse, R20, R232 ;  /* 0x00000014f450723c */ /* 0x040fe600000810e8 */
[----:B------:R-:W3:Y:S04]  /*42be0*/  LDL.LU R227, [R1+0x1ac] ;  /* 0x0001ac0001e37983 */ /* 0x000ee80000300800 */
        /* <DEDUP_REMOVED lines=8> */
[----:B------:R-:W2:Y:S04]  /*42c70*/  LDL.LU R228, [R1+0xa80] ;  /* 0x000a800001e47983 */ /* 0x000ea80000300800 */
[----:B------:R-:W-:Y:S04]  /*42c80*/  STL.64 [R1+0x10], R76 ;  /* 0x0000104c01007387 */ /* 0x000fe80000100a00 */
[----:B------:R1:W-:Y:S05]  /*42c90*/  STL.64 [R1+0x18], R78 ;  /* 0x0000184e01007387 */ /* 0x0003ea0000100a00 */
[----:B------:R-:W-:Y:S04]  /*42ca0*/  STL.64 [R1], R64 ;  /* 0x0000004001007387 */ /* 0x000fe80000100a00 */
[----:B------:R-:W-:Y:S04]  /*42cb0*/  STL.64 [R1+0x8], R66 ;  /* 0x0000084201007387 */ /* 0x000fe80000100a00 */
[----:B------:R-:W2:Y:S04]  /*42cc0*/  LDL.LU R229, [R1+0xa84] ;  /* 0x000a840001e57983 */ /* 0x000ea80000300800 */
[----:B------:R-:W2:Y:S04]  /*42cd0*/  LDL.LU R230, [R1+0xa88] ;  /* 0x000a880001e67983 */ /* 0x000ea80000300800 */
[----:B------:R-:W2:Y:S01]  /*42ce0*/  LDL.LU R231, [R1+0xa8c] ;  /* 0x000a8c0001e77983 */ /* 0x000ea20000300800 */
[----:B----4-:R-:W-:Y:S03]  /*42cf0*/  HMMA.1688.F32.TF32 R244, R244, R248, R72 ;  /* 0x000000f8f4f4723c */ /* 0x010fe60000081048 */
[----:B------:R-:W-:Y:S04]  /*42d00*/  LDS R64, [R0+0x4280] ;  /* 0x0042800000407984 */ /* 0x000fe80000000800 */
[----:B------:R-:W-:Y:S01]  /*42d10*/  LDS R66, [R0+0x5280] ;  /* 0x0052800000427984 */ /* 0x000fe20000000800 */
[C---:B------:R-:W-:Y:S03]  /*42d20*/  HMMA.1688.F32.TF32 R72, R68.reuse, R8, R216 ;  /* 0x000000084448723c */ /* 0x040fe600000810d8 */
[----:B------:R-:W-:Y:S04]  /*42d30*/  LDS R65, [R3+0x4280] ;  /* 0x0042800003417984 */ /* 0x000fe80000000800 */
[----:B------:R-:W4:Y:S01]  /*42d40*/  LDS R67, [R3+0x5280] ;  /* 0x0052800003437984 */ /* 0x000f220000000800 */
[C---:B-1----:R-:W-:Y:S08]  /*42d50*/  HMMA.1688.F32.TF32 R80, R68.reuse, R60, R208 ;  /* 0x0000003c4450723c */ /* 0x042ff000000810d0 */
[----:B------:R-:W-:Y:S01]  /*42d60*/  HMMA.1688.F32.TF32 R76, R68, R56, R212 ;  /* 0x00000038444c723c */ /* 0x000fe200000810d4 */
[----:B------:R1:W-:Y:S04]  /*42d70*/  STL [R1+0x367c], R244 ;  /* 0x00367cf401007387 */ /* 0x0003e80000100800 */
[----:B------:R1:W-:Y:S04]  /*42d80*/  STL [R1+0x3678], R245 ;  /* 0x003678f501007387 */ /* 0x0003e80000100800 */
[----:B------:R1:W-:Y:S02]  /*42d90*/  STL [R1+0x3674], R246 ;  /* 0x003674f601007387 */ /* 0x0003e40000100800 */
[----:B-1----:R-:W-:-:S02]  /*42da0*/  IMAD.MOV.U32 R244, RZ, RZ, R72 ;  /* 0x000000fffff47224 */ /* 0x002fc400078e0048 */
[----:B------:R1:W-:Y:S01]  /*42db0*/  STL [R1+0x3670], R247 ;  /* 0x003670f701007387 */ /* 0x0003e20000100800 */
[----:B------:R-:W-:Y:S02]  /*42dc0*/  IMAD.MOV.U32 R245, RZ, RZ, R73 ;  /* 0x000000fffff57224 */ /* 0x000fe400078e0049 */
[----:B------:R-:W-:Y:S02]  /*42dd0*/  IMAD.MOV.U32 R246, RZ, RZ, R74 ;  /* 0x000000fffff67224 */ /* 0x000fe400078e004a */
[----:B-1----:R-:W-:Y:S01]  /*42de0*/  IMAD.MOV.U32 R247, RZ, RZ, R75 ;  /* 0x000000fffff77224 */ /* 0x002fe200078e004b */
[----:B------:R-:W-:Y:S04]  /*42df0*/  STL.64 [R1+0x1f0], R80 ;  /* 0x0001f05001007387 */ /* 0x000fe80000100a00 */
[----:B------:R-:W-:Y:S04]  /*42e00*/  STL.64 [R1+0x1f8], R82 ;  /* 0x0001f85201007387 */ /* 0x000fe80000100a00 */
[----:B------:R-:W-:Y:S04]  /*42e10*/  STL.64 [R1+0x1e0], R76 ;  /* 0x0001e04c01007387 */ /* 0x000fe80000100a00 */
[----:B------:R2:W-:Y:S04]  /*42e20*/  STL.64 [R1+0x1e8], R78 ;  /* 0x0001e84e01007387 */ /* 0x0005e80000100a00 */
[----:B------:R1:W-:Y:S04]  /*42e30*/  STL [R1+0x368c], R247 ;  /* 0x00368cf701007387 */ /* 0x0003e80000100800 */
[----:B------:R1:W-:Y:S04]  /*42e40*/  STL [R1+0x3688], R246 ;  /* 0x003688f601007387 */ /* 0x0003e80000100800 */
[----:B------:R1:W-:Y:S04]  /*42e50*/  STL [R1+0x3684], R245 ;  /* 0x003684f501007387 */ /* 0x0003e80000100800 */
[----:B------:R1:W-:Y:S01]  /*42e60*/  STL [R1+0x3680], R244 ;  /* 0x003680f401007387 */ /* 0x0003e20000100800 */
[C---:B---3--:R-:W-:Y:S08]  /*42e70*/  HMMA.1688.F32.TF32 R72, R68.reuse, R52, R224 ;  /* 0x000000344448723c */ /* 0x048ff000000810e0 */
[C---:B--2---:R-:W-:Y:S11]  /*42e80*/  HMMA.1688.F32.TF32 R76, R68.reuse, R4, R220 ;  /* 0x00000004444c723c */ /* 0x044ff600000810dc */
[----:B------:R-:W-:Y:S05]  /*42e90*/  @!UPT UIADD3 URZ, URZ, URZ, URZ ;  /* 0x0000003f3f3ff290 */ /* 0x000fea000fffe03f */
[----:B-1----:R-:W-:Y:S01]  /*42ea0*/  MOV R247, R72 ;  /* 0x0000004800f77202 */ /* 0x002fe20000000f00 */
[----:B------:R-:W-:Y:S02]  /*42eb0*/  IMAD.MOV.U32 R246, RZ, RZ, R73 ;  /* 0x000000fffff67224 */ /* 0x000fe400078e0049 */
[----:B------:R-:W-:Y:S02]  /*42ec0*/  IMAD.MOV.U32 R245, RZ, RZ, R74 ;  /* 0x000000fffff57224 */ /* 0x000fe400078e004a */
[----:B------:R-:W-:Y:S02]  /*42ed0*/  IMAD.MOV.U32 R244, RZ, RZ, R75 ;  /* 0x000000fffff47224 */ /* 0x000fe400078e004b */
[----:B------:R-:W-:Y:S04]  /*42ee0*/  STL.64 [R1+0x1c0], R76 ;  /* 0x0001c04c01007387 */ /* 0x000fe80000100a00 */
[----:B------:R-:W-:Y:S04]  /*42ef0*/  STL.64 [R1+0x1c8], R78 ;  /* 0x0001c84e01007387 */ /* 0x000fe80000100a00 */
[----:B------:R-:W-:Y:S04]  /*42f00*/  STL [R1+0x369c], R244 ;  /* 0x00369cf401007387 */ /* 0x000fe80000100800 */
[----:B------:R-:W-:Y:S04]  /*42f10*/  STL [R1+0x3698], R245 ;  /* 0x003698f501007387 */ /* 0x000fe80000100800 */
[----:B------:R-:W-:Y:S01]  /*42f20*/  STL [R1+0x3694], R247 ;  /* 0x003694f701007387 */ /* 0x000fe20000100800 */
[----:B------:R-:W-:Y:S03]  /*42f30*/  HMMA.1688.F32.TF32 R72, R68, R48, R228 ;  /* 0x000000304448723c */ /* 0x000fe600000810e4 */
[----:B------:R-:W-:Y:S04]  /*42f40*/  STL [R1+0x3690], R246 ;  /* 0x003690f601007387 */ /* 0x000fe80000100800 */
[----:B------:R-:W2:Y:S11]  /*42f50*/  LDL.LU R224, [R1+0x1480] ;  /* 0x0014800001e07983 */ /* 0x000eb60000300800 */
[----:B------:R-:W-:Y:S05]  /*42f60*/  @!UPT UIADD3 URZ, URZ, URZ, URZ ;  /* 0x0000003f3f3ff290 */ /* 0x000fea000fffe03f */
        /* <DEDUP_REMOVED lines=17> */
[----:B-1----:R-:W4:Y:S04]  /*43080*/  LDL.LU R72, [R1+0x14d0] ;  /* 0x0014d00001487983 */ /* 0x002f280000300800 */
[----:B------:R-:W4:Y:S04]  /*43090*/  LDL.LU R73, [R1+0x14d4] ;  /* 0x0014d40001497983 */ /* 0x000f280000300800 */
[----:B---3--:R-:W4:Y:S04]  /*430a0*/  LDL.LU R74, [R1+0x14d8] ;  /* 0x0014d800014a7983 */ /* 0x008f280000300800 */
[----:B------:R-:W4:Y:S04]  /*430b0*/  LDL.LU R75, [R1+0x14dc] ;  /* 0x0014dc00014b7983 */ /* 0x000f280000300800 */
        /* <DEDUP_REMOVED lines=64> */
[C---:B----4-:R-:W-:Y:S08]  /*434c0*/  HMMA.1688.F32.TF32 R72, R64.reuse, R52, R72 ;  /* 0x000000344048723c */ /* 0x050ff00000081048 */
[----:B---3--:R-:W-:Y:S08]  /*434d0*/  HMMA.1688.F32.TF32 R76, R64, R4, R76 ;  /* 0x00000004404c723c */ /* 0x008ff0000008104c */
[C---:B--2---:R-:W-:Y:S11]  /*434e0*/  HMMA.1688.F32.TF32 R100, R68.reuse, R44, R100 ;  /* 0x0000002c4464723c */ /* 0x044ff60000081064 */
[----:B------:R-:W-:Y:S11]  /*434f0*/  @!UPT UIADD3 URZ, URZ, URZ, URZ ;  /* 0x0000003f3f3ff290 */ /* 0x000ff6000fffe03f */
[----:B------:R-:W-:Y:S02]  /*43500*/  @!UPT UIADD3 URZ, URZ, URZ, URZ ;  /* 0x0000003f3f3ff290 */ /* 0x000fe4000fffe03f */
[----:B------:R-:W-:Y:S01]  /*43510*/  IMAD.MOV.U32 R244, RZ, RZ, R100 ;  /* 0x000000fffff47224 */ /* 0x000fe200078e0064 */
[----:B------:R-:W-:Y:S01]  /*43520*/  MOV R247, R102 ;  /* 0x0000006600f77202 */ /* 0x000fe20000000f00 */
[----:B------:R-:W-:Y:S02]  /*43530*/  IMAD.MOV.U32 R245, RZ, RZ, R101 ;  /* 0x000000fffff57224 */ /* 0x000fe400078e0065 */
[----:B------:R-:W-:Y:S02]  /*43540*/  IMAD.MOV.U32 R246, RZ, RZ, R103 ;  /* 0x000000fffff67224 */ /* 0x000fe400078e0067 */
[C---:B------:R-:W-:Y:S08]  /*43550*/  HMMA.1688.F32.TF32 R100, R68.reuse, R40, R96 ;  /* 0x000000284464723c */ /* 0x040ff00000081060 */
[C---:B------:R-:W-:Y:S08]  /*43560*/  HMMA.1688.F32.TF32 R96, R68.reuse, R36, R92 ;  /* 0x000000244460723c */ /* 0x040ff0000008105c */
[C---:B------:R-:W-:Y:S08]  /*43570*/  HMMA.1688.F32.TF32 R92, R68.reuse, R32, R88 ;  /* 0x00000020445c723c */ /* 0x040ff00000081058 */
[C---:B------:R-:W-:Y:S08]  /*43580*/  HMMA.1688.F32.TF32 R88, R68.reuse, R28, R84 ;  /* 0x0000001c4458723c */ /* 0x040ff00000081054 */
        /* <DEDUP_REMOVED lines=18> */
[----:B-1----:R-:W-:Y:S01]  /*436b0*/  HMMA.1688.F32.TF32 R80, R68, R248, R128 ;  /* 0x000000f84450723c */ /* 0x002fe20000081080 */
        /* <DEDUP_REMOVED lines=9> */
[C---:B--2---:R-:W-:Y:S03]  /*43750*/  HMMA.1688.F32.TF32 R84, R64.reuse, R56, R120 ;  /* 0x000000384054723c */ /* 0x044fe60000081078 */
[----:B------:R-:W-:Y:S04]  /*43760*/  LDS R69, [R2+0x4280] ;  /* 0x0042800002457984 */ /* 0x000fe80000000800 */
[----:B------:R-:W2:Y:S01]  /*43770*/  LDS R71, [R2+0x5280] ;  /* 0x0052800002477984 */ /* 0x000ea20000000800 */
[C---:B-1----:R-:W-:Y:S07]  /*43780*/  HMMA.1688.F32.TF32 R80, R64.reuse, R8, R232 ;  /* 0x000000084050723c */ /* 0x042fee00000810e8 */
        /* <DEDUP_REMOVED lines=23> */
[----:B------:R-:W-:Y:S04]  /*43900*/  STL.64 [R1+0x2a8], R82 ;  /* 0x0002a85201007387 */ /* 0x000fe80000100a00 */
[----:B------:R-:W3:Y:S04]  /*43910*/  LDL.LU R220, [R1+0xcd0] ;  /* 0x000cd00001dc7983 */ /* 0x000ee80000300800 */
[----:B------:R-:W-:Y:S04]  /*43920*/  STL.64 [R1+0x270], R76 ;  /* 0x0002704c01007387 */ /* 0x000fe80000100a00 */
[----:B------:R-:W-:Y:S04]  /*43930*/  STL.64 [R1+0x278], R78 ;  /* 0x0002784e01007387 */ /* 0x000fe80000100a00 */
[----:B------:R1:W-:Y:S04]  /*43940*/  STL.64 [R1+0x260], R72 ;  /* 0x0002604801007387 */ /* 0x0003e80000100a00 */
        /* <DEDUP_REMOVED lines=93> */
[----:B----4-:R-:W-:Y:S08]  /*43f20*/  HMMA.1688.F32.TF32 R76, R68, R28, R76 ;  /* 0x0000001c444c723c */ /* 0x010ff0000008104c */
[C---:B---3--:R-:W-:Y:S08]  /*43f30*/  HMMA.1688.F32.TF32 R92, R64.reuse, R248, R92 ;  /* 0x000000f8405c723c */ /* 0x048ff0000008105c */
[C---:B------:R-:W-:Y:S08]  /*43f40*/  HMMA.1688.F32.TF32 R96, R64.reuse, R12, R96 ;  /* 0x0000000c4060723c */ /* 0x040ff00000081060 */
[C---:B------:R-:W-:Y:S08]  /*43f50*/  HMMA.1688.F32.TF32 R104, R64.reuse, R20, R104 ;  /* 0x000000144068723c */ /* 0x040ff00000081068 */
        /* <DEDUP_REMOVED lines=22> */
[C---:B------:R-:W-:Y:S08]  /*440c0*/  HMMA.1688.F32.TF32 R84, R68.reuse, R8, R80 ;  /* 0x000000084454723c */ /* 0x040ff00000081050 */
[C---:B------:R-:W-:Y:S01]  /*440d0*/  HMMA.1688.F32.TF32 R80, R68.reuse, R4, R140 ;  /* 0x000000044450723c */ /* 0x040fe2000008108c */
[----:B------:R-:W-:Y:S04]  /*440e0*/  STL.64 [R1+0x480], R92 ;  /* 0x0004805c01007387 */ /* 0x000fe80000100a00 */
[----:B------:R-:W-:Y:S04]  /*440f0*/  STL.64 [R1+0x488], R94 ;  /* 0x0004885e01007387 */ /* 0x000fe80000100a00 */
[----:B------:R-:W-:Y:S04]  /*44100*/  STL.64 [R1+0x470], R88 ;  /* 0x0004705801007387 */ /* 0x000fe80000100a00 */
[----:B------:R3:W-:Y:S04]  /*44110*/  STL.64 [R1+0x478], R90 ;  /* 0x0004785a01007387 */ /* 0x0007e80000100a00 */
[----:B------:R-:W-:Y:S04]  /*44120*/  STL.64 [R1+0x460], R84 ;  /* 0x0004605401007387 */ /* 0x000fe80000100a00 */
[----:B------:R4:W-:Y:S01]  /*44130*/  STL.64 [R1+0x468], R86 ;  /* 0x0004685601007387 */ /* 0x0009e20000100a00 */
[C---:B---3--:R-:W-:Y:S03]  /*44140*/  HMMA.1688.F32.TF32 R88, R68.reuse, R52, R136 ;  /* 0x000000344458723c */ /* 0x048fe60000081088 */
[----:B------:R-:W-:Y:S04]  /*44150*/  STL.64 [R1+0x450], R80 ;  /* 0x0004505001007387 */ /* 0x000fe80000100a00 */
[----:B------:R3:W-:Y:S01]  /*44160*/  STL.64 [R1+0x458], R82 ;  /* 0x0004585201007387 */ /* 0x0007e20000100a00 */
[C---:B----4-:R-:W-:Y:S08]  /*44170*/  HMMA.1688.F32.TF32 R84, R68.reuse, R48, R132 ;  /* 0x000000304454723c */ /* 0x050ff00000081084 */
[C---:B---3--:R-:W-:Y:S07]  /*44180*/  HMMA.1688.F32.TF32 R80, R68.reuse, R44, R128 ;  /* 0x0000002c4450723c */ /* 0x048fee0000081080 */
        /* <DEDUP_REMOVED lines=21> */
[C---:B---3--:R-:W-:Y:S08]  /*442e0*/  HMMA.1688.F32.TF32 R72, R68.reuse, R12, R216 ;  /* 0x0000000c4448723c */ /* 0x048ff000000810d8 */
[----:B------:R-:W-:Y:S01]  /*442f0*/  HMMA.1688.F32.TF32 R68, R68, R248, R220 ;  /* 0x000000f84444723c */ /* 0x000fe200000810dc */
        /* <DEDUP_REMOVED lines=8> */
[C---:B--2---:R-:W-:Y:S03]  /*44380*/  HMMA.1688.F32.TF32 R72, R64.reuse, R60, R224 ;  /* 0x0000003c4048723c */ /* 0x044fe600000810e0 */
[----:B------:R-:W2:Y:S05]  /*44390*/  LDL.LU R224, [R1+0xfa0] ;  /* 0x000fa00001e07983 */ /* 0x000eaa0000300800 */
[C---:B---3--:R-:W-:Y:S11]  /*443a0*/  HMMA.1688.F32.TF32 R68, R64.reuse, R56, R228 ;  /* 0x000000384044723c */ /* 0x048ff600000810e4 */
[----:B------:R-:W-:Y:S04]  /*443b0*/  @!UPT UIADD3 URZ, URZ, URZ, URZ ;  /* 0x0000003f3f3ff290 */ /* 0x000fe8000fffe03f */
[----:B------:R3:W-:Y:S04]  /*443c0*/  STL.64 [R1+0x390], R72 ;  /* 0x0003904801007387 */ /* 0x0007e80000100a00 */
        /* <DEDUP_REMOVED lines=78> */
[----:B------:R-:W4:Y:S04]  /*448b0*/  LDL.LU R208, [R1+0xfd0] ;  /* 0x000fd00001d07983 */ /* 0x000f280000300800 */
[----:B------:R-:W4:Y:S04]  /*448c0*/  LDL.LU R209, [R1+0xfd4] ;  /* 0x000fd40001d17983 */ /* 0x000f280000300800 */
[----:B------:R-:W4:Y:S04]  /*448d0*/  LDL.LU R210, [R1+0xfd8] ;  /* 0x000fd80001d27983 */ /* 0x000f280000300800 */
[----:B------:R-:W4:Y:S04]  /*448e0*/  LDL.LU R211, [R1+0xfdc] ;  /* 0x000fdc0001d37983 */ /* 0x000f280000300800 */
[----:B------:R-:W3:Y:S04]  /*448f0*/  LDL.LU R228, [R1+0xf90] ;  /* 0x000f900001e47983 */ /* 0x000ee80000300800 */
[----:B------:R-:W3:Y:S04]  /*44900*/  LDL.LU R229, [R1+0xf94] ;  /* 0x000f940001e57983 */ /* 0x000ee80000300800 */
[----:B------:R-:W3:Y:S04]  /*44910*/  LDL.LU R230, [R1+0xf98] ;  /* 0x000f980001e67983 */ /* 0x000ee80000300800 */
[----:B------:R-:W3:Y:S01]  /*44920*/  LDL.LU R231, [R1+0xf9c] ;  /* 0x000f9c0001e77983 */ /* 0x000ee20000300800 */
[C---:B--2---:R-:W-:Y:S08]  /*44930*/  HMMA.1688.F32.TF32 R80, R64.reuse, R40, R80 ;  /* 0x000000284050723c */ /* 0x044ff00000081050 */
[C---:B------:R-:W-:Y:S08]  /*44940*/  HMMA.1688.F32.TF32 R84, R64.reuse, R44, R84 ;  /* 0x0000002c4054723c */ /* 0x040ff00000081054 */
[C---:B-1----:R-:W-:Y:S08]  /*44950*/  HMMA.1688.F32.TF32 R68, R64.reuse, R8, R104 ;  /* 0x000000084044723c */ /* 0x042ff00000081068 */
[C---:B------:R-:W-:Y:S08]  /*44960*/  HMMA.1688.F32.TF32 R96, R64.reuse, R4, R96 ;  /* 0x000000044060723c */ /* 0x040ff00000081060 */
[C---:B------:R-:W-:Y:S07]  /*44970*/  HMMA.1688.F32.TF32 R92, R64.reuse, R52, R92 ;  /* 0x00000034405c723c */ /* 0x040fee000008105c */
        /* <DEDUP_REMOVED lines=18> */
[C---:B-1----:R-:W-:Y:S06]  /*44aa0*/  HMMA.1688.F32.TF32 R68, R64.reuse, R24, R128 ;  /* 0x000000184044723c */ /* 0x042fec0000081080 */
[----:B------:R-:W-:Y:S04]  /*44ab0*/  STL.64 [R1+0x300], R84 ;  /* 0x0003005401007387 */ /* 0x000fe80000100a00 */
[----:B------:R1:W-:Y:S05]  /*44ac0*/  STL.64 [R1+0x308], R86 ;  /* 0x0003085601007387 */ /* 0x0003ea0000100a00 */
[----:B------:R-:W-:Y:S04]  /*44ad0*/  STL.64 [R1+0x2f0], R80 ;  /* 0x0002f05001007387 */ /* 0x000fe80000100a00 */
[----:B------:R2:W-:Y:S01]  /*44ae0*/  STL.64 [R1+0x2f8], R82 ;  /* 0x0002f85201007387 */ /* 0x0005e20000100a00 */
[C---:B-1----:R-:W-:Y:S03]  /*44af0*/  HMMA.1688.F32.TF32 R84, R64.reuse, R20, R124 ;  /* 0x000000144054723c */ /* 0x042fe6000008107c */
[----:B------:R-:W-:Y:S05]  /*44b00*/  STL.64 [R1+0x2e0], R68 ;  /* 0x0002e04401007387 */ /* 0x000fea0000100a00 */
[C---:B--2---:R-:W-:Y:S01]  /*44b10*/  HMMA.1688.F32.TF32 R80, R64.reuse, R16, R120 ;  /* 0x000000104050723c */ /* 0x044fe20000081078 */
        /* <DEDUP_REMOVED lines=11> */
[C---:B-1----:R-:W-:Y:S02]  /*44bd0*/  HMMA.1688.F32.TF32 R64, R100.reuse, R60, R220 ;  /* 0x0000003c6440723c */ /* 0x042fe400000810dc */
[----:B------:R-:W-:Y:S04]  /*44be0*/  LDS R220, [R252+0x4380] ;  /* 0x00438000fcdc7984 */ /* 0x000fe80000000800 */
[----:B------:R-:W-:Y:S02]  /*44bf0*/  LDS R222, [R252+0x5380] ;  /* 0x00538000fcde7984 */ /* 0x000fe40000000800 */
[C---:B---3--:R-:W-:Y:S02]  /*44c00*/  HMMA.1688.F32.TF32 R72, R100.reuse, R56, R72 ;  /* 0x000000386448723c */ /* 0x048fe40000081048 */
[----:B------:R-:W-:Y:S04]  /*44c10*/  LDS R221, [R2+0x4380] ;  /* 0x0043800002dd7984 */ /* 0x000fe80000000800 */
[----:B------:R-:W1:Y:S02]  /*44c20*/  LDS R223, [R2+0x5380] ;  /* 0x0053800002df7984 */ /* 0x000e640000000800 */
[C---:B----4-:R-:W-:Y:S07]  /*44c30*/  HMMA.1688.F32.TF32 R68, R100.reuse, R8, R208 ;  /* 0x000000086444723c */ /* 0x050fee00000810d0 */
        /* <DEDUP_REMOVED lines=14> */
[----:B------:R-:W4:Y:S04]  /*44d20*/  LDL.LU R212, [R1+0xf10] ;  /* 0x000f100001d47983 */ /* 0x000f280000300800 */
[----:B------:R-:W-:Y:S04]  /*44d30*/  STL.64 [R1+0x530], R68 ;  /* 0x0005304401007387 */ /* 0x000fe80000100a00 */
[----:B------:R1:W-:Y:S04]  /*44d40*/  STL.64 [R1+0x538], R70 ;  /* 0x0005384601007387 */ /* 0x0003e80000100a00 */
        /* <DEDUP_REMOVED lines=9> */
[----:B------:R-:W1:Y:S04]  /*44de0*/  LDL.LU R128, [R1+0xf80] ;  /* 0x000f800001807983 */ /* 0x000e680000300800 */
[----:B------:R-:W1:Y:S04]  /*44df0*/  LDL.LU R129, [R1+0xf84] ;  /* 0x000f840001817983 */ /* 0x000e680000300800 */
[----:B------:R-:W1:Y:S04]  /*44e00*/  LDL.LU R130, [R1+0xf88] ;  /* 0x000f880001827983 */ /* 0x000e680000300800 */
[----:B------:R-:W1:Y:S04]  /*44e10*/  LDL.LU R131, [R1+0xf8c] ;  /* 0x000f8c0001837983 */ /* 0x000e680000300800 */
[----:B--2---:R-:W2:Y:S04]  /*44e20*/  LDL.LU R72, [R1+0xf70] ;  /* 0x000f700001487983 */ /* 0x004ea80000300800 */
[----:B------:R-:W2:Y:S04]  /*44e30*/  LDL.LU R73, [R1+0xf74] ;  /* 0x000f740001497983 */ /* 0x000ea80000300800 */
[----:B---3--:R-:W2:Y:S04]  /*44e40*/  LDL.LU R74, [R1+0xf78] ;  /* 0x000f7800014a7983 */ /* 0x008ea80000300800 */
        /* <DEDUP_REMOVED lines=31> */
[C---:B-1----:R-:W-:Y:S08]  /*45040*/  HMMA.1688.F32.TF32 R68, R100.reuse, R40, R128 ;  /* 0x000000286444723c */ /* 0x042ff00000081080 */
[C---:B--2---:R-:W-:Y:S08]  /*45050*/  HMMA.1688.F32.TF32 R72, R100.reuse, R36, R72 ;  /* 0x000000246448723c */ /* 0x044ff00000081048 */
[C---:B---3--:R-:W-:Y:S07]  /*45060*/  HMMA.1688.F32.TF32 R76, R100.reuse, R32, R76 ;  /* 0x00000020644c723c */ /* 0x048fee000008104c */
[----:B------:R-:W-:Y:S01]  /*45070*/  STL.64 [R1+0x3518], R70 ;  /* 0x0035184601007387 */ /* 0x000fe20000100a00 */
[C---:B------:R-:W-:Y:S03]  /*45080*/  HMMA.1688.F32.TF32 R84, R100.reuse, R24, R120 ;  /* 0x000000186454723c */ /* 0x040fe60000081078 */
[----:B------:R-:W-:Y:S05]  /*45090*/  STL.64 [R1+0x3510], R68 ;  /* 0x0035104401007387 */ /* 0x000fea0000100a00 */
[C---:B------:R-:W-:Y:S01]  /*450a0*/  HMMA.1688.F32.TF32 R88, R100.reuse, R20, R232 ;  /* 0x000000146458723c */ /* 0x040fe200000810e8 */
[----:B------:R-:W-:Y:S07]  /*450b0*/  STL.64 [R1+0x3528], R74 ;  /* 0x0035284a01007387 */ /* 0x000fee0000100a00 */
[C---:B------:R-:W-:Y:S01]  /*450c0*/  HMMA.1688.F32.TF32 R92, R100.reuse, R16, R208 ;  /* 0x00000010645c723c */ /* 0x040fe200000810d0 */
[----:B------:R-:W-:Y:S04]  /*450d0*/  STL.64 [R1+0x3520], R72 ;  /* 0x0035204801007387 */ /* 0x000fe80000100a00 */
[----:B------:R-:W-:Y:S03]  /*450e0*/  STL.64 [R1+0x3538], R78 ;  /* 0x0035384e01007387 */ /* 0x000fe60000100a00 */
[----:B------:R-:W-:Y:S01]  /*450f0*/  HMMA.1688.F32.TF32 R100, R100, R248, R216 ;  /* 0x000000f86464723c */ /* 0x000fe200000810d8 */
        /* <DEDUP_REMOVED lines=56> */
[C---:B------:R-:W-:Y:S03]  /*45480*/  HMMA.1688.F32.TF32 R108, R164.reuse, R56, R228 ;  /* 0x00000038a46c723c */ /* 0x040fe600000810e4 */
[----:B------:R-:W3:Y:S04]  /*45490*/  LDL.LU R228, [R1+0x1850] ;  /* 0x0018500001e47983 */ /* 0x000ee80000300800 */
[----:B------:R-:W3:Y:S04]  /*454a0*/  LDL.LU R229, [R1+0x1854] ;  /* 0x0018540001e57983 */ /* 0x000ee80000300800 */
[----:B------:R-:W3:Y:S04]  /*454b0*/  LDL.LU R230, [R1+0x1858] ;  /* 0x0018580001e67983 */ /* 0x000ee80000300800 */
[----:B------:R-:W3:Y:S08]  /*454c0*/  LDL.LU R231, [R1+0x185c] ;  /* 0x00185c0001e77983 */ /* 0x000ef00000300800 */
[----:B------:R-:W-:Y:S04]  /*454d0*/  STL.64 [R1+0x35c8], R110 ;  /* 0x0035c86e01007387 */ /* 0x000fe80000100a00 */
[----:B------:R-:W-:Y:S01]  /*454e0*/  STL.64 [R1+0x35c0], R108 ;  /* 0x0035c06c01007387 */ /* 0x000fe20000100a00 */
[C---:B--2---:R-:W-:Y:S08]  /*454f0*/  HMMA.1688.F32.TF32 R148, R164.reuse, R24, R224 ;  /* 0x00000018a494723c */ /* 0x044ff000000810e0 */
[C---:B----4-:R-:W-:Y:S08]  /*45500*/  HMMA.1688.F32.TF32 R116, R164.reuse, R4, R132 ;  /* 0x00000004a474723c */ /* 0x050ff00000081084 */
[C---:B---3--:R-:W-:Y:S08]  /*45510*/  HMMA.1688.F32.TF32 R112, R164.reuse, R8, R136 ;  /* 0x00000008a470723c */ /* 0x048ff00000081088 */
        /* <DEDUP_REMOVED lines=38> */
[----:B------:R-:W4:Y:S01]  /*45780*/  LDL.LU R207, [R1+0x112c] ;  /* 0x00112c0001cf7983 */ /* 0x000f220000300800 */
[----:B------:R-:W-:Y:S03]  /*45790*/  HMMA.1688.F32.TF32 R152, R164, R20, R228 ;  /* 0x00000014a498723c */ /* 0x000fe600000810e4 */
        /* <DEDUP_REMOVED lines=50> */
[----:B------:R-:W4:Y:S01]  /*45ac0*/  LDL.LU R184, [R1+0x1180] ;  /* 0x0011800001b87983 */ /* 0x000f220000300800 */
[----:B------:R-:W-:Y:S02]  /*45ad0*/  IMAD.MOV.U32 R242, RZ, RZ, R238 ;  /* 0x000000fffff27224 */ /* 0x000fe400078e00ee */
[----:B------:R-:W-:Y:S01]  /*45ae0*/  IMAD.MOV.U32 R243, RZ, RZ, R239 ;  /* 0x000000fffff37224 */ /* 0x000fe200078e00ef */
        /* <DEDUP_REMOVED lines=11> */
[----:B------:R-:W-:Y:S04]  /*45ba0*/  STL.64 [R1+0x36c8], R154 ;  /* 0x0036c89a01007387 */ /* 0x000fe80000100a00 */
[----:B------:R-:W-:Y:S04]  /*45bb0*/  STL.64 [R1+0x36c0], R152 ;  /* 0x0036c09801007387 */ /* 0x000fe80000100a00 */
[----:B------:R-:W4:Y:S04]  /*45bc0*/  LDL.LU R236, [R1+0x3874] ;  /* 0x0038740001ec7983 */ /* 0x000f280000300800 */
[----:B------:R-:W4:Y:S04]  /*45bd0*/  LDL.LU R237, [R1+0x3870] ;  /* 0x0038700001ed7983 */ /* 0x000f280000300800 */
[----:B------:R-:W4:Y:S04]  /*45be0*/  LDL.LU R238, [R1+0x386c] ;  /* 0x00386c0001ee7983 */ /* 0x000f280000300800 */
[----:B------:R-:W4:Y:S01]  /*45bf0*/  LDL.LU R239, [R1+0x3868] ;  /* 0x0038680001ef7983 */ /* 0x000f220000300800 */
[----:B------:R-:W-:-:S02]  /*45c00*/  IMAD.MOV.U32 R244, RZ, RZ, R14 ;  /* 0x000000fffff47224 */ /* 0x000fc400078e000e */
[----:B------:R-:W-:Y:S02]  /*45c10*/  IMAD.MOV.U32 R245, RZ, RZ, R15 ;  /* 0x000000fffff57224 */ /* 0x000fe400078e000f */
[----:B------:R-:W-:Y:S02]  /*45c20*/  IMAD.MOV.U32 R246, RZ, RZ, R34 ;  /* 0x000000fffff67224 */ /* 0x000fe400078e0022 */
[----:B------:R-:W-:Y:S01]  /*45c30*/  IMAD.MOV.U32 R247, RZ, RZ, R35 ;  /* 0x000000fffff77224 */ /* 0x000fe200078e0023 */
[C---:B--2---:R-:W-:Y:S08]  /*45c40*/  HMMA.1688.F32.TF32 R156, R164.reuse, R16, R156 ;  /* 0x00000010a49c723c */ /* 0x044ff0000008109c */
[C---:B---3--:R-:W-:Y:S08]  /*45c50*/  HMMA.1688.F32.TF32 R160, R164.reuse, R12, R160 ;  /* 0x0000000ca4a0723c */ /* 0x048ff000000810a0 */
[----:B----4-:R-:W-:Y:S08]  /*45c60*/  HMMA.1688.F32.TF32 R164, R164, R248, R172 ;  /* 0x000000f8a4a4723c */ /* 0x010ff000000810ac */
[C---:B------:R-:W-:Y:S01]  /*45c70*/  HMMA.1688.F32.TF32 R172, R220.reuse, R56, R232 ;  /* 0x00000038dcac723c */ /* 0x040fe200000810e8 */
[----:B------:R-:W-:Y:S04]  /*45c80*/  LDS R232, [R0+0x6000] ;  /* 0x0060000000e87984 */ /* 0x000fe80000000800 */
[----:B------:R-:W-:Y:S04]  /*45c90*/  LDS R234, [R0+0x7000] ;  /* 0x0070000000ea7984 */ /* 0x000fe80000000800 */
[----:B------:R-:W-:Y:S04]  /*45ca0*/  LDS R233, [R3+0x6000] ;  /* 0x0060000003e97984 */ /* 0x000fe80000000800 */
[----:B------:R-:W1:Y:S04]  /*45cb0*/  LDS R235, [R3+0x7000] ;  /* 0x0070000003eb7984 */ /* 0x000e680000000800 */
[----:B------:R-:W-:Y:S04]  /*45cc0*/  STL.64 [R1+0x36d8], R158 ;  /* 0x0036d89e01007387 */ /* 0x000fe80000100a00 */
[----:B------:R2:W-:Y:S04]  /*45cd0*/  STL.64 [R1+0x36d0], R156 ;  /* 0x0036d09c01007387 */ /* 0x0005e80000100a00 */
[----:B------:R-:W-:Y:S04]  /*45ce0*/  STL.64 [R1+0x36e8], R162 ;  /* 0x0036e8a201007387 */ /* 0x000fe80000100a00 */
[----:B------:R-:W-:Y:S01]  /*45cf0*/  STL.64 [R1+0x36e0], R160 ;  /* 0x0036e0a001007387 */ /* 0x000fe20000100a00 */
[----:B------:R-:W-:Y:S08]  /*45d00*/  HMMA.1688.F32.TF32 R176, R220, R8, R176 ;  /* 0x00000008dcb0723c */ /* 0x000ff000000810b0 */
[----:B-1----:R-:W-:Y:S07]  /*45d10*/  HMMA.1688.F32.TF32 R64, R232, R62, R240 ;  /* 0x0000003ee840723c */ /* 0x002fee00000810f0 */
[----:B------:R-:W-:Y:S01]  /*45d20*/  IMAD.MOV.U32 R240, RZ, RZ, R58 ;  /* 0x000000fffff07224 */ /* 0x000fe200078e003a */
[----:B------:R-:W-:Y:S01]  /*45d30*/  MOV R242, R18 ;  /* 0x0000001200f27202 */ /* 0x000fe20000000f00 */
[----:B------:R-:W3:Y:S01]  /*45d40*/  LDL.LU R58, [R1+0x3864] ;  /* 0x00386400013a7983 */ /* 0x000ee20000300800 */
[----:B------:R-:W-:-:S02]  /*45d50*/  IMAD.MOV.U32 R241, RZ, RZ, R6 ;  /* 0x000000fffff17224 */ /* 0x000fc400078e0006 */
[----:B------:R-:W-:Y:S01]  /*45d60*/  IMAD.MOV.U32 R243, RZ, RZ, R19 ;  /* 0x000000fffff37224 */ /* 0x000fe200078e0013 */
[----:B------:R-:W4:Y:S04]  /*45d70*/  LDL.LU R6, [R1+0x3860] ;  /* 0x0038600001067983 */ /* 0x000f280000300800 */
[----:B------:R-:W2:Y:S04]  /*45d80*/  LDL.LU R18, [R1+0x385c] ;  /* 0x00385c0001127983 */ /* 0x000ea80000300800 */
[----:B------:R-:W3:Y:S04]  /*45d90*/  LDL.LU R19, [R1+0x3858] ;  /* 0x0038580001137983 */ /* 0x000ee80000300800 */
[----:B------:R-:W4:Y:S01]  /*45da0*/  LDL.LU R14, [R1+0x3854] ;  /* 0x00385400010e7983 */ /* 0x000f220000300800 */
[----:B------:R-:W-:-:S03]  /*45db0*/  MOV R9, R64 ;  /* 0x0000004000097202 */ /* 0x000fc60000000f00 */
[----:B------:R-:W4:Y:S01]  /*45dc0*/  LDL.LU R15, [R1+0x3850] ;  /* 0x00385000010f7983 */ /* 0x000f220000300800 */
[----:B------:R-:W-:Y:S01]  /*45dd0*/  IMAD.MOV.U32 R8, RZ, RZ, R65 ;  /* 0x000000ffff087224 */ /* 0x000fe200078e0041 */
[----:B------:R-:W-:Y:S02]  /*45de0*/  MOV R64, R22 ;  /* 0x0000001600407202 */ /* 0x000fe40000000f00 */
[----:B------:R-:W4:Y:S01]  /*45df0*/  LDL.LU R34, [R1+0x384c] ;  /* 0x00384c0001227983 */ /* 0x000f220000300800 */
[----:B------:R-:W-:-:S03]  /*45e00*/  IMAD.MOV.U32 R65, RZ, RZ, R23 ;  /* 0x000000ffff417224 */ /* 0x000fc600078e0017 */
[----:B------:R-:W4:Y:S04]  /*45e10*/  LDL.LU R35, [R1+0x3848] ;  /* 0x0038480001237983 */ /* 0x000f280000300800 */
[----:B------:R-:W4:Y:S04]  /*45e20*/  LDL.LU R22, [R1+0x3844] ;  /* 0x0038440001167983 */ /* 0x000f280000300800 */
[----:B------:R-:W4:Y:S01]  /*45e30*/  LDL.LU R23, [R1+0x3840] ;  /* 0x0038400001177983 */ /* 0x000f220000300800 */
[----:B------:R-:W-:Y:S01]  /*45e40*/  HMMA.1688.F32.TF32 R224, R220, R4, R224 ;  /* 0x00000004dce0723c */ /* 0x000fe200000810e0 */
[----:B------:R-:W-:Y:S01]  /*45e50*/  IMAD.MOV.U32 R72, RZ, RZ, R47 ;  /* 0x000000ffff487224 */ /* 0x000fe200078e002f */
[----:B------:R-:W-:Y:S01]  /*45e60*/  MOV R74, R43 ;  /* 0x0000002b004a7202 */ /* 0x000fe20000000f00 */
[----:B------:R-:W-:-:S04]  /*45e70*/  IMAD.MOV.U32 R73, RZ, RZ, R46 ;  /* 0x000000ffff497224 */ /* 0x000fc800078e002e */
[----:B------:R-:W-:Y:S02]  /*45e80*/  IMAD.MOV.U32 R5, RZ, RZ, R66 ;  /* 0x000000ffff057224 */ /* 0x000fe400078e0042 */
[----:B------:R-:W-:Y:S02]  /*45e90*/  IMAD.MOV.U32 R4, RZ, RZ, R67 ;  /* 0x000000ffff047224 */ /* 0x000fe400078e0043 */
[----:B------:R-:W-:Y:S02]  /*45ea0*/  IMAD.MOV.U32 R66, RZ, RZ, R55 ;  /* 0x000000ffff427224 */ /* 0x000fe400078e0037 */
        /* <DEDUP_REMOVED lines=18> */
[----:B------:R-:W4:Y:S01]  /*45fd0*/  LDL.LU R26, [R1+0x3818] ;  /* 0x00381800011a7983 */ /* 0x000f220000300800 */
[----:B------:R-:W-:-:S03]  /*45fe0*/  IMAD.MOV.U32 R83, RZ, RZ, R250 ;  /* 0x000000ffff537224 */ /* 0x000fc600078e00fa */
[----:B------:R-:W4:Y:S04]  /*45ff0*/  LDL.LU R30, [R1+0x3814] ;  /* 0x00381400011e7983 */ /* 0x000f280000300800 */
[----:B------:R-:W4:Y:S04]  /*46000*/  LDL.LU R31, [R1+0x3810] ;  /* 0x00381000011f7983 */ /* 0x000f280000300800 */
[----:B------:R-:W4:Y:S04]  /*46010*/  LDL.LU R251, [R1+0x380c] ;  /* 0x00380c0001fb7983 */ /* 0x000f280000300800 */
[----:B------:R-:W4:Y:S01]  /*46020*/  LDL.LU R250, [R1+0x3808] ;  /* 0x0038080001fa7983 */ /* 0x000f220000300800 */
[----:B--2---:R-:W-:Y:S01]  /*46030*/  IMAD.MOV.U32 R91, RZ, RZ, R18 ;  /* 0x000000ffff5b7224 */ /* 0x004fe200078e0012 */
[----:B---3--:R-:W-:Y:S01]  /*46040*/  MOV R90, R19 ;  /* 0x00000013005a7202 */ /* 0x008fe20000000f00 */
[----:B----4-:R-:W-:-:S02]  /*46050*/  IMAD.MOV.U32 R89, RZ, RZ, R14 ;  /* 0x000000ffff597224 */ /* 0x010fc400078e000e */
[----:B------:R-:W-:Y:S02]  /*46060*/  IMAD.MOV.U32 R88, RZ, RZ, R15 ;  /* 0x000000ffff587224 */ /* 0x000fe400078e000f */
[----:B------:R-:W2:Y:S04]  /*46070*/  LDL.LU R15, [R1+0x3804] ;  /* 0x00380400010f7983 */ /* 0x000ea80000300800 */
[----:B------:R-:W3:Y:S04]  /*46080*/  LDL.LU R14, [R1+0x3800] ;  /* 0x00380000010e7983 */ /* 0x000ee80000300800 */
[----:B------:R-:W4:Y:S01]  /*46090*/  LDL.LU R19, [R1+0x37fc] ;  /* 0x0037fc0001137983 */ /* 0x000f220000300800 */
[----:B------:R-:W-:-:S03]  /*460a0*/  IMAD.MOV.U32 R93, RZ, RZ, R22 ;  /* 0x000000ffff5d7224 */ /* 0x000fc600078e0016 */
[----:B------:R-:W4:Y:S01]  /*460b0*/  LDL.LU R18, [R1+0x37f8] ;  /* 0x0037f80001127983 */ /* 0x000f220000300800 */
[----:B------:R-:W-:-:S03]  /*460c0*/  IMAD.MOV.U32 R92, RZ, RZ, R23 ;  /* 0x000000ffff5c7224 */ /* 0x000fc600078e0017 */
[----:B------:R-:W4:Y:S04]  /*460d0*/  LDL.LU R23, [R1+0x37f4] ;  /* 0x0037f40001177983 */ /* 0x000f280000300800 */
[----:B------:R-:W4:Y:S01]  /*460e0*/  LDL.LU R22, [R1+0x37f0] ;  /* 0x0037f00001167983 */ /* 0x000f220000300800 */
[----:B------:R-:W-:Y:S02]  /*460f0*/  IMAD.MOV.U32 R94, RZ, RZ, R35 ;  /* 0x000000ffff5e7224 */ /* 0x000fe400078e0023 */
[----:B------:R-:W-:Y:S01]  /*46100*/  IMAD.MOV.U32 R95, RZ, RZ, R34 ;  /* 0x000000ffff5f7224 */ /* 0x000fe200078e0022 */
[----:B------:R-:W4:Y:S04]  /*46110*/  LDL.LU R35, [R1+0x37ec] ;  /* 0x0037ec0001237983 */ /* 0x000f280000300800 */
[----:B------:R-:W4:Y:S01]  /*46120*/  LDL.LU R34, [R1+0x37e8] ;  /* 0x0037e80001227983 */ /* 0x000f220000300800 */
[----:B------:R-:W-:-:S02]  /*46130*/  IMAD.MOV.U32 R107, RZ, RZ, R27 ;  /* 0x000000ffff6b7224 */ /* 0x000fc400078e001b */
[----:B------:R-:W-:Y:S02]  /*46140*/  IMAD.MOV.U32 R106, RZ, RZ, R26 ;  /* 0x000000ffff6a7224 */ /* 0x000fe400078e001a */
[----:B------:R-:W-:Y:S01]  /*46150*/  IMAD.MOV.U32 R105, RZ, RZ, R30 ;  /* 0x000000ffff697224 */ /* 0x000fe200078e001e */
[----:B------:R-:W-:Y:S02]  /*46160*/  MOV R104, R31 ;  /* 0x0000001f00687202 */ /* 0x000fe40000000f00 */
[----:B------:R-:W4:Y:S04]  /*46170*/  LDL.LU R31, [R1+0x37e4] ;  /* 0x0037e400011f7983 */ /* 0x000f280000300800 */
[----:B------:R-:W4:Y:S04]  /*46180*/  LDL.LU R30, [R1+0x37e0] ;  /* 0x0037e000011e7983 */ /* 0x000f280000300800 */
[----:B------:R-:W4:Y:S01]  /*46190*/  LDL.LU R26, [R1+0x37dc] ;  /* 0x0037dc00011a7983 */ /* 0x000f220000300800 */
[----:B------:R-:W-:-:S03]  /*461a0*/  MOV R110, R250 ;  /* 0x000000fa006e7202 */ /* 0x000fc60000000f00 */
[----:B------:R-:W4:Y:S01]  /*461b0*/  LDL.LU R27, [R1+0x37d8] ;  /* 0x0037d800011b7983 */ /* 0x000f220000300800 */
[----:B------:R-:W-:Y:S02]  /*461c0*/  IMAD.MOV.U32 R111, RZ, RZ, R251 ;  /* 0x000000ffff6f7224 */ /* 0x000fe400078e00fb */
[----:B--2---:R-:W-:Y:S02]  /*461d0*/  IMAD.MOV.U32 R109, RZ, RZ, R15 ;  /* 0x000000ffff6d7224 */ /* 0x004fe400078e000f */
[----:B---3--:R-:W-:Y:S02]  /*461e0*/  IMAD.MOV.U32 R108, RZ, RZ, R14 ;  /* 0x000000ffff6c7224 */ /* 0x008fe400078e000e */
[----:B------:R-:W2:Y:S04]  /*461f0*/  LDL.LU R14, [R1+0x37d4] ;  /* 0x0037d400010e7983 */ /* 0x000ea80000300800 */
[----:B------:R-:W3:Y:S04]  /*46200*/  LDL.LU R15, [R1+0x37d0] ;  /* 0x0037d000010f7983 */ /* 0x000ee80000300800 */
[----:B------:R-:W3:Y:S01]  /*46210*/  LDL.LU R250, [R1+0x37cc] ;  /* 0x0037cc0001fa7983 */ /* 0x000ee20000300800 */
[----:B----4-:R-:W-:-:S03]  /*46220*/  IMAD.MOV.U32 R113, RZ, RZ, R23 ;  /* 0x000000ffff717224 */ /* 0x010fc600078e0017 */
        /* <DEDUP_REMOVED lines=10> */
[----:B--2---:R-:W-:Y:S01]  /*462d0*/  IMAD.MOV.U32 R121, RZ, RZ, R14 ;  /* 0x000000ffff797224 */ /* 0x004fe200078e000e */
[----:B---3--:R-:W-:Y:S02]  /*462e0*/  MOV R120, R15 ;  /* 0x0000000f00787202 */ /* 0x008fe40000000f00 */
[----:B------:R-:W2:Y:S04]  /*462f0*/  LDL.LU R15, [R1+0x37b4] ;  /* 0x0037b400010f7983 */ /* 0x000ea80000300800 */
[----:B------:R-:W3:Y:S04]  /*46300*/  LDL.LU R14, [R1+0x37b0] ;  /* 0x0037b000010e7983 */ /* 0x000ee80000300800 */
[----:B------:R-:W3:Y:S01]  /*46310*/  LDL.LU R27, [R1+0x37ac] ;  /* 0x0037ac00011b7983 */ /* 0x000ee20000300800 */
[----:B----4-:R-:W-:Y:S01]  /*46320*/  MOV R126, R251 ;  /* 0x000000fb007e7202 */ /* 0x010fe20000000f00 */
[----:B------:R-:W-:-:S02]  /*46330*/  IMAD.MOV.U32 R125, RZ, RZ, R22 ;  /* 0x000000ffff7d7224 */ /* 0x000fc400078e0016 */
[----:B------:R-:W4:Y:S01]  /*46340*/  LDL.LU R26, [R1+0x37a8] ;  /* 0x0037a800011a7983 */ /* 0x000f220000300800 */
[----:B------:R-:W-:-:S03]  /*46350*/  IMAD.MOV.U32 R124, RZ, RZ, R23 ;  /* 0x000000ffff7c7224 */ /* 0x000fc600078e0017 */
[----:B------:R-:W4:Y:S01]  /*46360*/  LDL.LU R23, [R1+0x37a4] ;  /* 0x0037a40001177983 */ /* 0x000f220000300800 */
[----:B------:R-:W-:-:S03]  /*46370*/  IMAD.MOV.U32 R127, RZ, RZ, R250 ;  /* 0x000000ffff7f7224 */ /* 0x000fc600078e00fa */
[----:B------:R-:W4:Y:S04]  /*46380*/  LDL.LU R22, [R1+0x37a0] ;  /* 0x0037a00001167983 */ /* 0x000f280000300800 */
[----:B------:R-:W4:Y:S04]  /*46390*/  LDL.LU R251, [R1+0x379c] ;  /* 0x00379c0001fb7983 */ /* 0x000f280000300800 */
[----:B------:R-:W4:Y:S01]  /*463a0*/  LDL.LU R250, [R1+0x3798] ;  /* 0x0037980001fa7983 */ /* 0x000f220000300800 */
[----:B------:R-:W-:Y:S02]  /*463b0*/  IMAD.MOV.U32 R130, RZ, RZ, R19 ;  /* 0x000000ffff827224 */ /* 0x000fe400078e0013 */
[----:B------:R-:W-:-:S02]  /*463c0*/  IMAD.MOV.U32 R131, RZ, RZ, R18 ;  /* 0x000000ffff837224 */ /* 0x000fc400078e0012 */
[----:B--2---:R-:W-:Y:S02]  /*463d0*/  IMAD.MOV.U32 R129, RZ, RZ, R15 ;  /* 0x000000ffff817224 */ /* 0x004fe400078e000f */
[----:B---3--:R-:W-:Y:S02]  /*463e0*/  IMAD.MOV.U32 R128, RZ, RZ, R14 ;  /* 0x000000ffff807224 */ /* 0x008fe400078e000e */
[----:B------:R-:W2:Y:S04]  /*463f0*/  LDL.LU R14, [R1+0x3794] ;  /* 0x00379400010e7983 */ /* 0x000ea80000300800 */
[----:B------:R-:W3:Y:S04]  /*46400*/  LDL.LU R15, [R1+0x3790] ;  /* 0x00379000010f7983 */ /* 0x000ee80000300800 */
[----:B------:R-:W3:Y:S04]  /*46410*/  LDL.LU R19, [R1+0x378c] ;  /* 0x00378c0001137983 */ /* 0x000ee80000300800 */
[----:B------:R-:W3:Y:S04]  /*46420*/  LDL.LU R18, [R1+0x3788] ;  /* 0x0037880001127983 */ /* 0x000ee80000300800 */
[----:B------:R-:W3:Y:S01]  /*46430*/  LDL.LU R136, [R1+0xe80] ;  /* 0x000e800001887983 */ /* 0x000ee20000300800 */
[----:B----4-:R-:W-:-:S03]  /*46440*/  IMAD.MOV.U32 R139, RZ, RZ, R251 ;  /* 0x000000ffff8b7224 */ /* 0x010fc600078e00fb */
[----:B------:R-:W4:Y:S01]  /*46450*/  LDL.LU R137, [R1+0xe84] ;  /* 0x000e840001897983 */ /* 0x000f220000300800 */
[----:B------:R-:W-:-:S03]  /*46460*/  MOV R138, R250 ;  /* 0x000000fa008a7202 */ /* 0x000fc60000000f00 */
[----:B------:R-:W4:Y:S04]  /*46470*/  LDL.LU R250, [R1+0x3784] ;  /* 0x0037840001fa7983 */ /* 0x000f280000300800 */
[----:B------:R-:W4:Y:S01]  /*46480*/  LDL.LU R251, [R1+0x3780] ;  /* 0x0037800001fb7983 */ /* 0x000f220000300800 */
[----:B--2---:R-:W-:Y:S02]  /*46490*/  IMAD.MOV.U32 R143, RZ, RZ, R14 ;  /* 0x000000ffff8f7224 */ /* 0x004fe400078e000e */
[----:B---3--:R-:W-:Y:S02]  /*464a0*/  IMAD.MOV.U32 R142, RZ, RZ, R15 ;  /* 0x000000ffff8e7224 */ /* 0x008fe400078e000f */
[----:B------:R-:W-:Y:S02]  /*464b0*/  IMAD.MOV.U32 R140, RZ, RZ, R19 ;  /* 0x000000ffff8c7224 */ /* 0x000fe400078e0013 */
[----:B------:R-:W2:Y:S01]  /*464c0*/  LDL.LU R19, [R1+0x377c] ;  /* 0x00377c0001137983 */ /* 0x000ea20000300800 */
[----:B------:R-:W-:-:S03]  /*464d0*/  IMAD.MOV.U32 R141, RZ, RZ, R18 ;  /* 0x000000ffff8d7224 */ /* 0x000fc600078e0012 */
[----:B------:R-:W3:Y:S04]  /*464e0*/  LDL.LU R18, [R1+0x3778] ;  /* 0x0037780001127983 */ /* 0x000ee80000300800 */
[----:B------:R-:W3:Y:S04]  /*464f0*/  LDL.LU R15, [R1+0x3774] ;  /* 0x00377400010f7983 */ /* 0x000ee80000300800 */
[----:B------:R-:W3:Y:S01]  /*46500*/  LDL.LU R14, [R1+0x3770] ;  /* 0x00377000010e7983 */ /* 0x000ee20000300800 */
[----:B----4-:R-:W-:-:S03]  /*46510*/  IMAD.MOV.U32 R147, RZ, RZ, R250 ;  /* 0x000000ffff937224 */ /* 0x010fc600078e00fa */
        /* <DEDUP_REMOVED lines=12> */
[----:B------:R-:W-:Y:S02]  /*465e0*/  IMAD.MOV.U32 R133, RZ, RZ, R23 ;  /* 0x000000ffff857224 */ /* 0x000fe400078e0017 */
[----:B------:R-:W-:Y:S01]  /*465f0*/  IMAD.MOV.U32 R134, RZ, RZ, R26 ;  /* 0x000000ffff867224 */ /* 0x000fe200078e001a */
[----:B------:R-:W-:Y:S01]  /*46600*/  MOV R116, R30 ;  /* 0x0000001e00747202 */ /* 0x000fe20000000f00 */
[----:B------:R-:W-:Y:S02]  /*46610*/  IMAD.MOV.U32 R135, RZ, RZ, R27 ;  /* 0x000000ffff877224 */ /* 0x000fe400078e001b */
[----:B------:R-:W-:Y:S02]  /*46620*/  IMAD.MOV.U32 R117, RZ, RZ, R31 ;  /* 0x000000ffff757224 */ /* 0x000fe400078e001f */
[----:B------:R-:W-:Y:S02]  /*46630*/  IMAD.MOV.U32 R118, RZ, RZ, R34 ;  /* 0x000000ffff767224 */ /* 0x000fe400078e0022 */
[----:B------:R-:W-:-:S02]  /*46640*/  IMAD.MOV.U32 R119, RZ, RZ, R35 ;  /* 0x000000ffff777224 */ /* 0x000fc400078e0023 */
[----:B------:R-:W-:Y:S01]  /*46650*/  IMAD.MOV.U32 R100, RZ, RZ, R38 ;  /* 0x000000ffff647224 */ /* 0x000fe200078e0026 */
[----:B------:R-:W-:Y:S01]  /*46660*/  MOV R102, R42 ;  /* 0x0000002a00667202 */ /* 0x000fe20000000f00 */
[----:B------:R-:W-:Y:S02]  /*46670*/  IMAD.MOV.U32 R101, RZ, RZ, R39 ;  /* 0x000000ffff657224 */ /* 0x000fe400078e0027 */
        /* <DEDUP_REMOVED lines=9> */
[----:B------:R-:W-:Y:S02]  /*46710*/  IMAD.MOV.U32 R68, RZ, RZ, R11 ;  /* 0x000000ffff447224 */ /* 0x000fe400078e000b */
[----:B------:R-:W-:Y:S01]  /*46720*/  IMAD.MOV.U32 R69, RZ, RZ, R7 ;  /* 0x000000ffff457224 */ /* 0x000fe200078e0007 */
[----:B------:R-:W-:Y:S01]  /*46730*/  MOV R70, R50 ;  /* 0x0000003200467202 */ /* 0x000fe20000000f00 */
[----:B------:R-:W-:-:S02]  /*46740*/  IMAD.MOV.U32 R71, RZ, RZ, R51 ;  /* 0x000000ffff477224 */ /* 0x000fc400078e0033 */
[----:B--2---:R-:W-:Y:S01]  /*46750*/  IMAD.MOV.U32 R151, RZ, RZ, R19 ;  /* 0x000000ffff977224 */ /* 0x004fe200078e0013 */
[----:B---3--:R-:W-:Y:S01]  /*46760*/  MOV R150, R18 ;  /* 0x0000001200967202 */ /* 0x008fe20000000f00 */
[----:B------:R-:W-:Y:S02]  /*46770*/  IMAD.MOV.U32 R149, RZ, RZ, R15 ;  /* 0x000000ffff957224 */ /* 0x000fe400078e000f */
[----:B------:R-:W-:Y:S02]  /*46780*/  IMAD.MOV.U32 R148, RZ, RZ, R14 ;  /* 0x000000ffff947224 */ /* 0x000fe400078e000e */
[----:B----4-:R-:W-:Y:S02]  /*46790*/  IMAD.MOV.U32 R155, RZ, RZ, R251 ;  /* 0x000000ffff9b7224 */ /* 0x010fe400078e00fb */
[----:B------:R-:W-:Y:S02]  /*467a0*/  IMAD.MOV.U32 R154, RZ, RZ, R250 ;  /* 0x000000ffff9a7224 */ /* 0x000fe400078e00fa */
        /* <DEDUP_REMOVED lines=42> */
[----:B------:R-:W-:Y:S01]  /*46a50*/  HMMA.1688.F32.TF32 R220, R220, R248, R236 ;  /* 0x000000f8dcdc723c */ /* 0x000fe200000810ec */
[----:B------:R-:W-:Y:S04]  /*46a60*/  LDS R236, [R252+0x6000] ;  /* 0x00600000fcec7984 */ /* 0x000fe80000000800 */
[----:B------:R-:W-:Y:S04]  /*46a70*/  LDS R238, [R252+0x7000] ;  /* 0x00700000fcee7984 */ /* 0x000fe80000000800 */
[----:B------:R-:W-:Y:S04]  /*46a80*/  LDS R237, [R2+0x6000] ;  /* 0x0060000002ed7984 */ /* 0x000fe80000000800 */
[----:B------:R-:W1:Y:S02]  /*46a90*/  LDS R239, [R2+0x7000] ;  /* 0x0070000002ef7984 */ /* 0x000e640000000800 */
[----:B-1----:R-:W-:Y:S08]  /*46aa0*/  HMMA.1688.F32.TF32 R96, R236, R62, R96 ;  /* 0x0000003eec60723c */ /* 0x002ff00000081060 */
[C---:B--2---:R-:W-:Y:S08]  /*46ab0*/  HMMA.1688.F32.TF32 R100, R232.reuse, R250, R100 ;  /* 0x000000fae864723c */ /* 0x044ff00000081064 */
        /* <DEDUP_REMOVED lines=12> */
[----:B------:R-:W-:Y:S07]  /*46b80*/  HMMA.1688.F32.TF32 R140, R232, R50, R140 ;  /* 0x00000032e88c723c */ /* 0x000fee000008108c */
        /* <DEDUP_REMOVED lines=52> */
[C---:B-1----:R-:W-:Y:S08]  /*46ed0*/  HMMA.1688.F32.TF32 R72, R236.reuse, R34, R244 ;  /* 0x00000022ec48723c */ /* 0x042ff000000810f4 */
[----:B--2---:R-:W-:Y:S01]  /*46ee0*/  HMMA.1688.F32.TF32 R68, R236, R30, R240 ;  /* 0x0000001eec44723c */ /* 0x004fe200000810f0 */
[----:B------:R1:W-:Y:S04]  /*46ef0*/  STL.64 [R1+0x13f0], R64 ;  /* 0x0013f04001007387 */ /* 0x0003e80000100a00 */
[----:B------:R2:W-:Y:S04]  /*46f00*/  STL.64 [R1+0x13f8], R66 ;  /* 0x0013f84201007387 */ /* 0x0005e80000100a00 */
[----:B-1----:R-:W3:Y:S06]  /*46f10*/  LDL.LU R64, [R1+0xa50] ;  /* 0x000a500001407983 */ /* 0x002eec0000300800 */
        /* <DEDUP_REMOVED lines=96> */
[----:B------:R-:W-:Y:S04]  /*47520*/  LDS R232, [R0+0x6080] ;  /* 0x0060800000e87984 */ /* 0x000fe80000000800 */
[----:B------:R-:W-:Y:S04]  /*47530*/  LDS R234, [R0+0x7080] ;  /* 0x0070800000ea7984 */ /* 0x000fe80000000800 */
[----:B------:R-:W-:Y:S04]  /*47540*/  LDS R233, [R3+0x6080] ;  /* 0x0060800003e97984 */ /* 0x000fe80000000800 */
[----:B------:R-:W2:Y:S02]  /*47550*/  LDS R235, [R3+0x7080] ;  /* 0x0070800003eb7984 */ /* 0x000ea40000000800 */
[C---:B--2---:R-:W-:Y:S08]  /*47560*/  HMMA.1688.F32.TF32 R96, R232.reuse, R42, R96 ;  /* 0x0000002ae860723c */ /* 0x044ff00000081060 */
[C---:B---3--:R-:W-:Y:S08]  /*47570*/  HMMA.1688.F32.TF32 R100, R232.reuse, R46, R100 ;  /* 0x0000002ee864723c */ /* 0x048ff00000081064 */
[C---:B----4-:R-:W-:Y:S08]  /*47580*/  HMMA.1688.F32.TF32 R108, R232.reuse, R54, R108 ;  /* 0x00000036e86c723c */ /* 0x050ff0000008106c */
[C---:B------:R-:W-:Y:S08]  /*47590*/  HMMA.1688.F32.TF32 R112, R232.reuse, R6, R112 ;  /* 0x00000006e870723c */ /* 0x040ff00000081070 */
[----:B------:R-:W-:Y:S08]  /*475a0*/  HMMA.1688.F32.TF32 R116, R232, R10, R116 ;  /* 0x0000000ae874723c */ /* 0x000ff00000081074 */
[C---:B------:R-:W-:Y:S08]  /*475b0*/  HMMA.1688.F32.TF32 R128, R236.reuse, R250, R128 ;  /* 0x000000faec80723c */ /* 0x040ff00000081080 */
[C---:B------:R-:W-:Y:S08]  /*475c0*/  HMMA.1688.F32.TF32 R132, R236.reuse, R14, R132 ;  /* 0x0000000eec84723c */ /* 0x040ff00000081084 */
[C---:B------:R-:W-:Y:S08]  /*475d0*/  HMMA.1688.F32.TF32 R140, R236.reuse, R22, R140 ;  /* 0x00000016ec8c723c */ /* 0x040ff0000008108c */
[C---:B------:R-:W-:Y:S08]  /*475e0*/  HMMA.1688.F32.TF32 R144, R236.reuse, R26, R144 ;  /* 0x0000001aec90723c */ /* 0x040ff00000081090 */
[----:B------:R-:W-:Y:S01]  /*475f0*/  HMMA.1688.F32.TF32 R136, R236, R18, R136 ;  /* 0x00000012ec88723c */ /* 0x000fe20000081088 */
[----:B------:R-:W-:Y:S04]  /*47600*/  LDS R236, [R252+0x6080] ;  /* 0x00608000fcec7984 */ /* 0x000fe80000000800 */
[----:B------:R-:W-:Y:S03]  /*47610*/  LDS R238, [R252+0x7080] ;  /* 0x00708000fcee7984 */ /* 0x000fe60000000800 */
[C---:B------:R-:W-:Y:S07]  /*47620*/  HMMA.1688.F32.TF32 R124, R232.reuse, R62, R124 ;  /* 0x0000003ee87c723c */ /* 0x040fee000008107c */
[----:B------:R-:W-:Y:S04]  /*47630*/  STL.64 [R1+0x13c0], R144 ;  /* 0x0013c09001007387 */ /* 0x000fe80000100a00 */
[----:B------:R-:W-:Y:S04]  /*47640*/  LDS R237, [R2+0x6080] ;  /* 0x0060800002ed7984 */ /* 0x000fe80000000800 */
[----:B------:R-:W1:Y:S01]  /*47650*/  LDS R239, [R2+0x7080] ;  /* 0x0070800002ef7984 */ /* 0x000e620000000800 */
[C---:B------:R-:W-:Y:S03]  /*47660*/  HMMA.1688.F32.TF32 R120, R232.reuse, R58, R120 ;  /* 0x0000003ae878723c */ /* 0x040fe60000081078 */
[----:B------:R-:W-:Y:S04]  /*47670*/  STL.64 [R1+0x13c8], R146 ;  /* 0x0013c89201007387 */ /* 0x000fe80000100a00 */
[----:B------:R-:W-:Y:S01]  /*47680*/  STL.64 [R1+0x13b0], R140 ;  /* 0x0013b08c01007387 */ /* 0x000fe20000100a00 */
[C---:B------:R-:W-:Y:S03]  /*47690*/  HMMA.1688.F32.TF32 R92, R232.reuse, R38, R92 ;  /* 0x00000026e85c723c */ /* 0x040fe6000008105c */
[----:B------:R-:W-:Y:S05]  /*476a0*/  STL.64 [R1+0x13b8], R142 ;  /* 0x0013b88e01007387 */ /* 0x000fea0000100a00 */
        /* <DEDUP_REMOVED lines=46> */
[----:B-1----:R-:W-:Y:S03]  /*47990*/  HMMA.1688.F32.TF32 R68, R236, R62, R244 ;  /* 0x0000003eec44723c */ /* 0x002fe600000810f4 */
[----:B------:R-:W3:Y:S01]  /*479a0*/  LDL.LU R244, [R1+0x8a0] ;  /* 0x0008a00001f47983 */ /* 0x000ee20000300800 */
[----:B------:R-:W-:-:S02]  /*479b0*/  IMAD.MOV.U32 R17, RZ, RZ, R156 ;  /* 0x000000ffff117224 */ /* 0x000fc400078e009c */
[----:B------:R-:W-:Y:S01]  /*479c0*/  IMAD.MOV.U32 R16, RZ, RZ, R157 ;  /* 0x000000ffff107224 */ /* 0x000fe200078e009d */
[----:B------:R-:W-:Y:S01]  /*479d0*/  LDS R232, [R0+0x6100] ;  /* 0x0061000000e87984 */ /* 0x000fe20000000800 */
[----:B--2---:R-:W-:Y:S01]  /*479e0*/  HMMA.1688.F32.TF32 R64, R236, R58, R240 ;  /* 0x0000003aec40723c */ /* 0x004fe200000810f0 */
[----:B------:R-:W-:Y:S02]  /*479f0*/  IMAD.MOV.U32 R13, RZ, RZ, R158 ;  /* 0x000000ffff0d7224 */ /* 0x000fe400078e009e */
[----:B------:R-:W-:Y:S01]  /*47a00*/  LDS R234, [R0+0x7100] ;  /* 0x0071000000ea7984 */ /* 0x000fe20000000800 */
[----:B------:R-:W-:-:S03]  /*47a10*/  IMAD.MOV.U32 R12, RZ, RZ, R159 ;  /* 0x000000ffff0c7224 */ /* 0x000fc600078e009f */
[----:B------:R-:W-:Y:S04]  /*47a20*/  LDS R233, [R3+0x6100] ;  /* 0x0061000003e97984 */ /* 0x000fe80000000800 */
[----:B------:R-:W1:Y:S04]  /*47a30*/  LDS R235, [R3+0x7100] ;  /* 0x0071000003eb7984 */ /* 0x000e680000000800 */
[----:B------:R-:W-:Y:S04]  /*47a40*/  STL.64 [R1+0x1290], R68 ;  /* 0x0012904401007387 */ /* 0x000fe80000100a00 */
[----:B------:R-:W-:Y:S04]  /*47a50*/  STL.64 [R1+0x1298], R70 ;  /* 0x0012984601007387 */ /* 0x000fe80000100a00 */
[----:B------:R2:W-:Y:S04]  /*47a60*/  STL.64 [R1+0x1280], R64 ;  /* 0x0012804001007387 */ /* 0x0005e80000100a00 */
[----:B------:R4:W-:Y:S04]  /*47a70*/  STL.64 [R1+0x1288], R66 ;  /* 0x0012884201007387 */ /* 0x0009e80000100a00 */
[----:B------:R-:W3:Y:S04]  /*47a80*/  LDL.LU R245, [R1+0x8a4] ;  /* 0x0008a40001f57983 */ /* 0x000ee80000300800 */
[----:B------:R-:W3:Y:S04]  /*47a90*/  LDL.LU R246, [R1+0x8a8] ;  /* 0x0008a80001f67983 */ /* 0x000ee80000300800 */
[----:B------:R-:W3:Y:S04]  /*47aa0*/  LDL.LU R247, [R1+0x8ac] ;  /* 0x0008ac0001f77983 */ /* 0x000ee80000300800 */
[----:B--2---:R-:W2:Y:S04]  /*47ab0*/  LDL.LU R64, [R1+0x8b0] ;  /* 0x0008b00001407983 */ /* 0x004ea80000300800 */
        /* <DEDUP_REMOVED lines=115> */
[C---:B------:R-:W-:Y:S07]  /*481f0*/  HMMA.1688.F32.TF32 R136, R236.reuse, R38, R136 ;  /* 0x00000026ec88723c */ /* 0x040fee0000081088 */
        /* <DEDUP_REMOVED lines=33> */
[----:B------:R-:W-:Y:S04]  /*48410*/  LDS R237, [R2+0x6100] ;  /* 0x0061000002ed7984 */ /* 0x000fe80000000800 */
[----:B------:R-:W1:Y:S01]  /*48420*/  LDS R239, [R2+0x7100] ;  /* 0x0071000002ef7984 */ /* 0x000e620000000800 */
        /* <DEDUP_REMOVED lines=34> */
[----:B------:R-:W-:Y:S04]  /*48650*/  STL.64 [R1+0x10f0], R68 ;  /* 0x0010f04401007387 */ /* 0x000fe80000100a00 */
[----:B------:R-:W-:Y:S04]  /*48660*/  STL.64 [R1+0x10f8], R70 ;  /* 0x0010f84601007387 */ /* 0x000fe80000100a00 */
[----:B------:R3:W-:Y:S04]  /*48670*/  STL.64 [R1+0x10e0], R64 ;  /* 0x0010e04001007387 */ /* 0x0007e80000100a00 */
[----:B------:R4:W-:Y:S04]  /*48680*/  STL.64 [R1+0x10e8], R66 ;  /* 0x0010e84201007387 */ /* 0x0009e80000100a00 */
        /* <DEDUP_REMOVED lines=91> */
[C---:B-1----:R-:W-:Y:S08]  /*48c40*/  HMMA.1688.F32.TF32 R80, R236.reuse, R18, R80 ;  /* 0x00000012ec50723c */ /* 0x042ff00000081050 */
[C---:B--2---:R-:W-:Y:S08]  /*48c50*/  HMMA.1688.F32.TF32 R84, R236.reuse, R22, R84 ;  /* 0x00000016ec54723c */ /* 0x044ff00000081054 */
[C---:B----4-:R-:W-:Y:S08]  /*48c60*/  HMMA.1688.F32.TF32 R76, R236.reuse, R14, R76 ;  /* 0x0000000eec4c723c */ /* 0x050ff0000008104c */
[C---:B---3--:R-:W-:Y:S08]  /*48c70*/  HMMA.1688.F32.TF32 R92, R236.reuse, R30, R92 ;  /* 0x0000001eec5c723c */ /* 0x048ff0000008105c */
[C---:B------:R-:W-:Y:S08]  /*48c80*/  HMMA.1688.F32.TF32 R96, R236.reuse, R34, R96 ;  /* 0x00000022ec60723c */ /* 0x040ff00000081060 */
[C---:B------:R-:W-:Y:S08]  /*48c90*/  HMMA.1688.F32.TF32 R100, R236.reuse, R38, R100 ;  /* 0x00000026ec64723c */ /* 0x040ff00000081064 */
[C---:B------:R-:W-:Y:S08]  /*48ca0*/  HMMA.1688.F32.TF32 R108, R236.reuse, R46, R108 ;  /* 0x0000002eec6c723c */ /* 0x040ff0000008106c */
[C---:B------:R-:W-:Y:S08]  /*48cb0*/  HMMA.1688.F32.TF32 R112, R236.reuse, R50, R112 ;  /* 0x00000032ec70723c */ /* 0x040ff00000081070 */
[C---:B------:R-:W-:Y:S08]  /*48cc0*/  HMMA.1688.F32.TF32 R116, R236.reuse, R54, R116 ;  /* 0x00000036ec74723c */ /* 0x040ff00000081074 */
[C---:B------:R-:W-:Y:S08]  /*48cd0*/  HMMA.1688.F32.TF32 R124, R236.reuse, R10, R124 ;  /* 0x0000000aec7c723c */ /* 0x040ff0000008107c */
[----:B------:R-:W-:Y:S08]  /*48ce0*/  HMMA.1688.F32.TF32 R128, R236, R58, R128 ;  /* 0x0000003aec80723c */ /* 0x000ff00000081080 */
[C---:B------:R-:W-:Y:S08]  /*48cf0*/  HMMA.1688.F32.TF32 R140, R232.reuse, R14, R140 ;  /* 0x0000000ee88c723c */ /* 0x040ff0000008108c */
[C---:B------:R-:W-:Y:S08]  /*48d00*/  HMMA.1688.F32.TF32 R144, R232.reuse, R18, R144 ;  /* 0x00000012e890723c */ /* 0x040ff00000081090 */
[----:B------:R-:W-:Y:S01]  /*48d10*/  HMMA.1688.F32.TF32 R136, R232, R250, R136 ;  /* 0x000000fae888723c */ /* 0x000fe20000081088 */
[----:B------:R-:W-:Y:S04]  /*48d20*/  LDS R232, [R0+0x6180] ;  /* 0x0061800000e87984 */ /* 0x000fe80000000800 */
[----:B------:R-:W-:Y:S04]  /*48d30*/  LDS R234, [R0+0x7180] ;  /* 0x0071800000ea7984 */ /* 0x000fe80000000800 */
[----:B------:R-:W-:Y:S04]  /*48d40*/  LDS R233, [R3+0x6180] ;  /* 0x0061800003e97984 */ /* 0x000fe80000000800 */
[----:B------:R-:W1:Y:S01]  /*48d50*/  LDS R235, [R3+0x7180] ;  /* 0x0071800003eb7984 */ /* 0x000e620000000800 */
[C---:B------:R-:W-:Y:S03]  /*48d60*/  HMMA.1688.F32.TF32 R132, R236.reuse, R62, R132 ;  /* 0x0000003eec84723c */ /* 0x040fe60000081084 */
[----:B------:R-:W-:Y:S05]  /*48d70*/  STL.64 [R1+0x10d0], R144 ;  /* 0x0010d09001007387 */ /* 0x000fea0000100a00 */
        /* <DEDUP_REMOVED lines=44> */
[C---:B------:R-:W-:Y:S03]  /*49040*/  HMMA.1688.F32.TF32 R68, R232.reuse, R58, R64 ;  /* 0x0000003ae844723c */ /* 0x040fe60000081040 */
[----:B------:R-:W-:Y:S04]  /*49050*/  LDS R237, [R2+0x6180] ;  /* 0x0061800002ed7984 */ /* 0x000fe80000000800 */
[----:B------:R-:W1:Y:S01]  /*49060*/  LDS R239, [R2+0x7180] ;  /* 0x0071800002ef7984 */ /* 0x000e620000000800 */
[C---:B--2---:R-:W-:Y:S08]  /*49070*/  HMMA.1688.F32.TF32 R72, R232.reuse, R10, R244 ;  /* 0x0000000ae848723c */ /* 0x044ff000000810f4 */
[C---:B------:R-:W-:Y:S01]  /*49080*/  HMMA.1688.F32.TF32 R64, R232.reuse, R6, R240 ;  /* 0x00000006e840723c */ /* 0x040fe200000810f0 */
[----:B------:R-:W-:Y:S04]  /*49090*/  STL.64 [R1+0xfc0], R76 ;  /* 0x000fc04c01007387 */ /* 0x000fe80000100a00 */
[----:B------:R-:W-:Y:S04]  /*490a0*/  STL.64 [R1+0xfc8], R78 ;  /* 0x000fc84e01007387 */ /* 0x000fe80000100a00 */
[----:B------:R2:W-:Y:S04]  /*490b0*/  STL.64 [R1+0xfb0], R68 ;  /* 0x000fb04401007387 */ /* 0x0005e80000100a00 */
[----:B------:R3:W-:Y:S04]  /*490c0*/  STL.64 [R1+0xfb8], R70 ;  /* 0x000fb84601007387 */ /* 0x0007e80000100a00 */
[----:B--2---:R-:W2:Y:S04]  /*490d0*/  LDL.LU R68, [R1+0x200] ;  /* 0x0002000001447983 */ /* 0x004ea80000300800 */
[----:B------:R4:W-:Y:S04]  /*490e0*/  STL.64 [R1+0xfa0], R72 ;  /* 0x000fa04801007387 */ /* 0x0009e80000100a00 */
[----:B------:R1:W-:Y:S04]  /*490f0*/  STL.64 [R1+0xfa8], R74 ;  /* 0x000fa84a01007387 */ /* 0x0003e80000100a00 */
[----:B------:R1:W-:Y:S04]  /*49100*/  STL.64 [R1+0xf90], R64 ;  /* 0x000f904001007387 */ /* 0x0003e80000100a00 */
[----:B------:R1:W-:Y:S04]  /*49110*/  STL.64 [R1+0xf98], R66 ;  /* 0x000f984201007387 */ /* 0x0003e80000100a00 */
[----:B------:R-:W2:Y:S04]  /*49120*/  LDL.LU R69, [R1+0x204] ;  /* 0x0002040001457983 */ /* 0x000ea80000300800 */
[----:B---3--:R-:W2:Y:S04]  /*49130*/  LDL.LU R70, [R1+0x208] ;  /* 0x0002080001467983 */ /* 0x008ea80000300800 */
[----:B------:R-:W2:Y:S04]  /*49140*/  LDL.LU R71, [R1+0x20c] ;  /* 0x00020c0001477983 */ /* 0x000ea80000300800 */
[----:B----4-:R-:W3:Y:S04]  /*49150*/  LDL.LU R72, [R1+0x510] ;  /* 0x0005100001487983 */ /* 0x010ee80000300800 */
[----:B------:R-:W3:Y:S04]  /*49160*/  LDL.LU R73, [R1+0x514] ;  /* 0x0005140001497983 */ /* 0x000ee80000300800 */
[----:B-1----:R-:W3:Y:S04]  /*49170*/  LDL.LU R74, [R1+0x518] ;  /* 0x00051800014a7983 */ /* 0x002ee80000300800 */
        /* <DEDUP_REMOVED lines=147> */
[----:B------:R1:W-:Y:S02]  /*49ab0*/  STL.64 [R1+0xc78], R126 ;  /* 0x000c787e01007387 */ /* 0x0003e40000100a00 */
[C---:B-1----:R-:W-:Y:S02]  /*49ac0*/  HMMA.1688.F32.TF32 R128, R236.reuse, R62, R120 ;  /* 0x0000003eec80723c */ /* 0x042fe40000081078 */
[----:B------:R-:W-:Y:S04]  /*49ad0*/  LDS R232, [R0+0x6200] ;  /* 0x0062000000e87984 */ /* 0x000fe80000000800 */
[----:B------:R-:W-:Y:S02]  /*49ae0*/  LDS R234, [R0+0x7200] ;  /* 0x0072000000ea7984 */ /* 0x000fe40000000800 */
[C---:B------:R-:W-:Y:S02]  /*49af0*/  HMMA.1688.F32.TF32 R124, R236.reuse, R58, R116 ;  /* 0x0000003aec7c723c */ /* 0x040fe40000081074 */
[----:B------:R-:W-:Y:S04]  /*49b00*/  LDS R233, [R3+0x6200] ;  /* 0x0062000003e97984 */ /* 0x000fe80000000800 */
[----:B------:R-:W1:Y:S02]  /*49b10*/  LDS R235, [R3+0x7200] ;  /* 0x0072000003eb7984 */ /* 0x000e640000000800 */
        /* <DEDUP_REMOVED lines=39> */
[----:B--2---:R-:W-:Y:S03]  /*49d90*/  HMMA.1688.F32.TF32 R68, R236, R250, R240 ;  /* 0x000000faec44723c */ /* 0x004fe600000810f0 */
[----:B------:R-:W-:Y:S01]  /*49da0*/  STL.64 [R1+0xe00], R76 ;  /* 0x000e004c01007387 */ /* 0x000fe20000100a00 */
[----:B------:R-:W-:-:S03]  /*49db0*/  MOV R64, R244 ;  /* 0x000000f400407202 */ /* 0x000fc60000000f00 */
[----:B------:R-:W-:Y:S04]  /*49dc0*/  STL.64 [R1+0xe08], R78 ;  /* 0x000e084e01007387 */ /* 0x000fe80000100a00 */
[----:B------:R-:W-:Y:S01]  /*49dd0*/  STL.64 [R1+0xdf0], R72 ;  /* 0x000df04801007387 */ /* 0x000fe20000100a00 */
[----:B------:R-:W-:-:S03]  /*49de0*/  IMAD.MOV.U32 R65, RZ, RZ, R245 ;  /* 0x000000ffff417224 */ /* 0x000fc600078e00f5 */
[----:B------:R-:W-:Y:S01]  /*49df0*/  STL.64 [R1+0xdf8], R74 ;  /* 0x000df84a01007387 */ /* 0x000fe20000100a00 */
[----:B------:R-:W-:-:S03]  /*49e00*/  IMAD.MOV.U32 R66, RZ, RZ, R247 ;  /* 0x000000ffff427224 */ /* 0x000fc600078e00f7 */
[----:B------:R-:W2:Y:S01]  /*49e10*/  LDL.LU R244, [R1+0x369c] ;  /* 0x00369c0001f47983 */ /* 0x000ea20000300800 */
[----:B------:R-:W-:-:S03]  /*49e20*/  IMAD.MOV.U32 R67, RZ, RZ, R246 ;  /* 0x000000ffff437224 */ /* 0x000fc600078e00f6 */
[----:B------:R-:W-:Y:S04]  /*49e30*/  LDS R236, [R252+0x6200] ;  /* 0x00620000fcec7984 */ /* 0x000fe80000000800 */
[----:B------:R1:W-:Y:S04]  /*49e40*/  STL.64 [R1+0xc60], R68 ;  /* 0x000c604401007387 */ /* 0x0003e80000100a00 */
[----:B------:R1:W-:Y:S04]  /*49e50*/  STL.64 [R1+0xc68], R70 ;  /* 0x000c684601007387 */ /* 0x0003e80000100a00 */
[----:B------:R-:W3:Y:S04]  /*49e60*/  LDL.LU R245, [R1+0x3698] ;  /* 0x0036980001f57983 */ /* 0x000ee80000300800 */
[----:B------:R-:W4:Y:S04]  /*49e70*/  LDL.LU R247, [R1+0x3694] ;  /* 0x0036940001f77983 */ /* 0x000f280000300800 */
[----:B------:R-:W4:Y:S04]  /*49e80*/  LDL.LU R246, [R1+0x3690] ;  /* 0x0036900001f67983 */ /* 0x000f280000300800 */
[----:B-1----:R-:W4:Y:S04]  /*49e90*/  LDL.LU R68, [R1+0x1a0] ;  /* 0x0001a00001447983 */ /* 0x002f280000300800 */
[----:B------:R-:W4:Y:S04]  /*49ea0*/  LDL.LU R69, [R1+0x1a4] ;  /* 0x0001a40001457983 */ /* 0x000f280000300800 */
[----:B------:R-:W4:Y:S04]  /*49eb0*/  LDL.LU R70, [R1+0x1a8] ;  /* 0x0001a80001467983 */ /* 0x000f280000300800 */
[----:B------:R-:W4:Y:S04]  /*49ec0*/  LDL.LU R71, [R1+0x1ac] ;  /* 0x0001ac0001477983 */ /* 0x000f280000300800 */
[----:B------:R-:W-:Y:S04]  /*49ed0*/  LDS R238, [R252+0x7200] ;  /* 0x00720000fcee7984 */ /* 0x000fe80000000800 */
[----:B------:R-:W-:Y:S04]  /*49ee0*/  LDS R237, [R2+0x6200] ;  /* 0x0062000002ed7984 */ /* 0x000fe80000000800 */
[----:B------:R-:W1:Y:S01]  /*49ef0*/  LDS R239, [R2+0x7200] ;  /* 0x0072000002ef7984 */ /* 0x000e620000000800 */
[----:B--2---:R-:W-:Y:S01]  /*49f00*/  IMAD.MOV.U32 R75, RZ, RZ, R244 ;  /* 0x000000ffff4b7224 */ /* 0x004fe200078e00f4 */
[----:B---3--:R-:W-:Y:S01]  /*49f10*/  MOV R74, R245 ;  /* 0x000000f5004a7202 */ /* 0x008fe20000000f00 */
[----:B----4-:R-:W-:-:S02]  /*49f20*/  IMAD.MOV.U32 R72, RZ, RZ, R247 ;  /* 0x000000ffff487224 */ /* 0x010fc400078e00f7 */
[----:B------:R-:W2:Y:S01]  /*49f30*/  LDL.LU R247, [R1+0x368c] ;  /* 0x00368c0001f77983 */ /* 0x000ea20000300800 */
[----:B------:R-:W-:-:S03]  /*49f40*/  IMAD.MOV.U32 R73, RZ, RZ, R246 ;  /* 0x000000ffff497224 */ /* 0x000fc600078e00f6 */
        /* <DEDUP_REMOVED lines=75> */
[----:B--2---:R-:W-:-:S02]  /*4a400*/  IMAD.MOV.U32 R83, RZ, RZ, R247 ;  /* 0x000000ffff537224 */ /* 0x004fc400078e00f7 */
[----:B---3--:R-:W-:Y:S02]  /*4a410*/  IMAD.MOV.U32 R82, RZ, RZ, R246 ;  /* 0x000000ffff527224 */ /* 0x008fe400078e00f6 */
[----:B----4-:R-:W-:Y:S02]  /*4a420*/  IMAD.MOV.U32 R81, RZ, RZ, R245 ;  /* 0x000000ffff517224 */ /* 0x010fe400078e00f5 */
[----:B------:R-:W-:Y:S02]  /*4a430*/  IMAD.MOV.U32 R80, RZ, RZ, R244 ;  /* 0x000000ffff507224 */ /* 0x000fe400078e00f4 */
[----:B------:R-:W2:Y:S04]  /*4a440*/  LDL.LU R244, [R1+0x367c] ;  /* 0x00367c0001f47983 */ /* 0x000ea80000300800 */
[----:B------:R-:W2:Y:S04]  /*4a450*/  LDL.LU R245, [R1+0x3678] ;  /* 0x0036780001f57983 */ /* 0x000ea80000300800 */
[----:B------:R-:W2:Y:S04]  /*4a460*/  LDL.LU R246, [R1+0x3674] ;  /* 0x0036740001f67983 */ /* 0x000ea80000300800 */
[----:B------:R-:W2:Y:S01]  /*4a470*/  LDL.LU R247, [R1+0x3670] ;  /* 0x0036700001f77983 */ /* 0x000ea20000300800 */
        /* <DEDUP_REMOVED lines=57> */
[C---:B------:R-:W-:Y:S01]  /*4a810*/  HMMA.1688.F32.TF32 R72, R236.reuse, R50, R68 ;  /* 0x00000032ec48723c */ /* 0x040fe20000081044 */
[----:B------:R-:W-:Y:S04]  /*4a820*/  STL [R1+0x3508], R241 ;  /* 0x003508f101007387 */ /* 0x000fe80000100800 */
[----:B------:R-:W-:Y:S04]  /*4a830*/  STL [R1+0x3504], R242 ;  /* 0x003504f201007387 */ /* 0x000fe80000100800 */
[----:B------:R-:W-:Y:S04]  /*4a840*/  STL [R1+0x3500], R243 ;  /* 0x003500f301007387 */ /* 0x000fe80000100800 */
        /* <DEDUP_REMOVED lines=112> */
[C---:B------:R-:W-:Y:S11]  /*4af50*/  HMMA.1688.F32.TF32 R144, R236.reuse, R34, R144 ;  /* 0x00000022ec90723c */ /* 0x040ff60000081090 */
[----:B------:R-:W-:Y:S04]  /*4af60*/  @!UPT UIADD3 URZ, URZ, URZ, URZ ;  /* 0x0000003f3f3ff290 */ /* 0x000fe8000fffe03f */
        /* <DEDUP_REMOVED lines=38> */
[-C--:B------:R-:W-:Y:S01]  /*4b1d0*/  HMMA.1688.F32.TF32 R64, R232, R18.reuse, R64 ;  /* 0x00000012e840723c */ /* 0x080fe20000081040 */
        /* <DEDUP_REMOVED lines=35> */
[----:B------:R-:W2:Y:S01]  /*4b410*/  LDL.LU R91, [R1+0x3ac] ;  /* 0x0003ac00015b7983 */ /* 0x000ea20000300800 */
        /* <DEDUP_REMOVED lines=25> */
[----:B------:R-:W-:-:S03]  /*4b5b0*/  MOV R240, R128 ;  /* 0x0000008000f07202 */ /* 0x000fc60000000f00 */
        /* <DEDUP_REMOVED lines=55> */
[----:B------:R-:W-:Y:S04]  /*4b930*/  LDS R236, [R252+0x6280] ;  /* 0x00628000fcec7984 */ /* 0x000fe80000000800 */
[----:B------:R-:W-:Y:S04]  /*4b940*/  LDS R238, [R252+0x7280] ;  /* 0x00728000fcee7984 */ /* 0x000fe80000000800 */
[----:B------:R-:W-:Y:S04]  /*4b950*/  LDS R237, [R2+0x6280] ;  /* 0x0062800002ed7984 */ /* 0x000fe80000000800 */
[----:B------:R-:W2:Y:S02]  /*4b960*/  LDS R239, [R2+0x7280] ;  /* 0x0072800002ef7984 */ /* 0x000ea40000000800 */
[C---:B--2---:R-:W-:Y:S08]  /*4b970*/  HMMA.1688.F32.TF32 R104, R236.reuse, R30, R104 ;  /* 0x0000001eec68723c */ /* 0x044ff00000081068 */
[C---:B---3--:R-:W-:Y:S08]  /*4b980*/  HMMA.1688.F32.TF32 R108, R236.reuse, R34, R108 ;  /* 0x00000022ec6c723c */ /* 0x048ff0000008106c */
[C---:B------:R-:W-:Y:S08]  /*4b990*/  HMMA.1688.F32.TF32 R244, R236.reuse, R42, R244 ;  /* 0x0000002aecf4723c */ /* 0x040ff000000810f4 */
[C---:B------:R-:W-:Y:S08]  /*4b9a0*/  HMMA.1688.F32.TF32 R116, R236.reuse, R46, R116 ;  /* 0x0000002eec74723c */ /* 0x040ff00000081074 */
[C---:B------:R-:W-:Y:S08]  /*4b9b0*/  HMMA.1688.F32.TF32 R120, R236.reuse, R50, R120 ;  /* 0x00000032ec78723c */ /* 0x040ff00000081078 */
[C---:B------:R-:W-:Y:S08]  /*4b9c0*/  HMMA.1688.F32.TF32 R128, R236.reuse, R6, R128 ;  /* 0x00000006ec80723c */ /* 0x040ff00000081080 */
[----:B------:R-:W-:Y:S08]  /*4b9d0*/  HMMA.1688.F32.TF32 R132, R236, R10, R132 ;  /* 0x0000000aec84723c */ /* 0x000ff00000081084 */
[C---:B------:R-:W-:Y:S08]  /*4b9e0*/  HMMA.1688.F32.TF32 R148, R232.reuse, R14, R148 ;  /* 0x0000000ee894723c */ /* 0x040ff00000081094 */
[----:B------:R-:W-:Y:S08]  /*4b9f0*/  HMMA.1688.F32.TF32 R232, R232, R250, R144 ;  /* 0x000000fae8e8723c */ /* 0x000ff00000081090 */
[C---:B------:R-:W-:Y:S08]  /*4ba00*/  HMMA.1688.F32.TF32 R136, R236.reuse, R58, R136 ;  /* 0x0000003aec88723c */ /* 0x040ff00000081088 */
[C---:B------:R-:W-:Y:S01]  /*4ba10*/  HMMA.1688.F32.TF32 R140, R236.reuse, R62, R140 ;  /* 0x0000003eec8c723c */ /* 0x040fe2000008108c */
[----:B------:R-:W-:Y:S04]  /*4ba20*/  STL.64 [R1+0xaa0], R148 ;  /* 0x000aa09401007387 */ /* 0x000fe80000100a00 */
[----:B------:R1:W-:Y:S03]  /*4ba30*/  STL.64 [R1+0xaa8], R150 ;  /* 0x000aa89601007387 */ /* 0x0003e60000100a00 */
[C---:B------:R-:W-:Y:S01]  /*4ba40*/  HMMA.1688.F32.TF32 R124, R236.reuse, R54, R124 ;  /* 0x00000036ec7c723c */ /* 0x040fe2000008107c */
[----:B-1----:R-:W2:Y:S04]  /*4ba50*/  LDL.LU.64 R150, [R1+0x3668] ;  /* 0x0036680001967983 */ /* 0x002ea80000300a00 */
[----:B------:R-:W2:Y:S04]  /*4ba60*/  LDL.LU.64 R148, [R1+0x3660] ;  /* 0x0036600001947983 */ /* 0x000ea80000300a00 */
[----:B------:R-:W3:Y:S04]  /*4ba70*/  LDL.LU.64 R146, [R1+0x3658] ;  /* 0x0036580001927983 */ /* 0x000ee80000300a00 */
[----:B------:R-:W3:Y:S04]  /*4ba80*/  LDL.LU.64 R144, [R1+0x3650] ;  /* 0x0036500001907983 */ /* 0x000ee80000300a00 */
        /* <DEDUP_REMOVED lines=10> */
[----:B------:R1:W-:Y:S04]  /*4bb30*/  STL.64 [R1+0xa88], R138 ;  /* 0x000a888a01007387 */ /* 0x0003e80000100a00 */
[----:B------:R-:W-:Y:S04]  /*4bb40*/  LDS R233, [R3+0x6300] ;  /* 0x0063000003e97984 */ /* 0x000fe80000000800 */
[----:B------:R-:W4:Y:S04]  /*4bb50*/  LDS R235, [R3+0x7300] ;  /* 0x0073000003eb7984 */ /* 0x000f280000000800 */
[----:B-1----:R-:W2:Y:S04]  /*4bb60*/  LDL.LU.64 R138, [R1+0x3638] ;  /* 0x00363800018a7983 */ /* 0x002ea80000300a00 */
[----:B------:R-:W2:Y:S04]  /*4bb70*/  LDL.LU.64 R136, [R1+0x3630] ;  /* 0x0036300001887983 */ /* 0x000ea80000300a00 */
[----:B------:R-:W-:Y:S04]  /*4bb80*/  STL.64 [R1+0xa70], R132 ;  /* 0x000a708401007387 */ /* 0x000fe80000100a00 */
[----:B------:R1:W-:Y:S01]  /*4bb90*/  STL.64 [R1+0xa78], R134 ;  /* 0x000a788601007387 */ /* 0x0003e20000100a00 */
[C---:B------:R-:W-:Y:S03]  /*4bba0*/  HMMA.1688.F32.TF32 R100, R236.reuse, R26, R100 ;  /* 0x0000001aec64723c */ /* 0x040fe60000081064 */
[----:B-1----:R-:W2:Y:S04]  /*4bbb0*/  LDL.LU.64 R134, [R1+0x3628] ;  /* 0x0036280001867983 */ /* 0x002ea80000300a00 */
[----:B------:R-:W2:Y:S01]  /*4bbc0*/  LDL.LU.64 R132, [R1+0x3620] ;  /* 0x0036200001847983 */ /* 0x000ea20000300a00 */
[C---:B------:R-:W-:Y:S03]  /*4bbd0*/  HMMA.1688.F32.TF32 R96, R236.reuse, R22, R96 ;  /* 0x00000016ec60723c */ /* 0x040fe60000081060 */
        /* <DEDUP_REMOVED lines=8> */
[----:B------:R-:W-:Y:S03]  /*4bc60*/  HMMA.1688.F32.TF32 R84, R236, R250, R84 ;  /* 0x000000faec54723c */ /* 0x000fe60000081054 */
[----:B------:R-:W-:Y:S04]  /*4bc70*/  LDS R236, [R252+0x6300] ;  /* 0x00630000fcec7984 */ /* 0x000fe80000000800 */
[----:B------:R-:W-:Y:S04]  /*4bc80*/  LDS R238, [R252+0x7300] ;  /* 0x00730000fcee7984 */ /* 0x000fe80000000800 */
[----:B-1----:R-:W2:Y:S04]  /*4bc90*/  LDL.LU.64 R126, [R1+0x3608] ;  /* 0x00360800017e7983 */ /* 0x002ea80000300a00 */
[----:B------:R-:W2:Y:S04]  /*4bca0*/  LDL.LU.64 R124, [R1+0x3600] ;  /* 0x00360000017c7983 */ /* 0x000ea80000300a00 */
[----:B------:R-:W-:Y:S04]  /*4bcb0*/  STL.64 [R1+0xa40], R120 ;  /* 0x000a407801007387 */ /* 0x000fe80000100a00 */
[----:B------:R1:W-:Y:S04]  /*4bcc0*/  STL.64 [R1+0xa48], R122 ;  /* 0x000a487a01007387 */ /* 0x0003e80000100a00 */
[----:B------:R-:W-:Y:S04]  /*4bcd0*/  LDS R237, [R2+0x6300] ;  /* 0x0063000002ed7984 */ /* 0x000fe80000000800 */
[----:B------:R-:W2:Y:S04]  /*4bce0*/  LDS R239, [R2+0x7300] ;  /* 0x0073000002ef7984 */ /* 0x000ea80000000800 */
[----:B-1----:R-:W2:Y:S04]  /*4bcf0*/  LDL.LU.64 R122, [R1+0x35f8] ;  /* 0x0035f800017a7983 */ /* 0x002ea80000300a00 */
[----:B------:R-:W2:Y:S04]  /*4bd00*/  LDL.LU.64 R120, [R1+0x35f0] ;  /* 0x0035f00001787983 */ /* 0x000ea80000300a00 */
[----:B------:R-:W-:Y:S04]  /*4bd10*/  STL.64 [R1+0xa30], R116 ;  /* 0x000a307401007387 */ /* 0x000fe80000100a00 */
[----:B------:R1:W-:Y:S04]  /*4bd20*/  STL.64 [R1+0xa38], R118 ;  /* 0x000a387601007387 */ /* 0x0003e80000100a00 */
[----:B-1----:R-:W2:Y:S04]  /*4bd30*/  LDL.LU.64 R118, [R1+0x35e8] ;  /* 0x0035e80001767983 */ /* 0x002ea80000300a00 */
[----:B------:R-:W2:Y:S04]  /*4bd40*/  LDL.LU.64 R116, [R1+0x35e0] ;  /* 0x0035e00001747983 */ /* 0x000ea80000300a00 */
        /* <DEDUP_REMOVED lines=18> */
[C---:B----4-:R-:W-:Y:S08]  /*4be70*/  HMMA.1688.F32.TF32 R84, R232.reuse, R62, R80 ;  /* 0x0000003ee854723c */ /* 0x050ff00000081050 */
        /* <DEDUP_REMOVED lines=10> */
[----:B------:R-:W4:Y:S04]  /*4bf20*/  LDL.LU R64, [R1+0x2b0] ;  /* 0x0002b00001407983 */ /* 0x000f280000300800 */
[----:B------:R-:W-:Y:S04]  /*4bf30*/  STL.64 [R1+0x960], R72 ;  /* 0x0009604801007387 */ /* 0x000fe80000100a00 */
[----:B------:R-:W-:Y:S04]  /*4bf40*/  STL.64 [R1+0x968], R74 ;  /* 0x0009684a01007387 */ /* 0x000fe80000100a00 */
[----:B------:R1:W-:Y:S04]  /*4bf50*/  STL.64 [R1+0x950], R68 ;  /* 0x0009504401007387 */ /* 0x0003e80000100a00 */
[----:B------:R1:W-:Y:S04]  /*4bf60*/  STL.64 [R1+0x958], R70 ;  /* 0x0009584601007387 */ /* 0x0003e80000100a00 */
[----:B------:R-:W4:Y:S04]  /*4bf70*/  LDL.LU R65, [R1+0x2b4] ;  /* 0x0002b40001417983 */ /* 0x000f280000300800 */
[----:B------:R-:W4:Y:S04]  /*4bf80*/  LDL.LU R66, [R1+0x2b8] ;  /* 0x0002b80001427983 */ /* 0x000f280000300800 */
[----:B------:R-:W4:Y:S04]  /*4bf90*/  LDL.LU R67, [R1+0x2bc] ;  /* 0x0002bc0001437983 */ /* 0x000f280000300800 */
[----:B-1----:R-:W2:Y:S04]  /*4bfa0*/  LDL.LU R68, [R1+0x330] ;  /* 0x0003300001447983 */ /* 0x002ea80000300800 */
        /* <DEDUP_REMOVED lines=40> */
[C---:B---3--:R-:W-:Y:S01]  /*4c230*/  HMMA.1688.F32.TF32 R76, R232.reuse, R50, R72 ;  /* 0x00000032e84c723c */ /* 0x048fe20000081048 */
[----:B------:R-:W2:Y:S11]  /*4c240*/  LDL.LU R72, [R1+0x540] ;  /* 0x0005400001487983 */ /* 0x000eb60000300800 */
[----:B------:R-:W-:Y:S11]  /*4c250*/  @!UPT UIADD3 URZ, URZ, URZ, URZ ;  /* 0x0000003f3f3ff290 */ /* 0x000ff6000fffe03f */
        /* <DEDUP_REMOVED lines=8> */
[----:B------:R-:W2:Y:S01]  /*4c2e0*/  LDL.LU R77, [R1+0x554] ;  /* 0x00055400014d7983 */ /* 0x000ea20000300800 */
[C---:B----4-:R-:W-:Y:S03]  /*4c2f0*/  HMMA.1688.F32.TF32 R100, R232.reuse, R30, R100 ;  /* 0x0000001ee864723c */ /* 0x050fe60000081064 */
[----:B---3--:R-:W3:Y:S04]  /*4c300*/  LDL.LU R78, [R1+0x558] ;  /* 0x00055800014e7983 */ /* 0x008ee80000300800 */
[----:B------:R-:W3:Y:S01]  /*4c310*/  LDL.LU R79, [R1+0x55c] ;  /* 0x00055c00014f7983 */ /* 0x000ee20000300800 */
[C---:B------:R-:W-:Y:S03]  /*4c320*/  HMMA.1688.F32.TF32 R104, R232.reuse, R34, R104 ;  /* 0x00000022e868723c */ /* 0x040fe60000081068 */
        /* <DEDUP_REMOVED lines=16> */
[C---:B------:R-:W-:Y:S07]  /*4c430*/  HMMA.1688.F32.TF32 R96, R232.reuse, R26, R96 ;  /* 0x0000001ae860723c */ /* 0x040fee0000081060 */
[----:B------:R-:W-:Y:S04]  /*4c440*/  STL.64 [R1+0x920], R112 ;  /* 0x0009207001007387 */ /* 0x000fe80000100a00 */
[----:B------:R1:W-:Y:S01]  /*4c450*/  STL.64 [R1+0x928], R114 ;  /* 0x0009287201007387 */ /* 0x0003e20000100a00 */
[C---:B------:R-:W-:Y:S03]  /*4c460*/  HMMA.1688.F32.TF32 R64, R232.reuse, R14, R64 ;  /* 0x0000000ee840723c */ /* 0x040fe60000081040 */
[----:B-1----:R-:W4:Y:S04]  /*4c470*/  LDL.LU.64 R114, [R1+0x35d8] ;  /* 0x0035d80001727983 */ /* 0x002f280000300a00 */
[----:B------:R-:W4:Y:S04]  /*4c480*/  LDL.LU.64 R112, [R1+0x35d0] ;  /* 0x0035d00001707983 */ /* 0x000f280000300a00 */
[----:B------:R-:W-:Y:S04]  /*4c490*/  STL.64 [R1+0x910], R108 ;  /* 0x0009106c01007387 */ /* 0x000fe80000100a00 */
[----:B------:R1:W-:Y:S04]  /*4c4a0*/  STL.64 [R1+0x918], R110 ;  /* 0x0009186e01007387 */ /* 0x0003e80000100a00 */
        /* <DEDUP_REMOVED lines=25> */
[----:B------:R-:W4:Y:S01]  /*4c640*/  LDL.LU.64 R64, [R1+0x3560] ;  /* 0x0035600001407983 */ /* 0x000f220000300a00 */
[----:B------:R-:W-:Y:S03]  /*4c650*/  HMMA.1688.F32.TF32 R244, R232, R250, R244 ;  /* 0x000000fae8f4723c */ /* 0x000fe600000810f4 */
[----:B------:R-:W-:Y:S04]  /*4c660*/  LDS R232, [R0+0x6380] ;  /* 0x0063800000e87984 */ /* 0x000fe80000000800 */
[----:B------:R-:W-:Y:S04]  /*4c670*/  LDS R234, [R0+0x7380] ;  /* 0x0073800000ea7984 */ /* 0x000fe80000000800 */
[----:B------:R-:W-:Y:S04]  /*4c680*/  LDS R233, [R3+0x6380] ;  /* 0x0063800003e97984 */ /* 0x000fe80000000800 */
[----:B------:R-:W1:Y:S08]  /*4c690*/  LDS R235, [R3+0x7380] ;  /* 0x0073800003eb7984 */ /* 0x000e700000000800 */
[----:B------:R-:W-:Y:S04]  /*4c6a0*/  STL.64 [R1+0x890], R244 ;  /* 0x000890f401007387 */ /* 0x000fe80000100a00 */
[----:B------:R1:W-:Y:S01]  /*4c6b0*/  STL.64 [R1+0x898], R246 ;  /* 0x000898f601007387 */ /* 0x0003e20000100a00 */
[C---:B--2---:R-:W-:Y:S08]  /*4c6c0*/  HMMA.1688.F32.TF32 R72, R236.reuse, R54, R72 ;  /* 0x00000036ec48723c */ /* 0x044ff00000081048 */
[C---:B---3--:R-:W-:Y:S08]  /*4c6d0*/  HMMA.1688.F32.TF32 R76, R236.reuse, R6, R76 ;  /* 0x00000006ec4c723c */ /* 0x048ff0000008104c */
[C---:B----4-:R-:W-:Y:S08]  /*4c6e0*/  HMMA.1688.F32.TF32 R80, R236.reuse, R10, R80 ;  /* 0x0000000aec50723c */ /* 0x050ff00000081050 */
[C---:B------:R-:W-:Y:S08]  /*4c6f0*/  HMMA.1688.F32.TF32 R84, R236.reuse, R58, R84 ;  /* 0x0000003aec54723c */ /* 0x040ff00000081054 */
[C---:B------:R-:W-:Y:S08]  /*4c700*/  HMMA.1688.F32.TF32 R68, R236.reuse, R50, R68 ;  /* 0x00000032ec44723c */ /* 0x040ff00000081044 */
[C---:B-1----:R-:W-:Y:S01]  /*4c710*/  HMMA.1688.F32.TF32 R244, R236.reuse, R62, R64 ;  /* 0x0000003eecf4723c */ /* 0x042fe20000081040 */
[----:B------:R-:W-:Y:S04]  /*4c720*/  LDS R64, [R252+0x6380] ;  /* 0x00638000fc407984 */ /* 0x000fe80000000800 */
[----:B------:R-:W-:Y:S04]  /*4c730*/  LDS R66, [R252+0x7380] ;  /* 0x00738000fc427984 */ /* 0x000fe80000000800 */
[----:B------:R-:W-:Y:S04]  /*4c740*/  LDS R65, [R2+0x6380] ;  /* 0x0063800002417984 */ /* 0x000fe80000000800 */
[----:B------:R-:W1:Y:S10]  /*4c750*/  LDS R67, [R2+0x7380] ;  /* 0x0073800002437984 */ /* 0x000e740000000800 */
[----:B------:R2:W-:Y:S04]  /*4c760*/  STL [R1+0x34d0], R244 ;  /* 0x0034d0f401007387 */ /* 0x0005e80000100800 */
[----:B------:R3:W-:Y:S04]  /*4c770*/  STL [R1+0x34cc], R245 ;  /* 0x0034ccf501007387 */ /* 0x0007e80000100800 */
[----:B------:R4:W-:Y:S04]  /*4c780*/  STL [R1+0x34c8], R246 ;  /* 0x0034c8f601007387 */ /* 0x0009e80000100800 */
[----:B------:R4:W-:Y:S04]  /*4c790*/  STL [R1+0x34c4], R247 ;  /* 0x0034c4f701007387 */ /* 0x0009e80000100800 */
[----:B--2---:R-:W2:Y:S04]  /*4c7a0*/  LDL.LU R244, [R1+0x520] ;  /* 0x0005200001f47983 */ /* 0x004ea80000300800 */
[----:B---3--:R-:W2:Y:S04]  /*4c7b0*/  LDL.LU R245, [R1+0x524] ;  /* 0x0005240001f57983 */ /* 0x008ea80000300800 */
[----:B----4-:R-:W2:Y:S04]  /*4c7c0*/  LDL.LU R246, [R1+0x528] ;  /* 0x0005280001f67983 */ /* 0x010ea80000300800 */
[----:B------:R-:W2:Y:S04]  /*4c7d0*/  LDL.LU R247, [R1+0x52c] ;  /* 0x00052c0001f77983 */ /* 0x000ea80000300800 */
        /* <DEDUP_REMOVED lines=10> */
[----:B-1----:R-:W3:Y:S04]  /*4c880*/  LDL.LU.64 R78, [R1+0x3538] ;  /* 0x00353800014e7983 */ /* 0x002ee80000300a00 */
[----:B------:R-:W3:Y:S04]  /*4c890*/  LDL.LU.64 R76, [R1+0x3530] ;  /* 0x00353000014c7983 */ /* 0x000ee80000300a00 */
[----:B------:R-:W-:Y:S04]  /*4c8a0*/  STL.64 [R1+0x1610], R72 ;  /* 0x0016104801007387 */ /* 0x000fe80000100a00 */
[----:B------:R1:W-:Y:S04]  /*4c8b0*/  STL.64 [R1+0x1618], R74 ;  /* 0x0016184a01007387 */ /* 0x0003e80000100a00 */
[----:B-1----:R-:W3:Y:S04]  /*4c8c0*/  LDL.LU.64 R74, [R1+0x3528] ;  /* 0x00352800014a7983 */ /* 0x002ee80000300a00 */
[----:B------:R-:W3:Y:S04]  /*4c8d0*/  LDL.LU.64 R72, [R1+0x3520] ;  /* 0x0035200001487983 */ /* 0x000ee80000300a00 */
[----:B------:R-:W-:Y:S04]  /*4c8e0*/  STL.64 [R1+0x1600], R68 ;  /* 0x0016004401007387 */ /* 0x000fe80000100a00 */
[----:B------:R1:W-:Y:S04]  /*4c8f0*/  STL.64 [R1+0x1608], R70 ;  /* 0x0016084601007387 */ /* 0x0003e80000100a00 */
[----:B-1----:R-:W4:Y:S04]  /*4c900*/  LDL.LU.64 R70, [R1+0x3518] ;  /* 0x0035180001467983 */ /* 0x002f280000300a00 */
[----:B------:R-:W4:Y:S01]  /*4c910*/  LDL.LU.64 R68, [R1+0x3510] ;  /* 0x0035100001447983 */ /* 0x000f220000300a00 */
[C---:B--2---:R-:W-:Y:S11]  /*4c920*/  HMMA.1688.F32.TF32 R244, R236.reuse, R46, R244 ;  /* 0x0000002eecf4723c */ /* 0x044ff600000810f4 */
[----:B------:R-:W-:Y:S11]  /*4c930*/  @!UPT UIADD3 URZ, URZ, URZ, URZ ;  /* 0x0000003f3f3ff290 */ /* 0x000ff6000fffe03f */
[----:B------:R-:W-:Y:S01]  /*4c940*/  @!UPT UIADD3 URZ, URZ, URZ, URZ ;  /* 0x0000003f3f3ff290 */ /* 0x000fe2000fffe03f */
[----:B------:R-:W-:Y:S04]  /*4c950*/  STL.64 [R1+0x15f0], R244 ;  /* 0x0015f0f401007387 */ /* 0x000fe80000100a00 */
[----:B------:R4:W-:Y:S01]  /*4c960*/  STL.64 [R1+0x15f8], R246 ;  /* 0x0015f8f601007387 */ /* 0x0009e20000100a00 */
[C---:B---3--:R-:W-:Y:S08]  /*4c970*/  HMMA.1688.F32.TF32 R72, R236.reuse, R38, R72 ;  /* 0x00000026ec48723c */ /* 0x048ff00000081048 */
        /* <DEDUP_REMOVED lines=30> */
[----:B------:R-:W-:Y:S08]  /*4cb60*/  STL.64 [R1+0x878], R78 ;  /* 0x0008784e01007387 */ /* 0x000ff00000100a00 */
[----:B------:R-:W-:Y:S04]  /*4cb70*/  STL.64 [R1+0x860], R72 ;  /* 0x0008604801007387 */ /* 0x000fe80000100a00 */
[----:B------:R1:W-:Y:S04]  /*4cb80*/  STL.64 [R1+0x868], R74 ;  /* 0x0008684a01007387 */ /* 0x0003e80000100a00 */
[----:B------:R2:W-:Y:S01]  /*4cb90*/  STL [R1+0x850], R68 ;  /* 0x0008504401007387 */ /* 0x0005e20000100800 */
[----:B------:R-:W-:Y:S01]  /*4cba0*/  IMAD.MOV.U32 R244, RZ, RZ, R69 ;  /* 0x000000fffff47224 */ /* 0x000fe200078e0045 */
[----:B------:R-:W-:Y:S01]  /*4cbb0*/  MOV R246, R71 ;  /* 0x0000004700f67202 */ /* 0x000fe20000000f00 */
[----:B------:R-:W-:Y:S01]  /*4cbc0*/  IMAD.MOV.U32 R245, RZ, RZ, R70 ;  /* 0x000000fffff57224 */ /* 0x000fe200078e0046 */
[C---:B-1----:R-:W-:Y:S08]  /*4cbd0*/  HMMA.1688.F32.TF32 R72, R232.reuse, R6, R116 ;  /* 0x00000006e848723c */ /* 0x042ff00000081074 */
[----:B--2---:R-:W-:Y:S01]  /*4cbe0*/  HMMA.1688.F32.TF32 R68, R232, R54, R120 ;  /* 0x00000036e844723c */ /* 0x004fe20000081078 */
[----:B------:R1:W-:Y:S04]  /*4cbf0*/  STL [R1+0x34dc], R246 ;  /* 0x0034dcf601007387 */ /* 0x0003e80000100800 */
[----:B------:R2:W-:Y:S04]  /*4cc00*/  STL [R1+0x34d8], R245 ;  /* 0x0034d8f501007387 */ /* 0x0005e80000100800 */
[----:B------:R3:W-:Y:S06]  /*4cc10*/  STL [R1+0x34d4], R244 ;  /* 0x0034d4f401007387 */ /* 0x0007ec0000100800 */
[----:B------:R-:W-:Y:S04]  /*4cc20*/  STL.64 [R1+0x840], R72 ;  /* 0x0008404801007387 */ /* 0x000fe80000100a00 */
[----:B------:R4:W-:Y:S04]  /*4cc30*/  STL.64 [R1+0x848], R74 ;  /* 0x0008484a01007387 */ /* 0x0009e80000100a00 */
[----:B------:R4:W-:Y:S01]  /*4cc40*/  STL [R1+0x830], R68 ;  /* 0x0008304401007387 */ /* 0x0009e20000100800 */
[----:B-1----:R-:W-:-:S02]  /*4cc50*/  IMAD.MOV.U32 R246, RZ, RZ, R69 ;  /* 0x000000fffff67224 */ /* 0x002fc400078e0045 */
[----:B--2---:R-:W-:Y:S02]  /*4cc60*/  IMAD.MOV.U32 R245, RZ, RZ, R70 ;  /* 0x000000fffff57224 */ /* 0x004fe400078e0046 */
[----:B---3--:R-:W-:Y:S01]  /*4cc70*/  IMAD.MOV.U32 R244, RZ, RZ, R71 ;  /* 0x000000fffff47224 */ /* 0x008fe200078e0047 */
[C---:B----4-:R-:W-:Y:S08]  /*4cc80*/  HMMA.1688.F32.TF32 R72, R232.reuse, R50, R124 ;  /* 0x00000032e848723c */ /* 0x050ff0000008107c */
[----:B------:R-:W-:Y:S11]  /*4cc90*/  HMMA.1688.F32.TF32 R68, R232, R46, R128 ;  /* 0x0000002ee844723c */ /* 0x000ff60000081080 */
[----:B------:R-:W-:Y:S11]  /*4cca0*/  @!UPT UIADD3 URZ, URZ, URZ, URZ ;  /* 0x0000003f3f3ff290 */ /* 0x000ff6000fffe03f */
[----:B------:R-:W-:Y:S01]  /*4ccb0*/  @!UPT UIADD3 URZ, URZ, URZ, URZ ;  /* 0x0000003f3f3ff290 */ /* 0x000fe2000fffe03f */
[----:B------:R-:W-:Y:S01]  /*4ccc0*/  STL [R1+0x804], R69 ;  /* 0x0008044501007387 */ /* 0x000fe20000100800 */
[----:B------:R-:W-:-:S03]  /*4ccd0*/  IMAD.MOV.U32 R247, RZ, RZ, R68 ;  /* 0x000000fffff77224 */ /* 0x000fc600078e0044 */
[----:B------:R-:W-:Y:S04]  /*4cce0*/  STL.64 [R1+0x810], R72 ;  /* 0x0008104801007387 */ /* 0x000fe80000100a00 */
[----:B------:R1:W-:Y:S04]  /*4ccf0*/  STL.64 [R1+0x818], R74 ;  /* 0x0008184a01007387 */ /* 0x0003e80000100a00 */
[----:B------:R2:W-:Y:S01]  /*4cd00*/  STL.64 [R1+0x808], R70 ;  /* 0x0008084601007387 */ /* 0x0005e20000100a00 */
[C---:B-1----:R-:W-:Y:S08]  /*4cd10*/  HMMA.1688.F32.TF32 R72, R232.reuse, R42, R132 ;  /* 0x0000002ae848723c */ /* 0x042ff00000081084 */
[C---:B--2---:R-:W-:Y:S01]  /*4cd20*/  HMMA.1688.F32.TF32 R68, R232.reuse, R38, R136 ;  /* 0x00000026e844723c */ /* 0x044fe20000081088 */
[----:B------:R-:W-:Y:S04]  /*4cd30*/  STL.64 [R1+0x34e8], R246 ;  /* 0x0034e8f601007387 */ /* 0x000fe80000100a00 */
[----:B------:R-:W-:Y:S03]  /*4cd40*/  STL.64 [R1+0x34e0], R244 ;  /* 0x0034e0f401007387 */ /* 0x000fe60000100a00 */
[C---:B------:R-:W-:Y:S07]  /*4cd50*/  HMMA.1688.F32.TF32 R76, R232.reuse, R34, R140 ;  /* 0x00000022e84c723c */ /* 0x040fee000008108c */
        /* <DEDUP_REMOVED lines=19> */
[----:B------:R1:W-:Y:S04]  /*4ce90*/  STL.64 [R1+0x798], R74 ;  /* 0x0007984a01007387 */ /* 0x0003e80000100a00 */
[----:B------:R-:W-:Y:S04]  /*4cea0*/  STL.64 [R1+0x780], R68 ;  /* 0x0007804401007387 */ /* 0x000fe80000100a00 */
[----:B------:R2:W-:Y:S01]  /*4ceb0*/  STL.64 [R1+0x788], R70 ;  /* 0x0007884601007387 */ /* 0x0005e20000100a00 */
[C---:B-1----:R-:W-:Y:S08]  /*4cec0*/  HMMA.1688.F32.TF32 R72, R64.reuse, R62, R168 ;  /* 0x0000003e4048723c */ /* 0x042ff000000810a8 */
[C---:B--2---:R-:W-:Y:S08]  /*4ced0*/  HMMA.1688.F32.TF32 R68, R64.reuse, R58, R172 ;  /* 0x0000003a4044723c */ /* 0x044ff000000810ac */
[C---:B------:R-:W-:Y:S01]  /*4cee0*/  HMMA.1688.F32.TF32 R60, R64.reuse, R10, R176 ;  /* 0x0000000a403c723c */ /* 0x040fe200000810b0 */
[----:B------:R-:W-:Y:S04]  /*4cef0*/  STL.64 [R1+0x770], R76 ;  /* 0x0007704c01007387 */ /* 0x000fe80000100a00 */
[----:B------:R-:W-:Y:S04]  /*4cf00*/  STL.64 [R1+0x778], R78 ;  /* 0x0007784e01007387 */ /* 0x000fe80000100a00 */
[----:B------:R-:W-:Y:S04]  /*4cf10*/  STL.64 [R1+0x760], R72 ;  /* 0x0007604801007387 */ /* 0x000fe80000100a00 */
[----:B------:R-:W-:Y:S04]  /*4cf20*/  STL.64 [R1+0x768], R74 ;  /* 0x0007684a01007387 */ /* 0x000fe80000100a00 */
[----:B------:R-:W-:Y:S04]  /*4cf30*/  STL.64 [R1+0x740], R68 ;  /* 0x0007404401007387 */ /* 0x000fe80000100a00 */
[----:B------:R1:W-:Y:S04]  /*4cf40*/  STL.64 [R1+0x748], R70 ;  /* 0x0007484601007387 */ /* 0x0003e80000100a00 */
[----:B------:R-:W-:Y:S04]  /*4cf50*/  STL.64 [R1+0x730], R60 ;  /* 0x0007303c01007387 */ /* 0x000fe80000100a00 */
[----:B------:R-:W-:Y:S04]  /*4cf60*/  STL.64 [R1+0x738], R62 ;  /* 0x0007383e01007387 */ /* 0x000fe80000100a00 */
[----:B-1----:R-:W2:Y:S01]  /*4cf70*/  LDL.LU R71, [R1+0x82c] ;  /* 0x00082c0001477983 */ /* 0x002ea20000300800 */
        /* <DEDUP_REMOVED lines=23> */
[----:B------:R1:W-:Y:S04]  /*4d0f0*/  STL.64 [R1+0x6c8], R34 ;  /* 0x0006c82201007387 */ /* 0x0003e80000100a00 */
[----:B------:R3:W-:Y:S01]  /*4d100*/  STL [R1+0x6b8], R30 ;  /* 0x0006b81e01007387 */ /* 0x0007e20000100800 */
[----:B------:R-:W-:Y:S01]  /*4d110*/  MOV R82, R5 ;  /* 0x0000000500527202 */ /* 0x000fe20000000f00 */
[----:B------:R-:W-:-:S02]  /*4d120*/  IMAD.MOV.U32 R83, RZ, RZ, R4 ;  /* 0x000000ffff537224 */ /* 0x000fc400078e0004 */
[----:B------:R-:W-:Y:S02]  /*4d130*/  IMAD.MOV.U32 R80, RZ, RZ, R9 ;  /* 0x000000ffff507224 */ /* 0x000fe400078e0009 */
[----:B------:R-:W-:Y:S01]  /*4d140*/  IMAD.MOV.U32 R81, RZ, RZ, R8 ;  /* 0x000000ffff517224 */ /* 0x000fe200078e0008 */
[----:B------:R-:W-:Y:S01]  /*4d150*/  MOV R76, R17 ;  /* 0x00000011004c7202 */ /* 0x000fe20000000f00 */
[C---:B-1----:R-:W-:Y:S01]  /*4d160*/  HMMA.1688.F32.TF32 R32, R64.reuse, R26, R204 ;  /* 0x0000001a4020723c */ /* 0x042fe200000810cc */
[----:B------:R-:W-:Y:S01]  /*4d170*/  IMAD.MOV.U32 R77, RZ, RZ, R16 ;  /* 0x000000ffff4d7224 */ /* 0x000fe200078e0010 */
[----:B------:R-:W-:Y:S04]  /*4d180*/  LDS R72, [R0+0x8000] ;  /* 0x0080000000487984 */ /* 0x000fe80000000800 */
[----:B------:R-:W-:Y:S02]  /*4d190*/  LDS R74, [R0+0x9000] ;  /* 0x00900000004a7984 */ /* 0x000fe40000000800 */
[C---:B---3--:R-:W-:Y:S02]  /*4d1a0*/  HMMA.1688.F32.TF32 R28, R64.reuse, R22, R208 ;  /* 0x00000016401c723c */ /* 0x048fe400000810d0 */
[----:B------:R-:W-:Y:S04]  /*4d1b0*/  LDS R73, [R3+0x8000] ;  /* 0x0080000003497984 */ /* 0x000fe80000000800 */
[----:B------:R-:W-:Y:S02]  /*4d1c0*/  LDS R75, [R3+0x9000] ;  /* 0x00900000034b7984 */ /* 0x000fe40000000800 */
[C---:B------:R-:W-:Y:S08]  /*4d1d0*/  HMMA.1688.F32.TF32 R24, R64.reuse, R18, R212 ;  /* 0x000000124018723c */ /* 0x040ff000000810d4 */
[----:B------:R-:W-:Y:S01]  /*4d1e0*/  HMMA.1688.F32.TF32 R248, R64, R250, R220 ;  /* 0x000000fa40f8723c */ /* 0x000fe200000810dc */
[----:B------:R-:W-:Y:S01]  /*4d1f0*/  IMAD.MOV.U32 R78, RZ, RZ, R13 ;  /* 0x000000ffff4e7224 */ /* 0x000fe200078e000d */
[----:B------:R-:W-:Y:S01]  /*4d200*/  LDS R68, [R252+0x8000] ;  /* 0x00800000fc447984 */ /* 0x000fe20000000800 */
[----:B------:R-:W-:-:S03]  /*4d210*/  IMAD.MOV.U32 R79, RZ, RZ, R12 ;  /* 0x000000ffff4f7224 */ /* 0x000fc600078e000c */
[----:B------:R-:W-:Y:S02]  /*4d220*/  LDS R70, [R252+0x9000] ;  /* 0x00900000fc467984 */ /* 0x000fe40000000800 */
[----:B------:R-:W-:Y:S02]  /*4d230*/  HMMA.1688.F32.TF32 R20, R64, R14, R216 ;  /* 0x0000000e4014723c */ /* 0x000fe400000810d8 */
[----:B------:R1:W-:Y:S04]  /*4d240*/  STL [R1+0x34c0], R2 ;  /* 0x0034c00201007387 */ /* 0x0003e80000100800 */
        /* <DEDUP_REMOVED lines=8> */
[----:B-1----:R-:W3:Y:S04]  /*4d2d0*/  LDL R2, [R1+0x820] ;  /* 0x0008200001027983 */ /* 0x002ee80000100800 */
[----:B------:R-:W-:Y:S04]  /*4d2e0*/  STL [R1+0x34ac], R248 ;  /* 0x0034acf801007387 */ /* 0x000fe80000100800 */
[----:B------:R-:W-:Y:S04]  /*4d2f0*/  STL [R1+0x34a8], R249 ;  /* 0x0034a8f901007387 */ /* 0x000fe80000100800 */
[----:B------:R-:W-:Y:S04]  /*4d300*/  STL [R1+0x34a4], R250 ;  /* 0x0034a4fa01007387 */ /* 0x000fe80000100800 */
[----:B------:R-:W-:Y:S04]  /*4d310*/  STL [R1+0x34a0], R251 ;  /* 0x0034a0fb01007387 */ /* 0x000fe80000100800 */
[----:B------:R-:W-:Y:S04]  /*4d320*/  LDS R228, [R0+0x8200] ;  /* 0x0082000000e47984 */ /* 0x000fe80000000800 */
[----:B------:R-:W-:Y:S04]  /*4d330*/  LDS R230, [R0+0x9200] ;  /* 0x0092000000e67984 */ /* 0x000fe80000000800 */
[----:B------:R-:W-:Y:S04]  /*4d340*/  LDS R229, [R3+0x8200] ;  /* 0x0082000003e57984 */ /* 0x000fe80000000800 */
[----:B------:R-:W-:Y:S04]  /*4d350*/  LDS R231, [R3+0x9200] ;  /* 0x0092000003e77984 */ /* 0x000fe80000000800 */
[----:B--2---:R-:W1:Y:S04]  /*4d360*/  LDSM.16.M88.4 R4, [R71+0x20080] ;  /* 0x020080004704783b */ /* 0x004e680000000200 */
[----:B------:R-:W2:Y:S04]  /*4d370*/  LDSM.16.M88.4 R8, [R71+0x21080] ;  /* 0x021080004708783b */ /* 0x000ea80000000200 */
[----:B------:R-:W4:Y:S04]  /*4d380*/  LDSM.16.M88.4 R16, [R71+0x23080] ;  /* 0x023080004710783b */ /* 0x000f280000000200 */
[----:B------:R-:W1:Y:S04]  /*4d390*/  LDSM.16.M88.4 R20, [R71+0x24080] ;  /* 0x024080004714783b */ /* 0x000e680000000200 */
[----:B------:R-:W1:Y:S04]  /*4d3a0*/  LDSM.16.M88.4 R24, [R71+0x25080] ;  /* 0x025080004718783b */ /* 0x000e680000000200 */
[----:B------:R-:W1:Y:S04]  /*4d3b0*/  LDSM.16.M88.4 R28, [R71+0x26080] ;  /* 0x02608000471c783b */ /* 0x000e680000000200 */
[----:B------:R-:W2:Y:S04]  /*4d3c0*/  LDSM.16.M88.4 R32, [R71+0x27080] ;  /* 0x027080004720783b */ /* 0x000ea80000000200 */
[----:B------:R-:W2:Y:S04]  /*4d3d0*/  LDSM.16.M88.4 R36, [R71+0x28080] ;  /* 0x028080004724783b */ /* 0x000ea80000000200 */
[----:B------:R-:W4:Y:S04]  /*4d3e0*/  LDSM.16.M88.4 R40, [R71+0x29080] ;  /* 0x029080004728783b */ /* 0x000f280000000200 */
[----:B------:R-:W4:Y:S04]  /*4d3f0*/  LDSM.16.M88.4 R44, [R71+0x2a080] ;  /* 0x02a08000472c783b */ /* 0x000f280000000200 */
[----:B------:R-:W4:Y:S04]  /*4d400*/  LDSM.16.M88.4 R48, [R71+0x2b080] ;  /* 0x02b080004730783b */ /* 0x000f280000000200 */
[----:B------:R-:W4:Y:S04]  /*4d410*/  LDSM.16.M88.4 R52, [R71+0x2c080] ;  /* 0x02c080004734783b */ /* 0x000f280000000200 */
[----:B------:R-:W4:Y:S04]  /*4d420*/  LDSM.16.M88.4 R56, [R71+0x2d080] ;  /* 0x02d080004738783b */ /* 0x000f280000000200 */
[----:B------:R-:W4:Y:S04]  /*4d430*/  LDSM.16.M88.4 R60, [R71+0x2e080] ;  /* 0x02e08000473c783b */ /* 0x000f280000000200 */
[----:B------:R-:W4:Y:S04]  /*4d440*/  LDSM.16.M88.4 R64, [R71+0x2f080] ;  /* 0x02f080004740783b */ /* 0x000f280000000200 */
[----:B-1----:R-:W-:Y:S04]  /*4d450*/  STL [R1+0x34b4], R6 ;  /* 0x0034b40601007387 */ /* 0x002fe80000100800 */
[----:B------:R-:W-:Y:S04]  /*4d460*/  STL [R1+0x34b0], R7 ;  /* 0x0034b00701007387 */ /* 0x000fe80000100800 */
[----:B--2---:R-:W-:Y:S04]  /*4d470*/  STL [R1+0x34bc], R10 ;  /* 0x0034bc0a01007387 */ /* 0x004fe80000100800 */
[----:B------:R-:W-:Y:S01]  /*4d480*/  STL [R1+0x34b8], R11 ;  /* 0x0034b80b01007387 */ /* 0x000fe20000100800 */
[C---:B------:R-:W-:Y:S03]  /*4d490*/  HMMA.1688.F32.TF32 R80, R72.reuse, R4, R80 ;  /* 0x000000044850723c */ /* 0x040fe60000081050 */
[----:B----4-:R-:W-:Y:S04]  /*4d4a0*/  STL [R1+0x33a0], R18 ;  /* 0x0033a01201007387 */ /* 0x010fe80000100800 */
[----:B------:R-:W-:Y:S01]  /*4d4b0*/  STL [R1+0x339c], R19 ;  /* 0x00339c1301007387 */ /* 0x000fe20000100800 */
[----:B------:R-:W-:Y:S03]  /*4d4c0*/  HMMA.1688.F32.TF32 R76, R72, R8, R76 ;  /* 0x00000008484c723c */ /* 0x000fe6000008104c */
        /* <DEDUP_REMOVED lines=22> */
[----:B------:R-:W-:-:S03]  /*4d630*/  IMAD.MOV.U32 R248, RZ, RZ, R76 ;  /* 0x000000fffff87224 */ /* 0x000fc600078e004c */
[----:B------:R-:W-:Y:S01]  /*4d640*/  STL [R1+0x33ec], R66 ;  /* 0x0033ec4201007387 */ /* 0x000fe20000100800 */
[----:B------:R-:W-:-:S03]  /*4d650*/  IMAD.MOV.U32 R249, RZ, RZ, R77 ;  /* 0x000000fffff97224 */ /* 0x000fc600078e004d */
[----:B------:R-:W-:Y:S01]  /*4d660*/  STL [R1+0x33e8], R67 ;  /* 0x0033e84301007387 */ /* 0x000fe20000100800 */
[----:B------:R-:W-:-:S03]  /*4d670*/  IMAD.MOV.U32 R250, RZ, RZ, R78 ;  /* 0x000000fffffa7224 */ /* 0x000fc600078e004e */
[----:B------:R1:W-:Y:S01]  /*4d680*/  STL.64 [R1+0xf0], R80 ;  /* 0x0000f05001007387 */ /* 0x0003e20000100a00 */
[----:B------:R-:W-:-:S03]  /*4d690*/  IMAD.MOV.U32 R251, RZ, RZ, R79 ;  /* 0x000000fffffb7224 */ /* 0x000fc600078e004f */
[----:B------:R2:W-:Y:S04]  /*4d6a0*/  STL.64 [R1+0xf8], R82 ;  /* 0x0000f85201007387 */ /* 0x0005e80000100a00 */
[----:B------:R-:W4:Y:S04]  /*4d6b0*/  LDL.LU R76, [R1+0x14d0] ;  /* 0x0014d000014c7983 */ /* 0x000f280000300800 */
[----:B------:R-:W4:Y:S04]  /*4d6c0*/  LDL.LU R77, [R1+0x14d4] ;  /* 0x0014d400014d7983 */ /* 0x000f280000300800 */
[----:B------:R-:W4:Y:S04]  /*4d6d0*/  LDL.LU R78, [R1+0x14d8] ;  /* 0x0014d800014e7983 */ /* 0x000f280000300800 */
[----:B------:R-:W4:Y:S04]  /*4d6e0*/  LDL.LU R79, [R1+0x14dc] ;  /* 0x0014dc00014f7983 */ /* 0x000f280000300800 */
[----:B-1----:R-:W4:Y:S04]  /*4d6f0*/  LDL.LU R80, [R1+0x14f0] ;  /* 0x0014f00001507983 */ /* 0x002f280000300800 */
[----:B------:R-:W4:Y:S04]  /*4d700*/  LDL.LU R81, [R1+0x14f4] ;  /* 0x0014f40001517983 */ /* 0x000f280000300800 */
[----:B--2---:R-:W4:Y:S04]  /*4d710*/  LDL.LU R82, [R1+0x14f8] ;  /* 0x0014f80001527983 */ /* 0x004f280000300800 */
        /* <DEDUP_REMOVED lines=25> */
[----:B------:R-:W2:Y:S04]  /*4d8b0*/  LDSM.16.M88.4 R12, [R71+0x22080] ;  /* 0x02208000470c783b */ /* 0x000ea80000000200 */
        /* <DEDUP_REMOVED lines=18> */
[----:B---3--:R-:W-:Y:S04]  /*4d9e0*/  LDS R69, [R2+0x8000] ;  /* 0x0080000002457984 */ /* 0x008fe80000000800 */
[----:B------:R-:W1:Y:S01]  /*4d9f0*/  LDS R71, [R2+0x9000] ;  /* 0x0090000002477984 */ /* 0x000e620000000800 */
[C---:B--2---:R-:W-:Y:S08]  /*4da00*/  HMMA.1688.F32.TF32 R116, R72.reuse, R12, R116 ;  /* 0x0000000c4874723c */ /* 0x044ff00000081074 */
[C---:B----4-:R-:W-:Y:S11]  /*4da10*/  HMMA.1688.F32.TF32 R120, R72.reuse, R16, R112 ;  /* 0x000000104878723c */ /* 0x050ff60000081070 */
[----:B------:R-:W-:Y:S05]  /*4da20*/  @!UPT UIADD3 URZ, URZ, URZ, URZ ;  /* 0x0000003f3f3ff290 */ /* 0x000fea000fffe03f */
[----:B------:R-:W-:Y:S01]  /*4da30*/  MOV R10, R116 ;  /* 0x00000074000a7202 */ /* 0x000fe20000000f00 */
[----:B------:R-:W-:Y:S02]  /*4da40*/  IMAD.MOV.U32 R11, RZ, RZ, R117 ;  /* 0x000000ffff0b7224 */ /* 0x000fe400078e0075 */
[----:B------:R-:W-:Y:S02]  /*4da50*/  IMAD.MOV.U32 R6, RZ, RZ, R118 ;  /* 0x000000ffff067224 */ /* 0x000fe400078e0076 */
[----:B------:R-:W-:Y:S02]  /*4da60*/  IMAD.MOV.U32 R7, RZ, RZ, R119 ;  /* 0x000000ffff077224 */ /* 0x000fe400078e0077 */
        /* <DEDUP_REMOVED lines=13> */
[----:B------:R-:W-:Y:S04]  /*4db40*/  STL.64 [R1+0x80], R104 ;  /* 0x0000806801007387 */ /* 0x000fe80000100a00 */
[----:B------:R-:W-:Y:S04]  /*4db50*/  STL.64 [R1+0x88], R106 ;  /* 0x0000886a01007387 */ /* 0x000fe80000100a00 */
[----:B------:R-:W2:Y:S04]  /*4db60*/  LDL.LU R81, [R1+0x1484] ;  /* 0x0014840001517983 */ /* 0x000ea80000300800 */
[----:B------:R-:W2:Y:S04]  /*4db70*/  LDL.LU R82, [R1+0x1488] ;  /* 0x0014880001527983 */ /* 0x000ea80000300800 */
[----:B------:R-:W2:Y:S01]  /*4db80*/  LDL.LU R83, [R1+0x148c] ;  /* 0x00148c0001537983 */ /* 0x000ea20000300800 */
[C---:B------:R-:W-:Y:S08]  /*4db90*/  HMMA.1688.F32.TF32 R100, R72.reuse, R36, R100 ;  /* 0x000000244864723c */ /* 0x040ff00000081064 */
[C---:B------:R-:W-:Y:S11]  /*4dba0*/  HMMA.1688.F32.TF32 R76, R72.reuse, R40, R76 ;  /* 0x00000028484c723c */ /* 0x040ff6000008104c */
[----:B------:R-:W-:Y:S04]  /*4dbb0*/  @!UPT UIADD3 URZ, URZ, URZ, URZ ;  /* 0x0000003f3f3ff290 */ /* 0x000fe8000fffe03f */
[----:B------:R-:W-:Y:S04]  /*4dbc0*/  STL.64 [R1+0x70], R100 ;  /* 0x0000706401007387 */ /* 0x000fe80000100a00 */
[----:B------:R-:W-:Y:S04]  /*4dbd0*/  STL.64 [R1+0x78], R102 ;  /* 0x0000786601007387 */ /* 0x000fe80000100a00 */
[----:B------:R3:W-:Y:S01]  /*4dbe0*/  STL.64 [R1+0x60], R76 ;  /* 0x0000604c01007387 */ /* 0x0007e20000100a00 */
[----:B------:R-:W-:Y:S02]  /*4dbf0*/  IMAD.MOV.U32 R66, RZ, RZ, R78 ;  /* 0x000000ffff427224 */ /* 0x000fe400078e004e */
[----:B------:R-:W-:Y:S01]  /*4dc00*/  IMAD.MOV.U32 R67, RZ, RZ, R79 ;  /* 0x000000ffff437224 */ /* 0x000fe200078e004f */
[----:B---3--:R-:W3:Y:S04]  /*4dc10*/  LDL.LU R76, [R1+0xcd0] ;  /* 0x000cd000014c7983 */ /* 0x008ee80000300800 */
[----:B------:R-:W3:Y:S04]  /*4dc20*/  LDL.LU R77, [R1+0xcd4] ;  /* 0x000cd400014d7983 */ /* 0x000ee80000300800 */
[----:B------:R-:W3:Y:S04]  /*4dc30*/  LDL.LU R78, [R1+0xcd8] ;  /* 0x000cd800014e7983 */ /* 0x000ee80000300800 */
[----:B------:R-:W3:Y:S01]  /*4dc40*/  LDL.LU R79, [R1+0xcdc] ;  /* 0x000cdc00014f7983 */ /* 0x000ee20000300800 */
[C---:B------:R-:W-:Y:S08]  /*4dc50*/  HMMA.1688.F32.TF32 R92, R72.reuse, R48, R92 ;  /* 0x00000030485c723c */ /* 0x040ff0000008105c */
[C---:B------:R-:W-:Y:S08]  /*4dc60*/  HMMA.1688.F32.TF32 R96, R72.reuse, R44, R96 ;  /* 0x0000002c4860723c */ /* 0x040ff00000081060 */
[C---:B------:R-:W-:Y:S08]  /*4dc70*/  HMMA.1688.F32.TF32 R88, R72.reuse, R52, R88 ;  /* 0x000000344858723c */ /* 0x040ff00000081058 */
[----:B------:R-:W-:Y:S01]  /*4dc80*/  HMMA.1688.F32.TF32 R84, R72, R56, R84 ;  /* 0x000000384854723c */ /* 0x000fe20000081054 */
[----:B------:R4:W-:Y:S04]  /*4dc90*/  STL [R1+0x33f4], R67 ;  /* 0x0033f44301007387 */ /* 0x0009e80000100800 */
[----:B------:R1:W-:Y:S04]  /*4dca0*/  STL [R1+0x33f0], R66 ;  /* 0x0033f04201007387 */ /* 0x0003e80000100800 */
[----:B------:R-:W-:Y:S01]  /*4dcb0*/  STL.64 [R1+0x50], R96 ;  /* 0x0000506001007387 */ /* 0x000fe20000100a00 */
[----:B----4-:R-:W-:Y:S01]  /*4dcc0*/  MOV R67, R94 ;  /* 0x0000005e00437202 */ /* 0x010fe20000000f00 */
[----:B-1----:R-:W-:-:S02]  /*4dcd0*/  IMAD.MOV.U32 R66, RZ, RZ, R95 ;  /* 0x000000ffff427224 */ /* 0x002fc400078e005f */
[----:B------:R-:W-:Y:S04]  /*4dce0*/  STL.64 [R1+0x58], R98 ;  /* 0x0000586201007387 */ /* 0x000fe80000100a00 */
[----:B------:R-:W-:Y:S04]  /*4dcf0*/  STL.64 [R1+0x40], R92 ;  /* 0x0000405c01007387 */ /* 0x000fe80000100a00 */
[----:B------:R1:W-:Y:S03]  /*4dd00*/  STL [R1+0x33fc], R66 ;  /* 0x0033fc4201007387 */ /* 0x0003e60000100800 */
[----:B------:R-:W-:Y:S01]  /*4dd10*/  IMAD.MOV.U32 R62, RZ, RZ, R84 ;  /* 0x000000ffff3e7224 */ /* 0x000fe200078e0054 */
[----:B------:R4:W-:Y:S01]  /*4dd20*/  STL [R1+0x33f8], R67 ;  /* 0x0033f84301007387 */ /* 0x0009e20000100800 */
[----:B------:R-:W-:-:S03]  /*4dd30*/  IMAD.MOV.U32 R59, RZ, RZ, R87 ;  /* 0x000000ffff3b7224 */ /* 0x000fc600078e0057 */
[----:B------:R-:W-:Y:S01]  /*4dd40*/  STL.64 [R1+0x30], R88 ;  /* 0x0000305801007387 */ /* 0x000fe20000100a00 */
[----:B------:R-:W-:Y:S02]  /*4dd50*/  IMAD.MOV.U32 R63, RZ, RZ, R85 ;  /* 0x000000ffff3f7224 */ /* 0x000fe400078e0055 */
[----:B------:R-:W-:Y:S01]  /*4dd60*/  IMAD.MOV.U32 R58, RZ, RZ, R86 ;  /* 0x000000ffff3a7224 */ /* 0x000fe200078e0056 */
[----:B------:R-:W-:Y:S04]  /*4dd70*/  STL.64 [R1+0x38], R90 ;  /* 0x0000385a01007387 */ /* 0x000fe80000100a00 */
[----:B------:R-:W3:Y:S04]  /*4dd80*/  LDL.LU R84, [R1+0x1470] ;  /* 0x0014700001547983 */ /* 0x000ee80000300800 */
[----:B------:R-:W3:Y:S04]  /*4dd90*/  LDL.LU R85, [R1+0x1474] ;  /* 0x0014740001557983 */ /* 0x000ee80000300800 */
[----:B------:R-:W3:Y:S04]  /*4dda0*/  LDL.LU R86, [R1+0x1478] ;  /* 0x0014780001567983 */ /* 0x000ee80000300800 */
[----:B------:R-:W3:Y:S04]  /*4ddb0*/  LDL.LU R87, [R1+0x147c] ;  /* 0x00147c0001577983 */ /* 0x000ee80000300800 */
[----:B------:R-:W-:Y:S04]  /*4ddc0*/  STL [R1+0x340c], R59 ;  /* 0x00340c3b01007387 */ /* 0x000fe80000100800 */
[----:B------:R-:W-:Y:S04]  /*4ddd0*/  STL [R1+0x3408], R58 ;  /* 0x0034083a01007387 */ /* 0x000fe80000100800 */
[----:B------:R-:W-:Y:S04]  /*4dde0*/  STL [R1+0x3404], R63 ;  /* 0x0034043f01007387 */ /* 0x000fe80000100800 */
[----:B------:R-:W-:Y:S01]  /*4ddf0*/  STL [R1+0x3400], R62 ;  /* 0x0034003e01007387 */ /* 0x000fe20000100800 */
[C---:B--2---:R-:W-:Y:S11]  /*4de00*/  HMMA.1688.F32.TF32 R80, R72.reuse, R60, R80 ;  /* 0x0000003c4850723c */ /* 0x044ff60000081050 */
[----:B------:R-:W-:Y:S11]  /*4de10*/  @!UPT UIADD3 URZ, URZ, URZ, URZ ;  /* 0x0000003f3f3ff290 */ /* 0x000ff6000fffe03f */
[----:B------:R-:W-:Y:S01]  /*4de20*/  @!UPT UIADD3 URZ, URZ, URZ, URZ ;  /* 0x0000003f3f3ff290 */ /* 0x000fe2000fffe03f */
[----:B------:R2:W-:Y:S01]  /*4de30*/  STL.64 [R1+0x10], R80 ;  /* 0x0000105001007387 */ /* 0x0005e20000100a00 */
[----:B-1----:R-:W-:Y:S01]  /*4de40*/  MOV R66, R82 ;  /* 0x0000005200427202 */ /* 0x002fe20000000f00 */
[----:B----4-:R-:W-:Y:S02]  /*4de50*/  IMAD.MOV.U32 R67, RZ, RZ, R83 ;  /* 0x000000ffff437224 */ /* 0x010fe400078e0053 */
[----:B--2---:R-:W2:Y:S04]  /*4de60*/  LDL.LU R80, [R1+0x1460] ;  /* 0x0014600001507983 */ /* 0x004ea80000300800 */
[----:B------:R-:W2:Y:S04]  /*4de70*/  LDL.LU R81, [R1+0x1464] ;  /* 0x0014640001517983 */ /* 0x000ea80000300800 */
[----:B------:R-:W2:Y:S04]  /*4de80*/  LDL.LU R82, [R1+0x1468] ;  /* 0x0014680001527983 */ /* 0x000ea80000300800 */
[----:B------:R-:W2:Y:S04]  /*4de90*/  LDL.LU R83, [R1+0x146c] ;  /* 0x00146c0001537983 */ /* 0x000ea80000300800 */
[----:B------:R-:W-:Y:S04]  /*4dea0*/  STL [R1+0x3414], R67 ;  /* 0x0034144301007387 */ /* 0x000fe80000100800 */
[----:B------:R-:W-:Y:S01]  /*4deb0*/  STL [R1+0x3410], R66 ;  /* 0x0034104201007387 */ /* 0x000fe20000100800 */
[----:B---3--:R-:W-:Y:S03]  /*4dec0*/  HMMA.1688.F32.TF32 R72, R72, R64, R76 ;  /* 0x000000404848723c */ /* 0x008fe6000008104c */
[----:B------:R-:W3:Y:S04]  /*4ded0*/  LDL.LU R76, [R1+0x1450] ;  /* 0x00145000014c7983 */ /* 0x000ee80000300800 */
[----:B------:R-:W3:Y:S04]  /*4dee0*/  LDL.LU R77, [R1+0x1454] ;  /* 0x00145400014d7983 */ /* 0x000ee80000300800 */
[----:B------:R-:W3:Y:S04]  /*4def0*/  LDL.LU R78, [R1+0x1458] ;  /* 0x00145800014e7983 */ /* 0x000ee80000300800 */
[----:B------:R-:W3:Y:S09]  /*4df00*/  LDL.LU R79, [R1+0x145c] ;  /* 0x00145c00014f7983 */ /* 0x000ef20000300800 */
[----:B------:R-:W-:-:S02]  /*4df10*/  IMAD.MOV.U32 R59, RZ, RZ, R72 ;  /* 0x000000ffff3b7224 */ /* 0x000fc400078e0048 */
[----:B------:R-:W-:Y:S01]  /*4df20*/  IMAD.MOV.U32 R58, RZ, RZ, R73 ;  /* 0x000000ffff3a7224 */ /* 0x000fe200078e0049 */
[----:B------:R-:W-:Y:S01]  /*4df30*/  LDS R72, [R0+0x8080] ;  /* 0x0080800000487984 */ /* 0x000fe20000000800 */
[----:B------:R-:W-:Y:S02]  /*4df40*/  IMAD.MOV.U32 R63, RZ, RZ, R74 ;  /* 0x000000ffff3f7224 */ /* 0x000fe400078e004a */
[----:B------:R-:W-:Y:S01]  /*4df50*/  IMAD.MOV.U32 R62, RZ, RZ, R75 ;  /* 0x000000ffff3e7224 */ /* 0x000fe200078e004b */
[----:B------:R-:W-:Y:S04]  /*4df60*/  STL [R1+0x3424], R59 ;  /* 0x0034243b01007387 */ /* 0x000fe80000100800 */
[----:B------:R-:W-:Y:S04]  /*4df70*/  STL [R1+0x3420], R58 ;  /* 0x0034203a01007387 */ /* 0x000fe80000100800 */
[----:B------:R1:W-:Y:S04]  /*4df80*/  STL [R1+0x341c], R63 ;  /* 0x00341c3f01007387 */ /* 0x0003e80000100800 */
[----:B------:R4:W-:Y:S04]  /*4df90*/  STL [R1+0x3418], R62 ;  /* 0x0034183e01007387 */ /* 0x0009e80000100800 */
[----:B------:R-:W-:Y:S04]  /*4dfa0*/  LDS R74, [R0+0x9080] ;  /* 0x00908000004a7984 */ /* 0x000fe80000000800 */
[----:B------:R-:W-:Y:S04]  /*4dfb0*/  LDS R73, [R3+0x8080] ;  /* 0x0080800003497984 */ /* 0x000fe80000000800 */
[----:B------:R-:W1:Y:S01]  /*4dfc0*/  LDS R75, [R3+0x9080] ;  /* 0x00908000034b7984 */ /* 0x000e620000000800 */
[C---:B------:R-:W-:Y:S11]  /*4dfd0*/  HMMA.1688.F32.TF32 R84, R68.reuse, R4, R84 ;  /* 0x000000044454723c */ /* 0x040ff60000081054 */
[----:B------:R-:W-:Y:S11]  /*4dfe0*/  @!UPT UIADD3 URZ, URZ, URZ, URZ ;  /* 0x0000003f3f3ff290 */ /* 0x000ff6000fffe03f */
[----:B------:R-:W-:Y:S02]  /*4dff0*/  @!UPT UIADD3 URZ, URZ, URZ, URZ ;  /* 0x0000003f3f3ff290 */ /* 0x000fe4000fffe03f */
[----:B------:R-:W-:Y:S01]  /*4e000*/  MOV R54, R84 ;  /* 0x0000005400367202 */ /* 0x000fe20000000f00 */
[----:B------:R-:W-:Y:S01]  /*4e010*/  IMAD.MOV.U32 R51, RZ, RZ, R87 ;  /* 0x000000ffff337224 */ /* 0x000fe200078e0057 */
[----:B------:R-:W4:Y:S01]  /*4e020*/  LDL.LU R84, [R1+0x1440] ;  /* 0x0014400001547983 */ /* 0x000f220000300800 */
[----:B------:R-:W-:Y:S02]  /*4e030*/  IMAD.MOV.U32 R55, RZ, RZ, R85 ;  /* 0x000000ffff377224 */ /* 0x000fe400078e0055 */
[----:B------:R-:W-:Y:S01]  /*4e040*/  IMAD.MOV.U32 R50, RZ, RZ, R86 ;  /* 0x000000ffff327224 */ /* 0x000fe200078e0056 */
[----:B------:R-:W4:Y:S04]  /*4e050*/  LDL.LU R85, [R1+0x1444] ;  /* 0x0014440001557983 */ /* 0x000f280000300800 */
[----:B------:R-:W4:Y:S04]  /*4e060*/  LDL.LU R86, [R1+0x1448] ;  /* 0x0014480001567983 */ /* 0x000f280000300800 */
[----:B------:R-:W4:Y:S04]  /*4e070*/  LDL.LU R87, [R1+0x144c] ;  /* 0x00144c0001577983 */ /* 0x000f280000300800 */
[----:B------:R-:W-:Y:S04]  /*4e080*/  STL [R1+0x3434], R51 ;  /* 0x0034343301007387 */ /* 0x000fe80000100800 */
[----:B------:R-:W-:Y:S04]  /*4e090*/  STL [R1+0x3430], R50 ;  /* 0x0034303201007387 */ /* 0x000fe80000100800 */
[----:B------:R1:W-:Y:S04]  /*4e0a0*/  STL [R1+0x342c], R55 ;  /* 0x00342c3701007387 */ /* 0x0003e80000100800 */
[----:B------:R1:W-:Y:S01]  /*4e0b0*/  STL [R1+0x3428], R54 ;  /* 0x0034283601007387 */ /* 0x0003e20000100800 */
[C---:B--2---:R-:W-:Y:S08]  /*4e0c0*/  HMMA.1688.F32.TF32 R80, R68.reuse, R8, R80 ;  /* 0x000000084450723c */ /* 0x044ff00000081050 */
[----:B---3--:R-:W-:Y:S11]  /*4e0d0*/  HMMA.1688.F32.TF32 R76, R68, R12, R76 ;  /* 0x0000000c444c723c */ /* 0x008ff6000008104c */
[----:B------:R-:W-:Y:S05]  /*4e0e0*/  @!UPT UIADD3 URZ, URZ, URZ, URZ ;  /* 0x0000003f3f3ff290 */ /* 0x000fea000fffe03f */
[----:B------:R-:W-:Y:S01]  /*4e0f0*/  IMAD.MOV.U32 R46, RZ, RZ, R80 ;  /* 0x000000ffff2e7224 */ /* 0x000fe200078e0050 */
[----:B------:R-:W-:Y:S01]  /*4e100*/  MOV R42, R82 ;  /* 0x00000052002a7202 */ /* 0x000fe20000000f00 */
[----:B------:R-:W-:Y:S01]  /*4e110*/  IMAD.MOV.U32 R47, RZ, RZ, R81 ;  /* 0x000000ffff2f7224 */ /* 0x000fe200078e0051 */
[----:B------:R-:W2:Y:S01]  /*4e120*/  LDL.LU R80, [R1+0x1430] ;  /* 0x0014300001507983 */ /* 0x000ea20000300800 */
[----:B------:R-:W-:-:S03]  /*4e130*/  IMAD.MOV.U32 R43, RZ, RZ, R83 ;  /* 0x000000ffff2b7224 */ /* 0x000fc600078e0053 */
[----:B------:R-:W2:Y:S04]  /*4e140*/  LDL.LU R81, [R1+0x1434] ;  /* 0x0014340001517983 */ /* 0x000ea80000300800 */
[----:B------:R-:W2:Y:S04]  /*4e150*/  LDL.LU R82, [R1+0x1438] ;  /* 0x0014380001527983 */ /* 0x000ea80000300800 */
[----:B------:R-:W2:Y:S04]  /*4e160*/  LDL.LU R83, [R1+0x143c] ;  /* 0x00143c0001537983 */ /* 0x000ea80000300800 */
[----:B------:R-:W-:Y:S04]  /*4e170*/  STL [R1+0x3444], R43 ;  /* 0x0034442b01007387 */ /* 0x000fe80000100800 */
[----:B------:R-:W-:Y:S01]  /*4e180*/  STL [R1+0x3440], R42 ;  /* 0x0034402a01007387 */ /* 0x000fe20000100800 */
[----:B-1----:R-:W-:-:S03]  /*4e190*/  IMAD.MOV.U32 R63, RZ, RZ, R76 ;  /* 0x000000ffff3f7224 */ /* 0x002fc600078e004c */
[----:B------:R1:W-:Y:S01]  /*4e1a0*/  STL [R1+0x343c], R47 ;  /* 0x00343c2f01007387 */ /* 0x0003e20000100800 */
[----:B----4-:R-:W-:-:S03]  /*4e1b0*/  IMAD.MOV.U32 R62, RZ, RZ, R77 ;  /* 0x000000ffff3e7224 */ /* 0x010fc600078e004d */
[----:B------:R3:W-:Y:S01]  /*4e1c0*/  STL [R1+0x3438], R46 ;  /* 0x0034382e01007387 */ /* 0x0007e20000100800 */
[----:B------:R-:W-:-:S03]  /*4e1d0*/  IMAD.MOV.U32 R67, RZ, RZ, R78 ;  /* 0x000000ffff437224 */ /* 0x000fc600078e004e */
[----:B------:R-:W4:Y:S01]  /*4e1e0*/  LDL.LU R76, [R1+0x1420] ;  /* 0x00142000014c7983 */ /* 0x000f220000300800 */
[----:B------:R-:W-:-:S03]  /*4e1f0*/  IMAD.MOV.U32 R66, RZ, RZ, R79 ;  /* 0x000000ffff427224 */ /* 0x000fc600078e004f */
[----:B------:R-:W4:Y:S04]  /*4e200*/  LDL.LU R77, [R1+0x1424] ;  /* 0x00142400014d7983 */ /* 0x000f280000300800 */
[----:B------:R-:W4:Y:S04]  /*4e210*/  LDL.LU R78, [R1+0x1428] ;  /* 0x00142800014e7983 */ /* 0x000f280000300800 */
[----:B------:R-:W4:Y:S04]  /*4e220*/  LDL.LU R79, [R1+0x142c] ;  /* 0x00142c00014f7983 */ /* 0x000f280000300800 */
[----:B------:R-:W-:Y:S04]  /*4e230*/  STL [R1+0x3454], R66 ;  /* 0x0034544201007387 */ /* 0x000fe80000100800 */
[----:B------:R-:W-:Y:S04]  /*4e240*/  STL [R1+0x3450], R67 ;  /* 0x0034504301007387 */ /* 0x000fe80000100800 */
[----:B------:R1:W-:Y:S04]  /*4e250*/  STL [R1+0x344c], R62 ;  /* 0x00344c3e01007387 */ /* 0x0003e80000100800 */
[----:B------:R1:W-:Y:S04]  /*4e260*/  STL [R1+0x3448], R63 ;  /* 0x0034483f01007387 */ /* 0x0003e80000100800 */
[----:B------:R-:W3:Y:S04]  /*4e270*/  LDL.LU R92, [R1+0x1410] ;  /* 0x00141000015c7983 */ /* 0x000ee80000300800 */
[----:B------:R-:W3:Y:S04]  /*4e280*/  LDL.LU R93, [R1+0x1414] ;  /* 0x00141400015d7983 */ /* 0x000ee80000300800 */
[----:B------:R-:W3:Y:S04]  /*4e290*/  LDL.LU R94, [R1+0x1418] ;  /* 0x00141800015e7983 */ /* 0x000ee80000300800 */
[----:B------:R-:W3:Y:S01]  /*4e2a0*/  LDL.LU R95, [R1+0x141c] ;  /* 0x00141c00015f7983 */ /* 0x000ee20000300800 */
[C---:B------:R-:W-:Y:S11]  /*4e2b0*/  HMMA.1688.F32.TF32 R84, R68.reuse, R16, R84 ;  /* 0x000000104454723c */ /* 0x040ff60000081054 */
[----:B------:R-:W-:Y:S11]  /*4e2c0*/  @!UPT UIADD3 URZ, URZ, URZ, URZ ;  /* 0x0000003f3f3ff290 */ /* 0x000ff6000fffe03f */
[----:B------:R-:W-:Y:S02]  /*4e2d0*/  @!UPT UIADD3 URZ, URZ, URZ, URZ ;  /* 0x0000003f3f3ff290 */ /* 0x000fe4000fffe03f */
[----:B------:R-:W-:Y:S02]  /*4e2e0*/  IMAD.MOV.U32 R58, RZ, RZ, R87 ;  /* 0x000000ffff3a7224 */ /* 0x000fe400078e0057 */
[----:B------:R-:W-:Y:S01]  /*4e2f0*/  IMAD.MOV.U32 R59, RZ, RZ, R86 ;  /* 0x000000ffff3b7224 */ /* 0x000fe200078e0056 */
[----:B------:R-:W-:Y:S01]  /*4e300*/  MOV R55, R84 ;  /* 0x0000005400377202 */ /* 0x000fe20000000f00 */
[----:B------:R-:W-:Y:S01]  /*4e310*/  IMAD.MOV.U32 R54, RZ, RZ, R85 ;  /* 0x000000ffff367224 */ /* 0x000fe200078e0055 */
[----:B------:R-:W-:Y:S04]  /*4e320*/  STL [R1+0x3464], R58 ;  /* 0x0034643a01007387 */ /* 0x000fe80000100800 */
[----:B------:R-:W-:Y:S04]  /*4e330*/  STL [R1+0x3460], R59 ;  /* 0x0034603b01007387 */ /* 0x000fe80000100800 */
[----:B------:R-:W-:Y:S04]  /*4e340*/  STL [R1+0x345c], R54 ;  /* 0x00345c3601007387 */ /* 0x000fe80000100800 */
[----:B------:R1:W-:Y:S01]  /*4e350*/  STL [R1+0x3458], R55 ;  /* 0x0034583701007387 */ /* 0x0003e20000100800 */
[C---:B--2---:R-:W-:Y:S11]  /*4e360*/  HMMA.1688.F32.TF32 R80, R68.reuse, R20, R80 ;  /* 0x000000144450723c */ /* 0x044ff60000081050 */
[----:B------:R-:W-:Y:S11]  /*4e370*/  @!UPT UIADD3 URZ, URZ, URZ, URZ ;  /* 0x0000003f3f3ff290 */ /* 0x000ff6000fffe03f */
[----:B------:R-:W-:Y:S02]  /*4e380*/  @!UPT UIADD3 URZ, URZ, URZ, URZ ;  /* 0x0000003f3f3ff290 */ /* 0x000fe4000fffe03f */
[----:B-1----:R-:W-:Y:S01]  /*4e390*/  IMAD.MOV.U32 R47, RZ, RZ, R80 ;  /* 0x000000ffff2f7224 */ /* 0x002fe200078e0050 */
[----:B----4-:R-:W-:Y:S01]  /*4e3a0*/  HMMA.1688.F32.TF32 R76, R68, R24, R76 ;  /* 0x00000018444c723c */ /* 0x010fe2000008104c */
[----:B---3--:R-:W-:Y:S01]  /*4e3b0*/  IMAD.MOV.U32 R46, RZ, RZ, R81 ;  /* 0x000000ffff2e7224 */ /* 0x008fe200078e0051 */
[----:B------:R-:W2:Y:S01]  /*4e3c0*/  LDL.LU R80, [R1+0x13e0] ;  /* 0x0013e00001507983 */ /* 0x000ea20000300800 */
[----:B------:R-:W-:Y:S01]  /*4e3d0*/  MOV R51, R82 ;  /* 0x0000005200337202 */ /* 0x000fe20000000f00 */
[----:B------:R-:W-:Y:S02]  /*4e3e0*/  IMAD.MOV.U32 R50, RZ, RZ, R83 ;  /* 0x000000ffff327224 */ /* 0x000fe400078e0053 */
        /* <DEDUP_REMOVED lines=11> */
[----:B------:R-:W-:-:S03]  /*4e4a0*/  IMAD.MOV.U32 R38, RZ, RZ, R76 ;  /* 0x000000ffff267224 */ /* 0x000fc600078e004c */
[----:B------:R-:W-:Y:S01]  /*4e4b0*/  STL [R1+0x3474], R50 ;  /* 0x0034743201007387 */ /* 0x000fe20000100800 */
[----:B------:R-:W-:-:S03]  /*4e4c0*/  IMAD.MOV.U32 R30, RZ, RZ, R77 ;  /* 0x000000ffff1e7224 */ /* 0x000fc600078e004d */
[----:B------:R-:W-:Y:S01]  /*4e4d0*/  STL [R1+0x3470], R51 ;  /* 0x0034703301007387 */ /* 0x000fe20000100800 */
[----:B------:R-:W-:-:S03]  /*4e4e0*/  IMAD.MOV.U32 R31, RZ, RZ, R78 ;  /* 0x000000ffff1f7224 */ /* 0x000fc600078e004e */
[----:B------:R1:W-:Y:S01]  /*4e4f0*/  STL [R1+0x346c], R46 ;  /* 0x00346c2e01007387 */ /* 0x0003e20000100800 */
[----:B------:R-:W-:-:S03]  /*4e500*/  IMAD.MOV.U32 R26, RZ, RZ, R79 ;  /* 0x000000ffff1a7224 */ /* 0x000fc600078e004f */
[----:B------:R1:W-:Y:S04]  /*4e510*/  STL [R1+0x3468], R47 ;  /* 0x0034682f01007387 */ /* 0x0003e80000100800 */
[----:B------:R-:W4:Y:S04]  /*4e520*/  LDL.LU R76, [R1+0x13d0] ;  /* 0x0013d000014c7983 */ /* 0x000f280000300800 */
[----:B------:R-:W4:Y:S04]  /*4e530*/  LDL.LU R77, [R1+0x13d4] ;  /* 0x0013d400014d7983 */ /* 0x000f280000300800 */
[----:B------:R-:W4:Y:S04]  /*4e540*/  LDL.LU R78, [R1+0x13d8] ;  /* 0x0013d800014e7983 */ /* 0x000f280000300800 */
[----:B------:R-:W4:Y:S01]  /*4e550*/  LDL.LU R79, [R1+0x13dc] ;  /* 0x0013dc00014f7983 */ /* 0x000f220000300800 */
[----:B------:R-:W-:Y:S03]  /*4e560*/  HMMA.1688.F32.TF32 R92, R68, R28, R92 ;  /* 0x0000001c445c723c */ /* 0x000fe6000008105c */
[----:B------:R-:W-:Y:S04]  /*4e570*/  STL [R1+0x3484], R26 ;  /* 0x0034841a01007387 */ /* 0x000fe80000100800 */
[----:B------:R-:W-:Y:S04]  /*4e580*/  STL [R1+0x3480], R31 ;  /* 0x0034801f01007387 */ /* 0x000fe80000100800 */
[----:B------:R1:W-:Y:S04]  /*4e590*/  STL [R1+0x347c], R30 ;  /* 0x00347c1e01007387 */ /* 0x0003e80000100800 */
[----:B------:R1:W-:Y:S09]  /*4e5a0*/  STL [R1+0x3478], R38 ;  /* 0x0034782601007387 */ /* 0x0003f20000100800 */
[----:B------:R-:W-:-:S02]  /*4e5b0*/  IMAD.MOV.U32 R42, RZ, RZ, R95 ;  /* 0x000000ffff2a7224 */ /* 0x000fc400078e005f */
[----:B------:R-:W-:Y:S01]  /*4e5c0*/  IMAD.MOV.U32 R43, RZ, RZ, R94 ;  /* 0x000000ffff2b7224 */ /* 0x000fe200078e005e */
[----:B------:R-:W-:Y:S01]  /*4e5d0*/  MOV R62, R92 ;  /* 0x0000005c003e7202 */ /* 0x000fe20000000f00 */
[----:B------:R-:W-:Y:S01]  /*4e5e0*/  IMAD.MOV.U32 R63, RZ, RZ, R93 ;  /* 0x000000ffff3f7224 */ /* 0x000fe200078e005d */
[----:B------:R-:W-:Y:S04]  /*4e5f0*/  STL [R1+0x3494], R42 ;  /* 0x0034942a01007387 */ /* 0x000fe80000100800 */
[----:B------:R-:W-:Y:S04]  /*4e600*/  STL [R1+0x3490], R43 ;  /* 0x0034902b01007387 */ /* 0x000fe80000100800 */
[----:B------:R-:W-:Y:S04]  /*4e610*/  STL [R1+0x348c], R63 ;  /* 0x00348c3f01007387 */ /* 0x000fe80000100800 */
[----:B------:R-:W-:Y:S01]  /*4e620*/  STL [R1+0x3488], R62 ;  /* 0x0034883e01007387 */ /* 0x000fe20000100800 */
[C---:B--2---:R-:W-:Y:S08]  /*4e630*/  HMMA.1688.F32.TF32 R80, R68.reuse, R40, R80 ;  /* 0x000000284450723c */ /* 0x044ff00000081050 */
[C---:B---3--:R-:W-:Y:S08]  /*4e640*/  HMMA.1688.F32.TF32 R88, R68.reuse, R32, R88 ;  /* 0x000000204458723c */ /* 0x048ff00000081058 */
[C---:B----4-:R-:W-:Y:S11]  /*4e650*/  HMMA.1688.F32.TF32 R84, R68.reuse, R36, R84 ;  /* 0x000000244454723c */ /* 0x050ff60000081054 */
[----:B------:R-:W-:Y:S05]  /*4e660*/  @!UPT UIADD3 URZ, URZ, URZ, URZ ;  /* 0x0000003f3f3ff290 */ /* 0x000fea000fffe03f */
[----:B------:R-:W-:Y:S02]  /*4e670*/  IMAD.MOV.U32 R55, RZ, RZ, R89 ;  /* 0x000000ffff377224 */ /* 0x000fe400078e0059 */
[----:B------:R-:W-:Y:S01]  /*4e680*/  IMAD.MOV.U32 R54, RZ, RZ, R88 ;  /* 0x000000ffff367224 */ /* 0x000fe200078e0058 */
[----:B------:R-:W-:Y:S02]  /*4e690*/  HMMA.1688.F32.TF32 R76, R68, R44, R76 ;  /* 0x0000002c444c723c */ /* 0x000fe4000008104c */
[----:B------:R-:W-:Y:S04]  /*4e6a0*/  STL [R1+0x349c], R55 ;  /* 0x00349c3701007387 */ /* 0x000fe80000100800 */
[----:B------:R-:W-:Y:S01]  /*4e6b0*/  STL [R1+0x3498], R54 ;  /* 0x0034983601007387 */ /* 0x000fe20000100800 */
[----:B------:R-:W-:Y:S01]  /*4e6c0*/  MOV R22, R80 ;  /* 0x0000005000167202 */ /* 0x000fe20000000f00 */
[----:B------:R-:W-:-:S02]  /*4e6d0*/  IMAD.MOV.U32 R18, RZ, RZ, R81 ;  /* 0x000000ffff127224 */ /* 0x000fc400078e0051 */
[----:B------:R-:W-:Y:S02]  /*4e6e0*/  IMAD.MOV.U32 R19, RZ, RZ, R82 ;  /* 0x000000ffff137224 */ /* 0x000fe400078e0052 */
[----:B------:R-:W-:Y:S02]  /*4e6f0*/  IMAD.MOV.U32 R23, RZ, RZ, R83 ;  /* 0x000000ffff177224 */ /* 0x000fe400078e0053 */
[----:B-1----:R-:W-:Y:S02]  /*4e700*/  IMAD.MOV.U32 R46, RZ, RZ, R84 ;  /* 0x000000ffff2e7224 */ /* 0x002fe400078e0054 */
[----:B------:R-:W-:-:S08]  /*4e710*/  IMAD.MOV.U32 R47, RZ, RZ, R85 ;  /* 0x000000ffff2f7224 */ /* 0x000fd000078e0055 */
        /* <DEDUP_REMOVED lines=8> */
[----:B------:R-:W3:Y:S04]  /*4e7a0*/  LDL.LU R80, [R1+0x12c0] ;  /* 0x0012c00001507983 */ /* 0x000ee80000300800 */
[----:B------:R-:W3:Y:S01]  /*4e7b0*/  LDL.LU R81, [R1+0x12c4] ;  /* 0x0012c40001517983 */ /* 0x000ee20000300800 */
[----:B------:R-:W-:-:S03]  /*4e7c0*/  IMAD.MOV.U32 R58, RZ, RZ, R86 ;  /* 0x000000ffff3a7224 */ /* 0x000fc600078e0056 */
[----:B------:R-:W3:Y:S01]  /*4e7d0*/  LDL.LU R82, [R1+0x12c8] ;  /* 0x0012c80001527983 */ /* 0x000ee20000300800 */
[----:B------:R-:W-:-:S03]  /*4e7e0*/  IMAD.MOV.U32 R59, RZ, RZ, R87 ;  /* 0x000000ffff3b7224 */ /* 0x000fc600078e0057 */
[----:B------:R-:W3:Y:S04]  /*4e7f0*/  LDL.LU R83, [R1+0x12cc] ;  /* 0x0012cc0001537983 */ /* 0x000ee80000300800 */
[----:B------:R-:W4:Y:S04]  /*4e800*/  LDL.LU R84, [R1+0x12d0] ;  /* 0x0012d00001547983 */ /* 0x000f280000300800 */
[----:B------:R-:W4:Y:S01]  /*4e810*/  LDL.LU R85, [R1+0x12d4] ;  /* 0x0012d40001557983 */ /* 0x000f220000300800 */
[----:B------:R-:W-:-:S03]  /*4e820*/  MOV R66, R90 ;  /* 0x0000005a00427202 */ /* 0x000fc60000000f00 */
[----:B------:R-:W4:Y:S01]  /*4e830*/  LDL.LU R86, [R1+0x12d8] ;  /* 0x0012d80001567983 */ /* 0x000f220000300800 */
[----:B------:R-:W-:-:S03]  /*4e840*/  IMAD.MOV.U32 R67, RZ, RZ, R91 ;  /* 0x000000ffff437224 */ /* 0x000fc600078e005b */
        /* <DEDUP_REMOVED lines=65> */
[-C--:B--2---:R-:W-:Y:S08]  /*4ec60*/  HMMA.1688.F32.TF32 R76, R72, R56.reuse, R76 ;  /* 0x00000038484c723c */ /* 0x084ff0000008104c */
[C---:B---3--:R-:W-:Y:S08]  /*4ec70*/  HMMA.1688.F32.TF32 R132, R68.reuse, R56, R132 ;  /* 0x000000384484723c */ /* 0x048ff00000081084 */
[C---:B------:R-:W-:Y:S11]  /*4ec80*/  HMMA.1688.F32.TF32 R128, R68.reuse, R64, R128 ;  /* 0x000000404480723c */ /* 0x040ff60000081080 */
[----:B------:R-:W-:Y:S05]  /*4ec90*/  @!UPT UIADD3 URZ, URZ, URZ, URZ ;  /* 0x0000003f3f3ff290 */ /* 0x000fea000fffe03f */
[----:B------:R-:W-:Y:S01]  /*4eca0*/  IMAD.MOV.U32 R27, RZ, RZ, R132 ;  /* 0x000000ffff1b7224 */ /* 0x000fe200078e0084 */
[----:B------:R-:W-:Y:S01]  /*4ecb0*/  MOV R35, R134 ;  /* 0x0000008600237202 */ /* 0x000fe20000000f00 */
[----:B------:R-:W-:Y:S02]  /*4ecc0*/  IMAD.MOV.U32 R34, RZ, RZ, R133 ;  /* 0x000000ffff227224 */ /* 0x000fe400078e0085 */
[----:B------:R-:W-:Y:S02]  /*4ecd0*/  IMAD.MOV.U32 R39, RZ, RZ, R135 ;  /* 0x000000ffff277224 */ /* 0x000fe400078e0087 */
[----:B----4-:R-:W-:Y:S11]  /*4ece0*/  HMMA.1688.F32.TF32 R132, R68, R60, R244 ;  /* 0x0000003c4484723c */ /* 0x010ff600000810f4 */
[----:B------:R-:W-:Y:S11]  /*4ecf0*/  @!UPT UIADD3 URZ, URZ, URZ, URZ ;  /* 0x0000003f3f3ff290 */ /* 0x000ff6000fffe03f */
[----:B------:R-:W-:Y:S01]  /*4ed00*/  @!UPT UIADD3 URZ, URZ, URZ, URZ ;  /* 0x0000003f3f3ff290 */ /* 0x000fe2000fffe03f */
[----:B------:R-:W-:Y:S04]  /*4ed10*/  STL.64 [R1+0x110], R132 ;  /* 0x0001108401007387 */ /* 0x000fe80000100a00 */
[----:B------:R1:W-:Y:S04]  /*4ed20*/  STL.64 [R1+0x118], R134 ;  /* 0x0001188601007387 */ /* 0x0003e80000100a00 */
[----:B------:R-:W-:Y:S04]  /*4ed30*/  STL.64 [R1+0x100], R128 ;  /* 0x0001008001007387 */ /* 0x000fe80000100a00 */
[----:B------:R2:W-:Y:S01]  /*4ed40*/  STL.64 [R1+0x108], R130 ;  /* 0x0001088201007387 */ /* 0x0005e20000100a00 */
[C---:B-1----:R-:W-:Y:S08]  /*4ed50*/  HMMA.1688.F32.TF32 R132, R72.reuse, R4, R124 ;  /* 0x000000044884723c */ /* 0x042ff0000008107c */
[C---:B--2---:R-:W-:Y:S08]  /*4ed60*/  HMMA.1688.F32.TF32 R128, R72.reuse, R8, R120 ;  /* 0x000000084880723c */ /* 0x044ff00000081078 */
        /* <DEDUP_REMOVED lines=55> */
[C---:B------:R-:W-:Y:S03]  /*4f0e0*/  HMMA.1688.F32.TF32 R136, R68.reuse, R52, R136 ;  /* 0x000000344488723c */ /* 0x040fe60000081088 */
        /* <DEDUP_REMOVED lines=90> */
[-C--:B---3--:R-:W-:Y:S08]  /*4f690*/  HMMA.1688.F32.TF32 R96, R68, R64.reuse, R96 ;  /* 0x000000404460723c */ /* 0x088ff00000081060 */
[C---:B------:R-:W-:Y:S08]  /*4f6a0*/  HMMA.1688.F32.TF32 R152, R72.reuse, R64, R152 ;  /* 0x000000404898723c */ /* 0x040ff00000081098 */
[----:B------:R-:W-:Y:S01]  /*4f6b0*/  HMMA.1688.F32.TF32 R156, R72, R60, R156 ;  /* 0x0000003c489c723c */ /* 0x000fe2000008109c */
[----:B------:R-:W-:Y:S04]  /*4f6c0*/  LDS R72, [R0+0x8100] ;  /* 0x0081000000487984 */ /* 0x000fe80000000800 */
[----:B------:R-:W-:Y:S04]  /*4f6d0*/  LDS R74, [R0+0x9100] ;  /* 0x00910000004a7984 */ /* 0x000fe80000000800 */
[----:B------:R-:W-:Y:S04]  /*4f6e0*/  LDS R73, [R3+0x8100] ;  /* 0x0081000003497984 */ /* 0x000fe80000000800 */
[----:B------:R-:W4:Y:S10]  /*4f6f0*/  LDS R75, [R3+0x9100] ;  /* 0x00910000034b7984 */ /* 0x000f340000000800 */
        /* <DEDUP_REMOVED lines=50> */
[C---:B----4-:R-:W-:Y:S03]  /*4fa20*/  HMMA.1688.F32.TF32 R76, R72.reuse, R20, R76 ;  /* 0x00000014484c723c */ /* 0x050fe6000008104c */
[----:B------:R-:W-:Y:S04]  /*4fa30*/  LDS R68, [R252+0x8100] ;  /* 0x00810000fc447984 */ /* 0x000fe80000000800 */
[----:B------:R-:W-:Y:S01]  /*4fa40*/  LDS R70, [R252+0x9100] ;  /* 0x00910000fc467984 */ /* 0x000fe20000000800 */
[C---:B-1----:R-:W-:Y:S03]  /*4fa50*/  HMMA.1688.F32.TF32 R96, R72.reuse, R4, R92 ;  /* 0x000000044860723c */ /* 0x042fe6000008105c */
[----:B------:R-:W-:Y:S04]  /*4fa60*/  LDS R69, [R2+0x8100] ;  /* 0x0081000002457984 */ /* 0x000fe80000000800 */
[----:B------:R-:W1:Y:S01]  /*4fa70*/  LDS R71, [R2+0x9100] ;  /* 0x0091000002477984 */ /* 0x000e620000000800 */
        /* <DEDUP_REMOVED lines=160> */
[C---:B--2---:R-:W-:Y:S03]  /*50480*/  HMMA.1688.F32.TF32 R72, R68.reuse, R12, R128 ;  /* 0x0000000c4448723c */ /* 0x044fe60000081080 */
[----:B------:R-:W-:Y:S04]  /*50490*/  LDS R164, [R252+0x8180] ;  /* 0x00818000fca47984 */ /* 0x000fe80000000800 */
[----:B------:R-:W-:Y:S04]  /*504a0*/  LDS R166, [R252+0x9180] ;  /* 0x00918000fca67984 */ /* 0x000fe80000000800 */
[----:B------:R-:W-:Y:S01]  /*504b0*/  STL.64 [R1+0x420], R136 ;  /* 0x0004208801007387 */ /* 0x000fe20000100a00 */
[C---:B------:R-:W-:Y:S03]  /*504c0*/  HMMA.1688.F32.TF32 R124, R68.reuse, R16, R124 ;  /* 0x00000010447c723c */ /* 0x040fe6000008107c */
[----:B------:R-:W-:Y:S04]  /*504d0*/  STL.64 [R1+0x428], R138 ;  /* 0x0004288a01007387 */ /* 0x000fe80000100a00 */
[----:B------:R-:W-:Y:S01]  /*504e0*/  STL.64 [R1+0x410], R132 ;  /* 0x0004108401007387 */ /* 0x000fe20000100a00 */
[C---:B------:R-:W-:Y:S03]  /*504f0*/  HMMA.1688.F32.TF32 R120, R68.reuse, R20, R120 ;  /* 0x000000144478723c */ /* 0x040fe60000081078 */
[----:B------:R-:W-:Y:S04]  /*50500*/  STL.64 [R1+0x418], R134 ;  /* 0x0004188601007387 */ /* 0x000fe80000100a00 */
[----:B------:R-:W-:Y:S04]  /*50510*/  STL.64 [R1+0x400], R72 ;  /* 0x0004004801007387 */ /* 0x000fe80000100a00 */
[----:B------:R2:W-:Y:S01]  /*50520*/  STL.64 [R1+0x408], R74 ;  /* 0x0004084a01007387 */ /* 0x0005e20000100a00 */
[C---:B------:R-:W-:Y:S03]  /*50530*/  HMMA.1688.F32.TF32 R112, R68.reuse, R28, R112 ;  /* 0x0000001c4470723c */ /* 0x040fe60000081070 */
[----:B------:R-:W-:Y:S04]  /*50540*/  LDS R165, [R2+0x8180] ;  /* 0x0081800002a57984 */ /* 0x000fe80000000800 */
[----:B------:R-:W3:Y:S01]  /*50550*/  LDS R167, [R2+0x9180] ;  /* 0x0091800002a77984 */ /* 0x000ee20000000800 */
[C---:B--2---:R-:W-:Y:S03]  /*50560*/  HMMA.1688.F32.TF32 R72, R68.reuse, R24, R116 ;  /* 0x000000184448723c */ /* 0x044fe60000081074 */
[----:B------:R-:W-:Y:S04]  /*50570*/  STL.64 [R1+0x3f0], R124 ;  /* 0x0003f07c01007387 */ /* 0x000fe80000100a00 */
[----:B------:R-:W-:Y:S04]  /*50580*/  STL.64 [R1+0x3f8], R126 ;  /* 0x0003f87e01007387 */ /* 0x000fe80000100a00 */
[----:B------:R-:W-:Y:S01]  /*50590*/  STL.64 [R1+0x3e0], R120 ;  /* 0x0003e07801007387 */ /* 0x000fe20000100a00 */
[C---:B------:R-:W-:Y:S03]  /*505a0*/  HMMA.1688.F32.TF32 R108, R68.reuse, R32, R108 ;  /* 0x00000020446c723c */ /* 0x040fe6000008106c */
[----:B------:R-:W-:Y:S08]  /*505b0*/  STL.64 [R1+0x3e8], R122 ;  /* 0x0003e87a01007387 */ /* 0x000ff00000100a00 */
[----:B------:R-:W-:Y:S04]  /*505c0*/  STL.64 [R1+0x3d0], R72 ;  /* 0x0003d04801007387 */ /* 0x000fe80000100a00 */
[----:B------:R2:W-:Y:S02]  /*505d0*/  STL.64 [R1+0x3d8], R74 ;  /* 0x0003d84a01007387 */ /* 0x0005e40000100a00 */
[C---:B--2---:R-:W-:Y:S02]  /*505e0*/  HMMA.1688.F32.TF32 R72, R68.reuse, R36, R104 ;  /* 0x000000244448723c */ /* 0x044fe40000081068 */
[----:B------:R-:W-:Y:S04]  /*505f0*/  STL.64 [R1+0x3c0], R112 ;  /* 0x0003c07001007387 */ /* 0x000fe80000100a00 */
[----:B------:R-:W-:Y:S02]  /*50600*/  STL.64 [R1+0x3c8], R114 ;  /* 0x0003c87201007387 */ /* 0x000fe40000100a00 */
[C---:B------:R-:W-:Y:S02]  /*50610*/  HMMA.1688.F32.TF32 R104, R68.reuse, R40, R236 ;  /* 0x000000284468723c */ /* 0x040fe400000810ec */
[----:B------:R-:W-:Y:S04]  /*50620*/  STL.64 [R1+0x3b0], R108 ;  /* 0x0003b06c01007387 */ /* 0x000fe80000100a00 */
[----:B------:R-:W-:Y:S02]  /*50630*/  STL.64 [R1+0x3b8], R110 ;  /* 0x0003b86e01007387 */ /* 0x000fe40000100a00 */
[C---:B------:R-:W-:Y:S07]  /*50640*/  HMMA.1688.F32.TF32 R96, R68.reuse, R44, R96 ;  /* 0x0000002c4460723c */ /* 0x040fee0000081060 */
        /* <DEDUP_REMOVED lines=11> */
[C---:B--2---:R-:W-:Y:S08]  /*50700*/  HMMA.1688.F32.TF32 R72, R68.reuse, R60, R80 ;  /* 0x0000003c4448723c */ /* 0x044ff00000081050 */
[----:B------:R-:W-:Y:S01]  /*50710*/  HMMA.1688.F32.TF32 R68, R68, R64, R76 ;  /* 0x000000404444723c */ /* 0x000fe2000008104c */
[----:B------:R-:W-:Y:S04]  /*50720*/  STL.64 [R1+0x360], R88 ;  /* 0x0003605801007387 */ /* 0x000fe80000100a00 */
[----:B------:R-:W-:Y:S04]  /*50730*/  STL.64 [R1+0x368], R90 ;  /* 0x0003685a01007387 */ /* 0x000fe80000100a00 */
[----:B------:R2:W-:Y:S04]  /*50740*/  STL.64 [R1+0x350], R84 ;  /* 0x0003505401007387 */ /* 0x0005e80000100a00 */
[----:B------:R4:W-:Y:S04]  /*50750*/  STL.64 [R1+0x358], R86 ;  /* 0x0003585601007387 */ /* 0x0009e80000100a00 */
[----:B------:R-:W1:Y:S04]  /*50760*/  LDL.LU R92, [R1+0xef0] ;  /* 0x000ef000015c7983 */ /* 0x000e680000300800 */
[----:B------:R-:W-:Y:S04]  /*50770*/  STL.64 [R1+0x340], R72 ;  /* 0x0003404801007387 */ /* 0x000fe80000100a00 */
[----:B------:R-:W-:Y:S04]  /*50780*/  STL.64 [R1+0x348], R74 ;  /* 0x0003484a01007387 */ /* 0x000fe80000100a00 */
[----:B------:R-:W-:Y:S04]  /*50790*/  STL.64 [R1+0x290], R68 ;  /* 0x0002904401007387 */ /* 0x000fe80000100a00 */
[----:B------:R1:W-:Y:S04]  /*507a0*/  STL.64 [R1+0x298], R70 ;  /* 0x0002984601007387 */ /* 0x0003e80000100a00 */
[----:B------:R-:W1:Y:S04]  /*507b0*/  LDL.LU R93, [R1+0xef4] ;  /* 0x000ef400015d7983 */ /* 0x000e680000300800 */
[----:B------:R-:W1:Y:S04]  /*507c0*/  LDL.LU R94, [R1+0xef8] ;  /* 0x000ef800015e7983 */ /* 0x000e680000300800 */
[----:B------:R-:W1:Y:S04]  /*507d0*/  LDL.LU R95, [R1+0xefc] ;  /* 0x000efc00015f7983 */ /* 0x000e680000300800 */
        /* <DEDUP_REMOVED lines=55> */
[----:B------:R-:W2:Y:S01]  /*50b50*/  LDL.LU R99, [R1+0xeec] ;  /* 0x000eec0001637983 */ /* 0x000ea20000300800 */
[C---:B-1----:R-:W-:Y:S08]  /*50b60*/  HMMA.1688.F32.TF32 R92, R100.reuse, R56, R92 ;  /* 0x00000038645c723c */ /* 0x042ff0000008105c */
[C---:B---3--:R-:W-:Y:S08]  /*50b70*/  HMMA.1688.F32.TF32 R76, R100.reuse, R40, R76 ;  /* 0x00000028644c723c */ /* 0x048ff0000008104c */
[C---:B------:R-:W-:Y:S08]  /*50b80*/  HMMA.1688.F32.TF32 R112, R100.reuse, R24, R112 ;  /* 0x000000186470723c */ /* 0x040ff00000081070 */
[C---:B------:R-:W-:Y:S08]  /*50b90*/  HMMA.1688.F32.TF32 R68, R100.reuse, R8, R128 ;  /* 0x000000086444723c */ /* 0x040ff00000081080 */
[C---:B------:R-:W-:Y:S08]  /*50ba0*/  HMMA.1688.F32.TF32 R72, R100.reuse, R4, R244 ;  /* 0x000000046448723c */ /* 0x040ff000000810f4 */
[C---:B------:R-:W-:Y:S11]  /*50bb0*/  HMMA.1688.F32.TF32 R124, R100.reuse, R12, R124 ;  /* 0x0000000c647c723c */ /* 0x040ff6000008107c */
[----:B------:R-:W-:Y:S04]  /*50bc0*/  @!UPT UIADD3 URZ, URZ, URZ, URZ ;  /* 0x0000003f3f3ff290 */ /* 0x000fe8000fffe03f */
[----:B------:R-:W-:Y:S04]  /*50bd0*/  STL.64 [R1+0x330], R72 ;  /* 0x0003304801007387 */ /* 0x000fe80000100a00 */
[----:B------:R1:W-:Y:S04]  /*50be0*/  STL.64 [R1+0x338], R74 ;  /* 0x0003384a01007387 */ /* 0x0003e80000100a00 */
[----:B------:R-:W-:Y:S04]  /*50bf0*/  STL.64 [R1+0x320], R68 ;  /* 0x0003204401007387 */ /* 0x000fe80000100a00 */
[----:B------:R3:W-:Y:S01]  /*50c00*/  STL.64 [R1+0x328], R70 ;  /* 0x0003284601007387 */ /* 0x0007e20000100a00 */
[C---:B-1----:R-:W-:Y:S08]  /*50c10*/  HMMA.1688.F32.TF32 R72, R100.reuse, R16, R120 ;  /* 0x000000106448723c */ /* 0x042ff00000081078 */
[C---:B---3--:R-:W-:Y:S01]  /*50c20*/  HMMA.1688.F32.TF32 R68, R100.reuse, R20, R116 ;  /* 0x000000146444723c */ /* 0x048fe20000081074 */
[----:B------:R-:W-:Y:S04]  /*50c30*/  STL.64 [R1+0x310], R124 ;  /* 0x0003107c01007387 */ /* 0x000fe80000100a00 */
[----:B------:R-:W-:Y:S10]  /*50c40*/  STL.64 [R1+0x318], R126 ;  /* 0x0003187e01007387 */ /* 0x000ff40000100a00 */
[----:B------:R-:W-:Y:S04]  /*50c50*/  STL.64 [R1+0x300], R72 ;  /* 0x0003004801007387 */ /* 0x000fe80000100a00 */
[----:B------:R1:W-:Y:S04]  /*50c60*/  STL.64 [R1+0x308], R74 ;  /* 0x0003084a01007387 */ /* 0x0003e80000100a00 */
[----:B------:R-:W-:Y:S04]  /*50c70*/  STL.64 [R1+0x2f0], R68 ;  /* 0x0002f04401007387 */ /* 0x000fe80000100a00 */
[----:B------:R3:W-:Y:S01]  /*50c80*/  STL.64 [R1+0x2f8], R70 ;  /* 0x0002f84601007387 */ /* 0x0007e20000100a00 */
[C---:B-1----:R-:W-:Y:S08]  /*50c90*/  HMMA.1688.F32.TF32 R72, R100.reuse, R28, R108 ;  /* 0x0000001c6448723c */ /* 0x042ff0000008106c */
[C---:B---3--:R-:W-:Y:S01]  /*50ca0*/  HMMA.1688.F32.TF32 R68, R100.reuse, R32, R104 ;  /* 0x000000206444723c */ /* 0x048fe20000081068 */
[----:B------:R-:W-:Y:S04]  /*50cb0*/  STL.64 [R1+0x2e0], R112 ;  /* 0x0002e07001007387 */ /* 0x000fe80000100a00 */
[----:B------:R-:W-:Y:S03]  /*50cc0*/  STL.64 [R1+0x2e8], R114 ;  /* 0x0002e87201007387 */ /* 0x000fe60000100a00 */
[C---:B------:R-:W-:Y:S11]  /*50cd0*/  HMMA.1688.F32.TF32 R80, R100.reuse, R44, R80 ;  /* 0x0000002c6450723c */ /* 0x040ff60000081050 */
[----:B------:R-:W-:Y:S04]  /*50ce0*/  @!UPT UIADD3 URZ, URZ, URZ, URZ ;  /* 0x0000003f3f3ff290 */ /* 0x000fe8000fffe03f */
[----:B------:R-:W-:Y:S04]  /*50cf0*/  STL.64 [R1+0x3200], R70 ;  /* 0x0032004601007387 */ /* 0x000fe80000100a00 */
[----:B------:R-:W-:Y:S04]  /*50d00*/  STL.64 [R1+0x2d0], R72 ;  /* 0x0002d04801007387 */ /* 0x000fe80000100a00 */
[----:B------:R1:W-:Y:S01]  /*50d10*/  STL.64 [R1+0x2d8], R74 ;  /* 0x0002d84a01007387 */ /* 0x0003e20000100a00 */
[C---:B--2---:R-:W-:Y:S08]  /*50d20*/  HMMA.1688.F32.TF32 R84, R100.reuse, R48, R84 ;  /* 0x000000306454723c */ /* 0x044ff00000081054 */
[C---:B-1----:R-:W-:Y:S08]  /*50d30*/  HMMA.1688.F32.TF32 R72, R100.reuse, R36, R236 ;  /* 0x000000246448723c */ /* 0x042ff000000810ec */
[C---:B----4-:R-:W-:Y:S01]  /*50d40*/  HMMA.1688.F32.TF32 R88, R100.reuse, R52, R88 ;  /* 0x000000346458723c */ /* 0x050fe20000081058 */
[----:B------:R1:W-:Y:S11]  /*50d50*/  STL.64 [R1+0x31f8], R68 ;  /* 0x0031f84401007387 */ /* 0x0003f60000100a00 */
[----:B------:R-:W-:Y:S03]  /*50d60*/  @!UPT UIADD3 URZ, URZ, URZ, URZ ;  /* 0x0000003f3f3ff290 */ /* 0x000fe6000fffe03f */
        /* <DEDUP_REMOVED lines=48> */
[----:B------:R-:W-:Y:S11]  /*51070*/  HMMA.1688.F32.TF32 R96, R100, R60, R96 ;  /* 0x0000003c6460723c */ /* 0x000ff60000081060 */
[----:B------:R-:W-:Y:S11]  /*51080*/  @!UPT UIADD3 URZ, URZ, URZ, URZ ;  /* 0x0000003f3f3ff290 */ /* 0x000ff6000fffe03f */
[----:B------:R-:W-:Y:S01]  /*51090*/  @!UPT UIADD3 URZ, URZ, URZ, URZ ;  /* 0x0000003f3f3ff290 */ /* 0x000fe2000fffe03f */
[----:B------:R-:W-:Y:S04]  /*510a0*/  STL.64 [R1+0x3270], R98 ;  /* 0x0032706201007387 */ /* 0x000fe80000100a00 */
[----:B------:R1:W-:Y:S01]  /*510b0*/  STL.64 [R1+0x3268], R96 ;  /* 0x0032686001007387 */ /* 0x0003e20000100a00 */
[----:B--2---:R-:W-:Y:S08]  /*510c0*/  HMMA.1688.F32.TF32 R120, R164, R20, R120 ;  /* 0x00000014a478723c */ /* 0x004ff00000081078 */
[----:B---3--:R-:W-:Y:S08]  /*510d0*/  HMMA.1688.F32.TF32 R100, R100, R64, R244 ;  /* 0x000000406464723c */ /* 0x008ff000000810f4 */
[C---:B----4-:R-:W-:Y:S08]  /*510e0*/  HMMA.1688.F32.TF32 R104, R164.reuse, R4, R104 ;  /* 0x00000004a468723c */ /* 0x050ff00000081068 */
[C---:B------:R-:W-:Y:S08]  /*510f0*/  HMMA.1688.F32.TF32 R108, R164.reuse, R8, R108 ;  /* 0x00000008a46c723c */ /* 0x040ff0000008106c */
[C---:B------:R-:W-:Y:S01]  /*51100*/  HMMA.1688.F32.TF32 R112, R164.reuse, R12, R112 ;  /* 0x0000000ca470723c */ /* 0x040fe20000081070 */
[----:B------:R-:W-:Y:S07]  /*51110*/  STL.64 [R1+0x3280], R102 ;  /* 0x0032806601007387 */ /* 0x000fee0000100a00 */
[C---:B------:R-:W-:Y:S01]  /*51120*/  HMMA.1688.F32.TF32 R116, R164.reuse, R16, R116 ;  /* 0x00000010a474723c */ /* 0x040fe20000081074 */
[----:B------:R2:W-:Y:S07]  /*51130*/  STL.64 [R1+0x3278], R100 ;  /* 0x0032786401007387 */ /* 0x0005ee0000100a00 */
[C---:B------:R-:W-:Y:S01]  /*51140*/  HMMA.1688.F32.TF32 R124, R164.reuse, R24, R124 ;  /* 0x00000018a47c723c */ /* 0x040fe2000008107c */
[----:B------:R-:W-:Y:S07]  /*51150*/  STL.64 [R1+0x3290], R106 ;  /* 0x0032906a01007387 */ /* 0x000fee0000100a00 */
[C---:B------:R-:W-:Y:S01]  /*51160*/  HMMA.1688.F32.TF32 R128, R164.reuse, R28, R128 ;  /* 0x0000001ca480723c */ /* 0x040fe20000081080 */
[----:B------:R3:W-:Y:S04]  /*51170*/  STL.64 [R1+0x3288], R104 ;  /* 0x0032886801007387 */ /* 0x0007e80000100a00 */
        /* <DEDUP_REMOVED lines=58> */
[----:B------:R-:W-:Y:S01]  /*51520*/  STL.64 [R1+0x32f8], R132 ;  /* 0x0032f88401007387 */ /* 0x000fe20000100a00 */
[C---:B--2---:R-:W-:Y:S08]  /*51530*/  HMMA.1688.F32.TF32 R156, R164.reuse, R56, R156 ;  /* 0x00000038a49c723c */ /* 0x044ff0000008109c */
[C---:B---3--:R-:W-:Y:S08]  /*51540*/  HMMA.1688.F32.TF32 R140, R164.reuse, R40, R140 ;  /* 0x00000028a48c723c */ /* 0x048ff0000008108c */
[C---:B----4-:R-:W-:Y:S08]  /*51550*/  HMMA.1688.F32.TF32 R136, R164.reuse, R36, R136 ;  /* 0x00000024a488723c */ /* 0x050ff00000081088 */
[C---:B------:R-:W-:Y:S08]  /*51560*/  HMMA.1688.F32.TF32 R144, R164.reuse, R44, R144 ;  /* 0x0000002ca490723c */ /* 0x040ff00000081090 */
[C---:B------:R-:W-:Y:S07]  /*51570*/  HMMA.1688.F32.TF32 R148, R164.reuse, R48, R148 ;  /* 0x00000030a494723c */ /* 0x040fee0000081094 */
[----:B------:R-:W-:Y:S01]  /*51580*/  STL.64 [R1+0x3310], R138 ;  /* 0x0033108a01007387 */ /* 0x000fe20000100a00 */
[C---:B------:R-:W-:Y:S03]  /*51590*/  HMMA.1688.F32.TF32 R152, R164.reuse, R52, R152 ;  /* 0x00000034a498723c */ /* 0x040fe60000081098 */
[----:B------:R-:W-:Y:S05]  /*515a0*/  STL.64 [R1+0x3308], R136 ;  /* 0x0033088801007387 */ /* 0x000fea0000100a00 */
[C---:B------:R-:W-:Y:S01]  /*515b0*/  HMMA.1688.F32.TF32 R160, R164.reuse, R60, R160 ;  /* 0x0000003ca4a0723c */ /* 0x040fe200000810a0 */
[----:B------:R-:W-:Y:S07]  /*515c0*/  STL.64 [R1+0x3320], R142 ;  /* 0x0033208e01007387 */ /* 0x000fee0000100a00 */
        /* <DEDUP_REMOVED lines=118> */
[----:B------:R-:W2:Y:S01]  /*51d30*/  LDS R239, [R2+0x9200] ;  /* 0x0092000002ef7984 */ /* 0x000ea20000000800 */
[----:B------:R-:W-:Y:S07]  /*51d40*/  HMMA.1688.F32.TF32 R176, R228, R12, R244 ;  /* 0x0000000ce4b0723c */ /* 0x000fee00000810f4 */
[----:B------:R-:W-:-:S02]  /*51d50*/  IMAD.MOV.U32 R244, RZ, RZ, R240 ;  /* 0x000000fffff47224 */ /* 0x000fc400078e00f0 */
[----:B------:R-:W-:Y:S01]  /*51d60*/  IMAD.MOV.U32 R245, RZ, RZ, R241 ;  /* 0x000000fffff57224 */ /* 0x000fe200078e00f1 */
[----:B------:R-:W3:Y:S01]  /*51d70*/  LDL.LU R240, [R1+0x350c] ;  /* 0x00350c0001f07983 */ /* 0x000ee20000300800 */
[----:B------:R-:W-:Y:S02]  /*51d80*/  IMAD.MOV.U32 R246, RZ, RZ, R242 ;  /* 0x000000fffff67224 */ /* 0x000fe400078e00f2 */
[----:B------:R-:W-:Y:S01]  /*51d90*/  IMAD.MOV.U32 R247, RZ, RZ, R243 ;  /* 0x000000fffff77224 */ /* 0x000fe200078e00f3 */
[----:B------:R-:W3:Y:S04]  /*51da0*/  LDL.LU R241, [R1+0x3508] ;  /* 0x0035080001f17983 */ /* 0x000ee80000300800 */
[----:B------:R-:W3:Y:S04]  /*51db0*/  LDL.LU R242, [R1+0x3504] ;  /* 0x0035040001f27983 */ /* 0x000ee80000300800 */
[----:B------:R-:W3:Y:S01]  /*51dc0*/  LDL.LU R243, [R1+0x3500] ;  /* 0x0035000001f37983 */ /* 0x000ee20000300800 */
[C---:B--2---:R-:W-:Y:S08]  /*51dd0*/  HMMA.1688.F32.TF32 R112, R236.reuse, R12, R104 ;  /* 0x0000000cec70723c */ /* 0x044ff00000081068 */
[C---:B------:R-:W-:Y:S08]  /*51de0*/  HMMA.1688.F32.TF32 R104, R236.reuse, R20, R96 ;  /* 0x00000014ec68723c */ /* 0x040ff00000081060 */
[C---:B------:R-:W-:Y:S08]  /*51df0*/  HMMA.1688.F32.TF32 R96, R236.reuse, R28, R88 ;  /* 0x0000001cec60723c */ /* 0x040ff00000081058 */
[C---:B------:R-:W-:Y:S08]  /*51e00*/  HMMA.1688.F32.TF32 R88, R236.reuse, R36, R80 ;  /* 0x00000024ec58723c */ /* 0x040ff00000081050 */
[C---:B----4-:R-:W-:Y:S08]  /*51e10*/  HMMA.1688.F32.TF32 R80, R236.reuse, R44, R72 ;  /* 0x0000002cec50723c */ /* 0x050ff00000081048 */
[C---:B------:R-:W-:Y:S08]  /*51e20*/  HMMA.1688.F32.TF32 R72, R236.reuse, R52, R248 ;  /* 0x00000034ec48723c */ /* 0x040ff000000810f8 */
        /* <DEDUP_REMOVED lines=142> */
[----:B------:R-:W1:Y:S01]  /*52710*/  LDS R243, [R3+0x9280] ;  /* 0x0092800003f37984 */ /* 0x000e620000000800 */
[C---:B------:R-:W-:Y:S08]  /*52720*/  HMMA.1688.F32.TF32 R232, R236.reuse, R4, R232 ;  /* 0x00000004ece8723c */ /* 0x040ff000000810e8 */
[C---:B--2---:R-:W-:Y:S08]  /*52730*/  HMMA.1688.F32.TF32 R144, R236.reuse, R64, R144 ;  /* 0x00000040ec90723c */ /* 0x044ff00000081090 */
[----:B---3--:R-:W-:Y:S01]  /*52740*/  HMMA.1688.F32.TF32 R148, R236, R60, R148 ;  /* 0x0000003cec94723c */ /* 0x008fe20000081094 */
[----:B------:R-:W-:Y:S04]  /*52750*/  LDS R236, [R252+0x8280] ;  /* 0x00828000fcec7984 */ /* 0x000fe80000000800 */
[----:B------:R-:W-:Y:S04]  /*52760*/  LDS R238, [R252+0x9280] ;  /* 0x00928000fcee7984 */ /* 0x000fe80000000800 */
[----:B------:R-:W-:Y:S04]  /*52770*/  LDS R237, [R2+0x8280] ;  /* 0x0082800002ed7984 */ /* 0x000fe80000000800 */
[----:B------:R-:W2:Y:S01]  /*52780*/  LDS R239, [R2+0x9280] ;  /* 0x0092800002ef7984 */ /* 0x000ea20000000800 */
[C---:B-1----:R-:W-:Y:S08]  /*52790*/  HMMA.1688.F32.TF32 R132, R240.reuse, R12, R132 ;  /* 0x0000000cf084723c */ /* 0x042ff00000081084 */
[C---:B----4-:R-:W-:Y:S08]  /*527a0*/  HMMA.1688.F32.TF32 R136, R240.reuse, R8, R136 ;  /* 0x00000008f088723c */ /* 0x050ff00000081088 */
        /* <DEDUP_REMOVED lines=30> */
[----:B------:R-:W-:Y:S03]  /*52990*/  STL.64 [R1+0xd10], R116 ;  /* 0x000d107401007387 */ /* 0x000fe60000100a00 */
[C---:B--2---:R-:W-:Y:S01]  /*529a0*/  HMMA.1688.F32.TF32 R76, R236.reuse, R4, R76 ;  /* 0x00000004ec4c723c */ /* 0x044fe2000008104c */
        /* <DEDUP_REMOVED lines=146> */
[C---:B---3--:R-:W-:Y:S11]  /*532d0*/  HMMA.1688.F32.TF32 R248, R236.reuse, R24, R248 ;  /* 0x00000018ecf8723c */ /* 0x048ff600000810f8 */
[----:B------:R-:W-:Y:S11]  /*532e0*/  @!UPT UIADD3 URZ, URZ, URZ, URZ ;  /* 0x0000003f3f3ff290 */ /* 0x000ff6000fffe03f */
[----:B------:R-:W-:Y:S01]  /*532f0*/  @!UPT UIADD3 URZ, URZ, URZ, URZ ;  /* 0x0000003f3f3ff290 */ /* 0x000fe2000fffe03f */
[----:B------:R-:W-:Y:S04]  /*53300*/  STL.64 [R1+0xc30], R248 ;  /* 0x000c30f801007387 */ /* 0x000fe80000100a00 */
[----:B------:R1:W-:Y:S04]  /*53310*/  STL.64 [R1+0xc38], R250 ;  /* 0x000c38fa01007387 */ /* 0x0003e80000100a00 */
[----:B-1----:R-:W2:Y:S04]  /*53320*/  LDL.LU.64 R250, [R1+0x34f8] ;  /* 0x0034f80001fa7983 */ /* 0x002ea80000300a00 */
[----:B------:R-:W3:Y:S04]  /*53330*/  LDL.LU.64 R248, [R1+0x34f0] ;  /* 0x0034f00001f87983 */ /* 0x000ee80000300a00 */
[----:B------:R-:W-:Y:S04]  /*53340*/  STL.64 [R1+0xc20], R244 ;  /* 0x000c20f401007387 */ /* 0x000fe80000100a00 */
[----:B------:R1:W-:Y:S04]  /*53350*/  STL.64 [R1+0xc28], R246 ;  /* 0x000c28f601007387 */ /* 0x0003e80000100a00 */
[----:B-1----:R-:W2:Y:S04]  /*53360*/  LDL.LU.64 R246, [R1+0x34e8] ;  /* 0x0034e80001f67983 */ /* 0x002ea80000300a00 */
[----:B------:R-:W2:Y:S01]  /*53370*/  LDL.LU.64 R244, [R1+0x34e0] ;  /* 0x0034e00001f47983 */ /* 0x000ea20000300a00 */
        /* <DEDUP_REMOVED lines=27> */
[C---:B------:R-:W-:Y:S03]  /*53530*/  HMMA.1688.F32.TF32 R68, R240.reuse, R64, R68 ;  /* 0x00000040f044723c */ /* 0x040fe60000081044 */
[----:B------:R-:W-:Y:S04]  /*53540*/  LDS R236, [R252+0x8300] ;  /* 0x00830000fcec7984 */ /* 0x000fe80000000800 */
[----:B------:R-:W-:Y:S01]  /*53550*/  LDS R238, [R252+0x9300] ;  /* 0x00930000fcee7984 */ /* 0x000fe20000000800 */
[C---:B-1----:R-:W-:Y:S03]  /*53560*/  HMMA.1688.F32.TF32 R132, R240.reuse, R4, R128 ;  /* 0x00000004f084723c */ /* 0x042fe60000081080 */
[----:B------:R-:W-:Y:S04]  /*53570*/  LDS R237, [R2+0x8300] ;  /* 0x0083000002ed7984 */ /* 0x000fe80000000800 */
[----:B------:R-:W1:Y:S01]  /*53580*/  LDS R239, [R2+0x9300] ;  /* 0x0093000002ef7984 */ /* 0x000e620000000800 */
        /* <DEDUP_REMOVED lines=42> */
[----:B------:R-:W4:Y:S04]  /*53830*/  LDL.LU R72, [R1+0x810] ;  /* 0x0008100001487983 */ /* 0x000f280000300800 */
[----:B------:R2:W-:Y:S04]  /*53840*/  STL.64 [R1+0xab0], R76 ;  /* 0x000ab04c01007387 */ /* 0x0005e80000100a00 */
[----:B------:R1:W-:Y:S04]  /*53850*/  STL.64 [R1+0xab8], R78 ;  /* 0x000ab84e01007387 */ /* 0x0003e80000100a00 */
[----:B------:R3:W-:Y:S04]  /*53860*/  STL.64 [R1+0x980], R68 ;  /* 0x0009804401007387 */ /* 0x0007e80000100a00 */
[----:B------:R3:W-:Y:S01]  /*53870*/  STL.64 [R1+0x988], R70 ;  /* 0x0009884601007387 */ /* 0x0007e20000100a00 */
[----:B--2---:R-:W-:-:S03]  /*53880*/  MOV R77, R246 ;  /* 0x000000f6004d7202 */ /* 0x004fc60000000f00 */
[----:B------:R-:W4:Y:S01]  /*53890*/  LDL.LU R73, [R1+0x814] ;  /* 0x0008140001497983 */ /* 0x000f220000300800 */
[----:B-1----:R-:W-:-:S03]  /*538a0*/  IMAD.MOV.U32 R78, RZ, RZ, R245 ;  /* 0x000000ffff4e7224 */ /* 0x002fc600078e00f5 */
[----:B------:R-:W4:Y:S01]  /*538b0*/  LDL.LU R74, [R1+0x818] ;  /* 0x00081800014a7983 */ /* 0x000f220000300800 */
[----:B------:R-:W-:-:S03]  /*538c0*/  IMAD.MOV.U32 R79, RZ, RZ, R244 ;  /* 0x000000ffff4f7224 */ /* 0x000fc600078e00f4 */
[----:B------:R-:W4:Y:S04]  /*538d0*/  LDL.LU R75, [R1+0x81c] ;  /* 0x00081c00014b7983 */ /* 0x000f280000300800 */
        /* <DEDUP_REMOVED lines=76> */
[----:B---3--:R-:W-:-:S03]  /*53da0*/  MOV R68, R247 ;  /* 0x000000f700447202 */ /* 0x008fc60000000f00 */
[----:B------:R-:W3:Y:S01]  /*53db0*/  LDL.LU R84, [R1+0x850] ;  /* 0x0008500001547983 */ /* 0x000ee20000300800 */
[----:B--2---:R-:W-:Y:S02]  /*53dc0*/  IMAD.MOV.U32 R87, RZ, RZ, R246 ;  /* 0x000000ffff577224 */ /* 0x004fe400078e00f6 */
[----:B----4-:R-:W-:Y:S01]  /*53dd0*/  IMAD.MOV.U32 R86, RZ, RZ, R245 ;  /* 0x000000ffff567224 */ /* 0x010fe200078e00f5 */
[----:B------:R-:W-:Y:S01]  /*53de0*/  LDS R240, [R0+0x8380] ;  /* 0x0083800000f07984 */ /* 0x000fe20000000800 */
[----:B------:R-:W-:-:S03]  /*53df0*/  IMAD.MOV.U32 R85, RZ, RZ, R244 ;  /* 0x000000ffff557224 */ /* 0x000fc600078e00f4 */
[----:B------:R-:W-:Y:S04]  /*53e00*/  LDS R242, [R0+0x9380] ;  /* 0x0093800000f27984 */ /* 0x000fe80000000800 */
[----:B------:R-:W2:Y:S04]  /*53e10*/  LDL.LU R244, [R1+0x34d0] ;  /* 0x0034d00001f47983 */ /* 0x000ea80000300800 */
[----:B------:R-:W2:Y:S04]  /*53e20*/  LDL.LU R245, [R1+0x34cc] ;  /* 0x0034cc0001f57983 */ /* 0x000ea80000300800 */
[----:B------:R-:W2:Y:S04]  /*53e30*/  LDL.LU R246, [R1+0x34c8] ;  /* 0x0034c80001f67983 */ /* 0x000ea80000300800 */
[----:B------:R-:W2:Y:S04]  /*53e40*/  LDL.LU R247, [R1+0x34c4] ;  /* 0x0034c40001f77983 */ /* 0x000ea80000300800 */
[----:B------:R-:W4:Y:S04]  /*53e50*/  LDL.LU R69, [R1+0x804] ;  /* 0x0008040001457983 */ /* 0x000f280000300800 */
[----:B------:R-:W4:Y:S04]  /*53e60*/  LDL.LU R70, [R1+0x808] ;  /* 0x0008080001467983 */ /* 0x000f280000300800 */
[----:B------:R-:W4:Y:S04]  /*53e70*/  LDL.LU R71, [R1+0x80c] ;  /* 0x00080c0001477983 */ /* 0x000f280000300800 */
[----:B------:R-:W-:Y:S04]  /*53e80*/  LDS R241, [R3+0x8380] ;  /* 0x0083800003f17984 */ /* 0x000fe80000000800 */
[----:B------:R-:W1:Y:S01]  /*53e90*/  LDS R243, [R3+0x9380] ;  /* 0x0093800003f37984 */ /* 0x000e620000000800 */
[C---:B------:R-:W-:Y:S08]  /*53ea0*/  HMMA.1688.F32.TF32 R96, R236.reuse, R64, R96 ;  /* 0x00000040ec60723c */ /* 0x040ff00000081060 */
[----:B------:R-:W-:Y:S08]  /*53eb0*/  HMMA.1688.F32.TF32 R104, R236, R56, R104 ;  /* 0x00000038ec68723c */ /* 0x000ff00000081068 */
[----:B-1----:R-:W-:Y:S08]  /*53ec0*/  HMMA.1688.F32.TF32 R92, R240, R4, R92 ;  /* 0x00000004f05c723c */ /* 0x002ff0000008105c */
        /* <DEDUP_REMOVED lines=12> */
[----:B------:R-:W-:Y:S08]  /*53f90*/  HMMA.1688.F32.TF32 R88, R240, R8, R88 ;  /* 0x00000008f058723c */ /* 0x000ff00000081058 */
[C---:B------:R-:W-:Y:S08]  /*53fa0*/  HMMA.1688.F32.TF32 R100, R236.reuse, R60, R100 ;  /* 0x0000003cec64723c */ /* 0x040ff00000081064 */
[----:B--2---:R-:W-:Y:S01]  /*53fb0*/  HMMA.1688.F32.TF32 R156, R236, R4, R244 ;  /* 0x00000004ec9c723c */ /* 0x004fe200000810f4 */
[----:B------:R-:W-:Y:S04]  /*53fc0*/  LDS R245, [R2+0x8380] ;  /* 0x0083800002f57984 */ /* 0x000fe80000000800 */
[----:B------:R1:W-:Y:S03]  /*53fd0*/  LDS R247, [R2+0x9380] ;  /* 0x0093800002f77984 */ /* 0x0003e60000000800 */
[C---:B---3--:R-:W-:Y:S01]  /*53fe0*/  HMMA.1688.F32.TF32 R84, R240.reuse, R12, R84 ;  /* 0x0000000cf054723c */ /* 0x048fe20000081054 */
[----:B------:R-:W-:Y:S04]  /*53ff0*/  LDS R244, [R252+0x8380] ;  /* 0x00838000fcf47984 */ /* 0x000fe80000000800 */
[----:B------:R-:W2:Y:S03]  /*54000*/  LDS R246, [R252+0x9380] ;  /* 0x00938000fcf67984 */ /* 0x000ea60000000800 */
[C---:B------:R-:W-:Y:S01]  /*54010*/  HMMA.1688.F32.TF32 R80, R240.reuse, R16, R80 ;  /* 0x00000010f050723c */ /* 0x040fe20000081050 */
[----:B------:R-:W-:Y:S04]  /*54020*/  LDS R236, [R0+0xa000] ;  /* 0x00a0000000ec7984 */ /* 0x000fe80000000800 */
[----:B------:R-:W-:Y:S04]  /*54030*/  LDS R238, [R0+0xb000] ;  /* 0x00b0000000ee7984 */ /* 0x000fe80000000800 */
[----:B------:R-:W-:Y:S04]  /*54040*/  STL.64 [R1+0xaa0], R156 ;  /* 0x000aa09c01007387 */ /* 0x000fe80000100a00 */
[----:B------:R-:W-:Y:S04]  /*54050*/  STL.64 [R1+0xaa8], R158 ;  /* 0x000aa89e01007387 */ /* 0x000fe80000100a00 */
[----:B-1----:R-:W3:Y:S04]  /*54060*/  LDL.LU R2, [R1+0x34c0] ;  /* 0x0034c00001027983 */ /* 0x002ee80000300800 */
        /* <DEDUP_REMOVED lines=15> */
[----:B------:R-:W-:Y:S01]  /*54160*/  STL.64 [R1+0xee0], R124 ;  /* 0x000ee07c01007387 */ /* 0x000fe20000100a00 */
[C---:B------:R-:W-:Y:S03]  /*54170*/  HMMA.1688.F32.TF32 R72, R240.reuse, R24, R72 ;  /* 0x00000018f048723c */ /* 0x040fe60000081048 */
[----:B------:R-:W-:Y:S04]  /*54180*/  STL.64 [R1+0xee8], R126 ;  /* 0x000ee87e01007387 */ /* 0x000fe80000100a00 */
[----:B------:R-:W-:Y:S01]  /*54190*/  STL.64 [R1+0xed0], R120 ;  /* 0x000ed07801007387 */ /* 0x000fe20000100a00 */
[C---:B----4-:R-:W-:Y:S03]  /*541a0*/  HMMA.1688.F32.TF32 R68, R240.reuse, R28, R68 ;  /* 0x0000001cf044723c */ /* 0x050fe60000081044 */
        /* <DEDUP_REMOVED lines=21> */
[----:B------:R-:W-:Y:S04]  /*54300*/  STL.64 [R1+0xa40], R76 ;  /* 0x000a404c01007387 */ /* 0x000fe80000100a00 */
[----:B------:R-:W-:Y:S04]  /*54310*/  STL.64 [R1+0xa48], R78 ;  /* 0x000a484e01007387 */ /* 0x000fe80000100a00 */
[----:B-1----:R-:W2:Y:S04]  /*54320*/  LDL.LU R80, [R1+0x6e0] ;  /* 0x0006e00001507983 */ /* 0x002ea80000300800 */
[----:B------:R-:W-:Y:S04]  /*54330*/  STL.64 [R1+0xa30], R72 ;  /* 0x000a304801007387 */ /* 0x000fe80000100a00 */
[----:B------:R-:W-:Y:S04]  /*54340*/  STL.64 [R1+0xa38], R74 ;  /* 0x000a384a01007387 */ /* 0x000fe80000100a00 */
[----:B------:R1:W-:Y:S04]  /*54350*/  STL.64 [R1+0xa20], R68 ;  /* 0x000a204401007387 */ /* 0x0003e80000100a00 */
[----:B------:R1:W-:Y:S04]  /*54360*/  STL.64 [R1+0xa28], R70 ;  /* 0x000a284601007387 */ /* 0x0003e80000100a00 */
        /* <DEDUP_REMOVED lines=72> */
[----:B------:R-:W1:Y:S01]  /*547f0*/  LDS R239, [R3+0xb000] ;  /* 0x00b0000003ef7984 */ /* 0x000e620000000800 */
[C---:B--2---:R-:W-:Y:S03]  /*54800*/  HMMA.1688.F32.TF32 R140, R240.reuse, R32, R72 ;  /* 0x00000020f08c723c */ /* 0x044fe60000081048 */
[----:B------:R-:W2:Y:S11]  /*54810*/  LDL.LU R72, [R1+0x6c0] ;  /* 0x0006c00001487983 */ /* 0x000eb60000300800 */
[----:B------:R-:W-:Y:S09]  /*54820*/  @!UPT UIADD3 URZ, URZ, URZ, URZ ;  /* 0x0000003f3f3ff290 */ /* 0x000ff2000fffe03f */
[----:B------:R-:W-:Y:S04]  /*54830*/  STL.64 [R1+0xa10], R140 ;  /* 0x000a108c01007387 */ /* 0x000fe80000100a00 */
[----:B------:R3:W-:Y:S04]  /*54840*/  STL.64 [R1+0xa18], R142 ;  /* 0x000a188e01007387 */ /* 0x0007e80000100a00 */
[----:B------:R-:W2:Y:S04]  /*54850*/  LDL.LU R73, [R1+0x6c4] ;  /* 0x0006c40001497983 */ /* 0x000ea80000300800 */
[----:B------:R-:W2:Y:S01]  /*54860*/  LDL.LU R74, [R1+0x6c8] ;  /* 0x0006c800014a7983 */ /* 0x000ea20000300800 */
[C---:B---3--:R-:W-:Y:S03]  /*54870*/  HMMA.1688.F32.TF32 R140, R240.reuse, R36, R136 ;  /* 0x00000024f08c723c */ /* 0x048fe60000081088 */
[----:B------:R-:W2:Y:S05]  /*54880*/  LDL.LU R75, [R1+0x6cc] ;  /* 0x0006cc00014b7983 */ /* 0x000eaa0000300800 */
[C---:B------:R-:W-:Y:S08]  /*54890*/  HMMA.1688.F32.TF32 R136, R240.reuse, R40, R132 ;  /* 0x00000028f088723c */ /* 0x040ff00000081084 */
[C---:B------:R-:W-:Y:S08]  /*548a0*/  HMMA.1688.F32.TF32 R132, R240.reuse, R44, R128 ;  /* 0x0000002cf084723c */ /* 0x040ff00000081080 */
[C---:B------:R-:W-:Y:S08]  /*548b0*/  HMMA.1688.F32.TF32 R128, R240.reuse, R48, R124 ;  /* 0x00000030f080723c */ /* 0x040ff0000008107c */
[C---:B------:R-:W-:Y:S08]  /*548c0*/  HMMA.1688.F32.TF32 R124, R240.reuse, R52, R120 ;  /* 0x00000034f07c723c */ /* 0x040ff00000081078 */
[C---:B----4-:R-:W-:Y:S08]  /*548d0*/  HMMA.1688.F32.TF32 R120, R240.reuse, R56, R116 ;  /* 0x00000038f078723c */ /* 0x050ff00000081074 */
[C---:B------:R-:W-:Y:S08]  /*548e0*/  HMMA.1688.F32.TF32 R116, R240.reuse, R60, R112 ;  /* 0x0000003cf074723c */ /* 0x040ff00000081070 */
[----:B------:R-:W-:Y:S01]  /*548f0*/  HMMA.1688.F32.TF32 R112, R240, R64, R108 ;  /* 0x00000040f070723c */ /* 0x000fe2000008106c */
[----:B------:R-:W-:Y:S04]  /*54900*/  STL.64 [R1+0xa00], R140 ;  /* 0x000a008c01007387 */ /* 0x000fe80000100a00 */
[----:B------:R-:W-:Y:S03]  /*54910*/  LDS R240, [R252+0xa000] ;  /* 0x00a00000fcf07984 */ /* 0x000fe60000000800 */
        /* <DEDUP_REMOVED lines=18> */
[----:B------:R-:W-:Y:S04]  /*54a40*/  STL.64 [R1+0x948], R110 ;  /* 0x0009486e01007387 */ /* 0x000fe80000100a00 */
[----:B------:R-:W3:Y:S04]  /*54a50*/  LDL.LU R69, [R1+0x6b4] ;  /* 0x0006b40001457983 */ /* 0x000ee80000300800 */
[----:B------:R-:W3:Y:S01]  /*54a60*/  LDL.LU R70, [R1+0x6b8] ;  /* 0x0006b80001467983 */ /* 0x000ee20000300800 */
[C---:B------:R-:W-:Y:S08]  /*54a70*/  HMMA.1688.F32.TF32 R104, R244.reuse, R8, R104 ;  /* 0x00000008f468723c */ /* 0x040ff00000081068 */
[C---:B------:R-:W-:Y:S01]  /*54a80*/  HMMA.1688.F32.TF32 R100, R244.reuse, R12, R100 ;  /* 0x0000000cf464723c */ /* 0x040fe20000081064 */
[----:B------:R-:W-:Y:S07]  /*54a90*/  LDS R242, [R252+0xb000] ;  /* 0x00b00000fcf27984 */ /* 0x000fee0000000800 */
        /* <DEDUP_REMOVED lines=15> */
[----:B------:R1:W-:Y:S04]  /*54b90*/  STL [R1+0x818], R90 ;  /* 0x0008185a01007387 */ /* 0x0003e80000100800 */
[----:B------:R1:W-:Y:S04]  /*54ba0*/  STL.64 [R1+0x7d0], R84 ;  /* 0x0007d05401007387 */ /* 0x0003e80000100a00 */
[----:B------:R1:W-:Y:S04]  /*54bb0*/  STL.64 [R1+0x7d8], R86 ;  /* 0x0007d85601007387 */ /* 0x0003e80000100a00 */
[----:B----4-:R-:W4:Y:S04]  /*54bc0*/  LDL.LU R92, [R1+0x6a0] ;  /* 0x0006a000015c7983 */ /* 0x010f280000300800 */
[----:B------:R1:W-:Y:S04]  /*54bd0*/  STL.64 [R1+0x7b0], R80 ;  /* 0x0007b05001007387 */ /* 0x0003e80000100a00 */
[----:B------:R1:W-:Y:S01]  /*54be0*/  STL.64 [R1+0x7b8], R82 ;  /* 0x0007b85201007387 */ /* 0x0003e20000100a00 */
[----:B------:R-:W-:-:S03]  /*54bf0*/  IMAD.MOV.U32 R71, RZ, RZ, R2 ;  /* 0x000000ffff477224 */ /* 0x000fc600078e0002 */
[----:B------:R-:W-:Y:S04]  /*54c00*/  STL.64 [R1+0x730], R76 ;  /* 0x0007304c01007387 */ /* 0x000fe80000100a00 */
[----:B------:R-:W-:Y:S04]  /*54c10*/  STL.64 [R1+0x738], R78 ;  /* 0x0007384e01007387 */ /* 0x000fe80000100a00 */
[----:B------:R-:W4:Y:S04]  /*54c20*/  LDL.LU R93, [R1+0x6a4] ;  /* 0x0006a400015d7983 */ /* 0x000f280000300800 */
[----:B-1----:R-:W4:Y:S04]  /*54c30*/  LDL.LU R94, [R1+0x6a8] ;  /* 0x0006a800015e7983 */ /* 0x002f280000300800 */
[----:B------:R-:W4:Y:S04]  /*54c40*/  LDL.LU R95, [R1+0x6ac] ;  /* 0x0006ac00015f7983 */ /* 0x000f280000300800 */
[----:B------:R-:W4:Y:S01]  /*54c50*/  LDL.LU R88, [R1+0x690] ;  /* 0x0006900001587983 */ /* 0x000f220000300800 */
[----:B--2---:R-:W-:Y:S01]  /*54c60*/  HMMA.1688.F32.TF32 R72, R244, R40, R72 ;  /* 0x00000028f448723c */ /* 0x004fe20000081048 */
[----:B------:R-:W-:Y:S11]  /*54c70*/  IMAD.MOV.U32 R2, RZ, RZ, R91 ;  /* 0x000000ffff027224 */ /* 0x000ff600078e005b */
[----:B------:R-:W-:Y:S11]  /*54c80*/  @!UPT UIADD3 URZ, URZ, URZ, URZ ;  /* 0x0000003f3f3ff290 */ /* 0x000ff6000fffe03f */
[----:B------:R1:W-:Y:S04]  /*54c90*/  STL.64 [R1+0x720], R72 ;  /* 0x0007204801007387 */ /* 0x0003e80000100a00 */
[----:B------:R2:W-:Y:S04]  /*54ca0*/  STL.64 [R1+0x728], R74 ;  /* 0x0007284a01007387 */ /* 0x0005e80000100a00 */
        /* <DEDUP_REMOVED lines=11> */
[----:B-1----:R-:W-:Y:S01]  /*54d60*/  IMAD.MOV.U32 R72, RZ, RZ, R248 ;  /* 0x000000ffff487224 */ /* 0x002fe200078e00f8 */
[----:B------:R-:W-:Y:S01]  /*54d70*/  MOV R73, R249 ;  /* 0x000000f900497202 */ /* 0x000fe20000000f00 */
[----:B--2---:R-:W-:-:S02]  /*54d80*/  IMAD.MOV.U32 R74, RZ, RZ, R250 ;  /* 0x000000ffff4a7224 */ /* 0x004fc400078e00fa */
[----:B------:R-:W-:Y:S01]  /*54d90*/  IMAD.MOV.U32 R75, RZ, RZ, R251 ;  /* 0x000000ffff4b7224 */ /* 0x000fe200078e00fb */
[----:B---3--:R-:W-:Y:S11]  /*54da0*/  HMMA.1688.F32.TF32 R68, R244, R44, R68 ;  /* 0x0000002cf444723c */ /* 0x008ff60000081044 */
        /* <DEDUP_REMOVED lines=8> */
[----:B------:R-:W-:Y:S02]  /*54e30*/  IMAD.MOV.U32 R69, RZ, RZ, R11 ;  /* 0x000000ffff457224 */ /* 0x000fe400078e000b */
[----:B------:R-:W-:Y:S01]  /*54e40*/  IMAD.MOV.U32 R70, RZ, RZ, R6 ;  /* 0x000000ffff467224 */ /* 0x000fe200078e0006 */
        /* <DEDUP_REMOVED lines=8> */
[----:B------:R-:W3:Y:S04]  /*54ed0*/  LDL.LU R76, [R1+0xf0] ;  /* 0x0000f000014c7983 */ /* 0x000ee80000300800 */
[----:B------:R-:W3:Y:S04]  /*54ee0*/  LDL.LU R77, [R1+0xf4] ;  /* 0x0000f400014d7983 */ /* 0x000ee80000300800 */
[----:B------:R-:W3:Y:S04]  /*54ef0*/  LDL.LU R78, [R1+0xf8] ;  /* 0x0000f800014e7983 */ /* 0x000ee80000300800 */
[----:B------:R-:W3:Y:S01]  /*54f00*/  LDL.LU R79, [R1+0xfc] ;  /* 0x0000fc00014f7983 */ /* 0x000ee20000300800 */
[----:B------:R-:W-:Y:S08]  /*54f10*/  HMMA.1688.F32.TF32 R68, R236, R14, R68 ;  /* 0x0000000eec44723c */ /* 0x000ff00000081044 */
[C---:B----4-:R-:W-:Y:S11]  /*54f20*/  HMMA.1688.F32.TF32 R80, R244.reuse, R60, R80 ;  /* 0x0000003cf450723c */ /* 0x050ff60000081050 */
[----:B------:R-:W-:Y:S11]  /*54f30*/  @!UPT UIADD3 URZ, URZ, URZ, URZ ;  /* 0x0000003f3f3ff290 */ /* 0x000ff6000fffe03f */
[----:B------:R-:W-:Y:S02]  /*54f40*/  @!UPT UIADD3 URZ, URZ, URZ, URZ ;  /* 0x0000003f3f3ff290 */ /* 0x000fe4000fffe03f */
[----:B------:R-:W-:Y:S01]  /*54f50*/  IMAD.MOV.U32 R17, RZ, RZ, R80 ;  /* 0x000000ffff117224 */ /* 0x000fe200078e0050 */
[----:B------:R-:W-:Y:S01]  /*54f60*/  MOV R12, R83 ;  /* 0x00000053000c7202 */ /* 0x000fe20000000f00 */
[----:B------:R-:W-:Y:S02]  /*54f70*/  IMAD.MOV.U32 R16, RZ, RZ, R81 ;  /* 0x000000ffff107224 */ /* 0x000fe400078e0051 */
[----:B------:R-:W-:Y:S01]  /*54f80*/  IMAD.MOV.U32 R13, RZ, RZ, R82 ;  /* 0x000000ffff0d7224 */ /* 0x000fe200078e0052 */
[C---:B------:R-:W-:Y:S01]  /*54f90*/  HMMA.1688.F32.TF32 R88, R244.reuse, R52, R88 ;  /* 0x00000034f458723c */ /* 0x040fe20000081058 */
[----:B------:R-:W4:Y:S07]  /*54fa0*/  LDL R53, [R1+0x820] ;  /* 0x0008200001357983 */ /* 0x000f2e0000100800 */
[----:B--2---:R-:W-:Y:S11]  /*54fb0*/  HMMA.1688.F32.TF32 R80, R244, R64, R248 ;  /* 0x00000040f450723c */ /* 0x004ff600000810f8 */
[----:B------:R-:W-:Y:S11]  /*54fc0*/  @!UPT UIADD3 URZ, URZ, URZ, URZ ;  /* 0x0000003f3f3ff290 */ /* 0x000ff6000fffe03f */
[----:B------:R-:W-:Y:S02]  /*54fd0*/  @!UPT UIADD3 URZ, URZ, URZ, URZ ;  /* 0x0000003f3f3ff290 */ /* 0x000fe4000fffe03f */
[----:B------:R-:W-:Y:S02]  /*54fe0*/  IMAD.MOV.U32 R9, RZ, RZ, R80 ;  /* 0x000000ffff097224 */ /* 0x000fe400078e0050 */
[----:B------:R-:W-:Y:S02]  /*54ff0*/  IMAD.MOV.U32 R8, RZ, RZ, R81 ;  /* 0x000000ffff087224 */ /* 0x000fe400078e0051 */
[----:B------:R-:W-:Y:S02]  /*55000*/  IMAD.MOV.U32 R5, RZ, RZ, R82 ;  /* 0x000000ffff057224 */ /* 0x000fe400078e0052 */
[----:B------:R-:W-:Y:S02]  /*55010*/  IMAD.MOV.U32 R4, RZ, RZ, R83 ;  /* 0x000000ffff047224 */ /* 0x000fe400078e0053 */
[C---:B---3--:R-:W-:Y:S08]  /*55020*/  HMMA.1688.F32.TF32 R80, R236.reuse, R6, R76 ;  /* 0x00000006ec50723c */ /* 0x048ff0000008104c */
[----:B------:R-:W-:Y:S07]  /*55030*/  HMMA.1688.F32.TF32 R76, R236, R10, R72 ;  /* 0x0000000aec4c723c */ /* 0x000fee0000081048 */
[----:B------:R-:W-:Y:S01]  /*55040*/  IMAD.MOV.U32 R72, RZ, RZ, R55 ;  /* 0x000000ffff487224 */ /* 0x000fe200078e0037 */
[----:B------:R-:W-:-:S07]  /*55050*/  MOV R73, R54 ;  /* 0x0000003600497202 */ /* 0x000fce0000000f00 */
[----:B------:R-:W-:Y:S04]  /*55060*/  STL.64 [R1+0x15a0], R80 ;  /* 0x0015a05001007387 */ /* 0x000fe80000100a00 */
[----:B------:R-:W-:Y:S04]  /*55070*/  STL.64 [R1+0x15a8], R82 ;  /* 0x0015a85201007387 */ /* 0x000fe80000100a00 */
[----:B------:R1:W-:Y:S04]  /*55080*/  STL.64 [R1+0x1590], R76 ;  /* 0x0015904c01007387 */ /* 0x0003e80000100a00 */
[----:B------:R2:W-:Y:S01]  /*55090*/  STL.64 [R1+0x1598], R78 ;  /* 0x0015984e01007387 */ /* 0x0005e20000100a00 */
[----:B------:R-:W-:-:S03]  /*550a0*/  IMAD.MOV.U32 R74, RZ, RZ, R42 ;  /* 0x000000ffff4a7224 */ /* 0x000fc600078e002a */
[----:B------:R-:W3:Y:S01]  /*550b0*/  LDL.LU R55, [R1+0x349c] ;  /* 0x00349c0001377983 */ /* 0x000ee20000300800 */
[----:B------:R-:W-:-:S03]  /*550c0*/  IMAD.MOV.U32 R75, RZ, RZ, R43 ;  /* 0x000000ffff4b7224 */ /* 0x000fc600078e002b */
[----:B------:R2:W-:Y:S01]  /*550d0*/  STL.64 [R1+0x1580], R68 ;  /* 0x0015804401007387 */ /* 0x0005e20000100a00 */
[----:B-1----:R-:W-:-:S03]  /*550e0*/  IMAD.MOV.U32 R76, RZ, RZ, R63 ;  /* 0x000000ffff4c7224 */ /* 0x002fc600078e003f */
[----:B------:R1:W-:Y:S01]  /*550f0*/  STL.64 [R1+0x1588], R70 ;  /* 0x0015884601007387 */ /* 0x0003e20000100a00 */
[----:B------:R-:W-:-:S03]  /*55100*/  IMAD.MOV.U32 R77, RZ, RZ, R62 ;  /* 0x000000ffff4d7224 */ /* 0x000fc600078e003e */
[----:B------:R-:W3:Y:S04]  /*55110*/  LDL.LU R54, [R1+0x3498] ;  /* 0x0034980001367983 */ /* 0x000ee80000300800 */
[----:B------:R-:W3:Y:S04]  /*55120*/  LDL.LU R42, [R1+0x3494] ;  /* 0x00349400012a7983 */ /* 0x000ee80000300800 */
[----:B------:R-:W3:Y:S04]  /*55130*/  LDL.LU R43, [R1+0x3490] ;  /* 0x00349000012b7983 */ /* 0x000ee80000300800 */
[----:B------:R-:W3:Y:S04]  /*55140*/  LDL.LU R63, [R1+0x348c] ;  /* 0x00348c00013f7983 */ /* 0x000ee80000300800 */
[----:B------:R-:W3:Y:S01]  /*55150*/  LDL.LU R62, [R1+0x3488] ;  /* 0x00348800013e7983 */ /* 0x000ee20000300800 */
[----:B------:R-:W-:Y:S01]  /*55160*/  HMMA.1688.F32.TF32 R92, R244, R48, R92 ;  /* 0x00000030f45c723c */ /* 0x000fe2000008105c */
[----:B--2---:R-:W-:Y:S01]  /*55170*/  IMAD.MOV.U32 R78, RZ, RZ, R26 ;  /* 0x000000ffff4e7224 */ /* 0x004fe200078e001a */
[----:B------:R-:W-:Y:S01]  /*55180*/  MOV R79, R31 ;  /* 0x0000001f004f7202 */ /* 0x000fe20000000f00 */
[----:B------:R-:W2:Y:S01]  /*55190*/  LDL.LU R26, [R1+0x3484] ;  /* 0x00348400011a7983 */ /* 0x000ea20000300800 */
[----:B------:R-:W-:-:S02]  /*551a0*/  IMAD.MOV.U32 R80, RZ, RZ, R30 ;  /* 0x000000ffff507224 */ /* 0x000fc400078e001e */
[----:B------:R-:W-:Y:S01]  /*551b0*/  IMAD.MOV.U32 R81, RZ, RZ, R38 ;  /* 0x000000ffff517224 */ /* 0x000fe200078e0026 */
[----:B------:R-:W2:Y:S01]  /*551c0*/  LDL.LU R31, [R1+0x3480] ;  /* 0x00348000011f7983 */ /* 0x000ea20000300800 */
[----:B------:R-:W-:-:S03]  /*551d0*/  IMAD.MOV.U32 R82, RZ, RZ, R50 ;  /* 0x000000ffff527224 */ /* 0x000fc600078e0032 */
[----:B------:R-:W2:Y:S01]  /*551e0*/  LDL.LU R30, [R1+0x347c] ;  /* 0x00347c00011e7983 */ /* 0x000ea20000300800 */
[----:B------:R-:W-:Y:S02]  /*551f0*/  IMAD.MOV.U32 R49, RZ, RZ, R88 ;  /* 0x000000ffff317224 */ /* 0x000fe400078e0058 */
[----:B------:R-:W-:Y:S01]  /*55200*/  IMAD.MOV.U32 R83, RZ, RZ, R51 ;  /* 0x000000ffff537224 */ /* 0x000fe200078e0033 */
[----:B------:R-:W2:Y:S01]  /*55210*/  LDL.LU R38, [R1+0x3478] ;  /* 0x0034780001267983 */ /* 0x000ea20000300800 */
[----:B------:R-:W-:Y:S01]  /*55220*/  IMAD.MOV.U32 R48, RZ, RZ, R89 ;  /* 0x000000ffff307224 */ /* 0x000fe200078e0059 */
[----:B------:R-:W-:Y:S01]  /*55230*/  MOV R89, R47 ;  /* 0x0000002f00597202 */ /* 0x000fe20000000f00 */
[----:B------:R-:W-:Y:S01]  /*55240*/  IMAD.MOV.U32 R88, RZ, RZ, R46 ;  /* 0x000000ffff587224 */ /* 0x000fe200078e002e */
[----:B------:R-:W2:Y:S01]  /*55250*/  LDL.LU R50, [R1+0x3474] ;  /* 0x0034740001327983 */ /* 0x000ea20000300800 */
[----:B------:R-:W-:-:S03]  /*55260*/  IMAD.MOV.U32 R45, RZ, RZ, R90 ;  /* 0x000000ffff2d7224 */ /* 0x000fc600078e005a */
[----:B------:R-:W2:Y:S01]  /*55270*/  LDL.LU R51, [R1+0x3470] ;  /* 0x0034700001337983 */ /* 0x000ea20000300800 */
[----:B------:R-:W-:Y:S02]  /*55280*/  IMAD.MOV.U32 R44, RZ, RZ, R91 ;  /* 0x000000ffff2c7224 */ /* 0x000fe400078e005b */
[----:B------:R-:W-:Y:S01]  /*55290*/  IMAD.MOV.U32 R90, RZ, RZ, R58 ;  /* 0x000000ffff5a7224 */ /* 0x000fe200078e003a */
[----:B------:R-:W2:Y:S01]  /*552a0*/  LDL.LU R46, [R1+0x346c] ;  /* 0x00346c00012e7983 */ /* 0x000ea20000300800 */
[----:B------:R-:W-:Y:S02]  /*552b0*/  IMAD.MOV.U32 R33, RZ, RZ, R92 ;  /* 0x000000ffff217224 */ /* 0x000fe400078e005c */
[----:B------:R-:W-:Y:S01]  /*552c0*/  IMAD.MOV.U32 R91, RZ, RZ, R59 ;  /* 0x000000ffff5b7224 */ /* 0x000fe200078e003b */
[----:B------:R-:W2:Y:S01]  /*552d0*/  LDL.LU R47, [R1+0x3468] ;  /* 0x00346800012f7983 */ /* 0x000ea20000300800 */
[----:B------:R-:W-:-:S03]  /*552e0*/  IMAD.MOV.U32 R32, RZ, RZ, R93 ;  /* 0x000000ffff207224 */ /* 0x000fc600078e005d */
[----:B------:R-:W2:Y:S01]  /*552f0*/  LDL.LU R58, [R1+0x3464] ;  /* 0x00346400013a7983 */ /* 0x000ea20000300800 */
[----:B------:R-:W-:Y:S01]  /*55300*/  IMAD.MOV.U32 R29, RZ, RZ, R94 ;  /* 0x000000ffff1d7224 */ /* 0x000fe200078e005e */
[----:B------:R-:W-:Y:S02]  /*55310*/  MOV R28, R95 ;  /* 0x0000005f001c7202 */ /* 0x000fe40000000f00 */
[----:B------:R-:W2:Y:S01]  /*55320*/  LDL.LU R59, [R1+0x3460] ;  /* 0x00346000013b7983 */ /* 0x000ea20000300800 */
[----:B------:R-:W-:Y:S01]  /*55330*/  IMAD.MOV.U32 R94, RZ, RZ, R66 ;  /* 0x000000ffff5e7224 */ /* 0x000fe200078e0042 */
[----:B------:R-:W-:Y:S01]  /*55340*/  MOV R95, R67 ;  /* 0x00000043005f7202 */ /* 0x000fe20000000f00 */
[----:B------:R-:W-:Y:S01]  /*55350*/  HMMA.1688.F32.TF32 R84, R244, R56, R84 ;  /* 0x00000038f454723c */ /* 0x000fe20000081054 */
[----:B----4-:R-:W-:Y:S04]  /*55360*/  LDS R241, [R53+0xa000] ;  /* 0x00a0000035f17984 */ /* 0x010fe80000000800 */
[----:B------:R-:W4:Y:S01]  /*55370*/  LDS R243, [R53+0xb000] ;  /* 0x00b0000035f37984 */ /* 0x000f220000000800 */
[----:B---3--:R-:W-:-:S02]  /*55380*/  IMAD.MOV.U32 R93, RZ, RZ, R55 ;  /* 0x000000ffff5d7224 */ /* 0x008fc400078e0037 */
[----:B------:R-:W-:Y:S02]  /*55390*/  IMAD.MOV.U32 R92, RZ, RZ, R54 ;  /* 0x000000ffff5c7224 */ /* 0x000fe400078e0036 */
[----:B------:R-:W3:Y:S04]  /*553a0*/  LDL.LU R54, [R1+0x345c] ;  /* 0x00345c0001367983 */ /* 0x000ee80000300800 */
[----:B------:R-:W4:Y:S04]  /*553b0*/  LDL.LU R55, [R1+0x3458] ;  /* 0x0034580001377983 */ /* 0x000f280000300800 */
        /* <DEDUP_REMOVED lines=10> */
[----:B--2---:R-:W-:-:S02]  /*55460*/  IMAD.MOV.U32 R107, RZ, RZ, R50 ;  /* 0x000000ffff6b7224 */ /* 0x004fc400078e0032 */
[----:B------:R-:W-:Y:S01]  /*55470*/  IMAD.MOV.U32 R106, RZ, RZ, R51 ;  /* 0x000000ffff6a7224 */ /* 0x000fe200078e0033 */
[----:B------:R-:W-:Y:S01]  /*55480*/  MOV R105, R46 ;  /* 0x0000002e00697202 */ /* 0x000fe20000000f00 */
[----:B------:R-:W-:Y:S02]  /*55490*/  IMAD.MOV.U32 R104, RZ, RZ, R47 ;  /* 0x000000ffff687224 */ /* 0x000fe400078e002f */
[----:B------:R-:W2:Y:S04]  /*554a0*/  LDL.LU R47, [R1+0x343c] ;  /* 0x00343c00012f7983 */ /* 0x000ea80000300800 */
[----:B------:R-:W2:Y:S04]  /*554b0*/  LDL.LU R46, [R1+0x3438] ;  /* 0x00343800012e7983 */ /* 0x000ea80000300800 */
[----:B------:R-:W2:Y:S01]  /*554c0*/  LDL.LU R51, [R1+0x3434] ;  /* 0x0034340001337983 */ /* 0x000ea20000300800 */
[----:B------:R-:W-:-:S03]  /*554d0*/  IMAD.MOV.U32 R110, RZ, RZ, R59 ;  /* 0x000000ffff6e7224 */ /* 0x000fc600078e003b */
[----:B------:R-:W2:Y:S01]  /*554e0*/  LDL.LU R50, [R1+0x3430] ;  /* 0x0034300001327983 */ /* 0x000ea20000300800 */
[----:B------:R-:W-:Y:S01]  /*554f0*/  MOV R111, R58 ;  /* 0x0000003a006f7202 */ /* 0x000fe20000000f00 */
[----:B---3--:R-:W-:Y:S02]  /*55500*/  IMAD.MOV.U32 R109, RZ, RZ, R54 ;  /* 0x000000ffff6d7224 */ /* 0x008fe400078e0036 */
[----:B----4-:R-:W-:Y:S02]  /*55510*/  IMAD.MOV.U32 R108, RZ, RZ, R55 ;  /* 0x000000ffff6c7224 */ /* 0x010fe400078e0037 */
[----:B------:R-:W3:Y:S04]  /*55520*/  LDL.LU R55, [R1+0x342c] ;  /* 0x00342c0001377983 */ /* 0x000ee80000300800 */
[----:B------:R-:W4:Y:S04]  /*55530*/  LDL.LU R54, [R1+0x3428] ;  /* 0x0034280001367983 */ /* 0x000f280000300800 */
[----:B------:R-:W2:Y:S01]  /*55540*/  LDL.LU R59, [R1+0x3424] ;  /* 0x00342400013b7983 */ /* 0x000ea20000300800 */
[----:B------:R-:W-:-:S03]  /*55550*/  IMAD.MOV.U32 R113, RZ, RZ, R62 ;  /* 0x000000ffff717224 */ /* 0x000fc600078e003e */
[----:B------:R-:W3:Y:S01]  /*55560*/  LDL.LU R58, [R1+0x3420] ;  /* 0x00342000013a7983 */ /* 0x000ee20000300800 */
[----:B------:R-:W-:-:S03]  /*55570*/  IMAD.MOV.U32 R112, RZ, RZ, R63 ;  /* 0x000000ffff707224 */ /* 0x000fc600078e003f */
[----:B------:R-:W4:Y:S01]  /*55580*/  LDL.LU R63, [R1+0x341c] ;  /* 0x00341c00013f7983 */ /* 0x000f220000300800 */
[----:B------:R-:W-:-:S03]  /*55590*/  IMAD.MOV.U32 R114, RZ, RZ, R67 ;  /* 0x000000ffff727224 */ /* 0x000fc600078e0043 */
[----:B------:R-:W4:Y:S01]  /*555a0*/  LDL.LU R62, [R1+0x3418] ;  /* 0x00341800013e7983 */ /* 0x000f220000300800 */
[----:B------:R-:W-:-:S03]  /*555b0*/  IMAD.MOV.U32 R115, RZ, RZ, R66 ;  /* 0x000000ffff737224 */ /* 0x000fc600078e0042 */
[----:B------:R-:W4:Y:S04]  /*555c0*/  LDL.LU R67, [R1+0x3414] ;  /* 0x0034140001437983 */ /* 0x000f280000300800 */
[----:B------:R-:W4:Y:S01]  /*555d0*/  LDL.LU R66, [R1+0x3410] ;  /* 0x0034100001427983 */ /* 0x000f220000300800 */
[----:B--2---:R-:W-:-:S03]  /*555e0*/  IMAD.MOV.U32 R124, RZ, RZ, R59 ;  /* 0x000000ffff7c7224 */ /* 0x004fc600078e003b */
[----:B------:R-:W2:Y:S01]  /*555f0*/  LDL.LU R59, [R1+0x340c] ;  /* 0x00340c00013b7983 */ /* 0x000ea20000300800 */
[----:B---3--:R-:W-:-:S03]  /*55600*/  MOV R125, R58 ;  /* 0x0000003a007d7202 */ /* 0x008fc60000000f00 */
[----:B------:R-:W3:Y:S01]  /*55610*/  LDL.LU R58, [R1+0x3408] ;  /* 0x00340800013a7983 */ /* 0x000ee20000300800 */
[----:B----4-:R-:W-:-:S03]  /*55620*/  IMAD.MOV.U32 R126, RZ, RZ, R63 ;  /* 0x000000ffff7e7224 */ /* 0x010fc600078e003f */
[----:B------:R-:W4:Y:S01]  /*55630*/  LDL.LU R63, [R1+0x3404] ;  /* 0x00340400013f7983 */ /* 0x000f220000300800 */
[----:B------:R-:W-:-:S03]  /*55640*/  IMAD.MOV.U32 R127, RZ, RZ, R62 ;  /* 0x000000ffff7f7224 */ /* 0x000fc600078e003e */
[----:B------:R-:W2:Y:S01]  /*55650*/  LDL.LU R62, [R1+0x3400] ;  /* 0x00340000013e7983 */ /* 0x000ea20000300800 */
[----:B------:R-:W-:-:S03]  /*55660*/  IMAD.MOV.U32 R131, RZ, RZ, R67 ;  /* 0x000000ffff837224 */ /* 0x000fc600078e0043 */
[----:B------:R-:W2:Y:S01]  /*55670*/  LDL.LU R128, [R1+0x10] ;  /* 0x0000100001807983 */ /* 0x000ea20000300800 */
[----:B------:R-:W-:-:S03]  /*55680*/  IMAD.MOV.U32 R130, RZ, RZ, R66 ;  /* 0x000000ffff827224 */ /* 0x000fc600078e0042 */
[----:B------:R-:W2:Y:S04]  /*55690*/  LDL.LU R129, [R1+0x14] ;  /* 0x0000140001817983 */ /* 0x000ea80000300800 */
[----:B------:R-:W2:Y:S04]  /*556a0*/  LDL.LU R66, [R1+0x33fc] ;  /* 0x0033fc0001427983 */ /* 0x000ea80000300800 */
[----:B------:R-:W3:Y:S04]  /*556b0*/  LDL.LU R67, [R1+0x33f8] ;  /* 0x0033f80001437983 */ /* 0x000ee80000300800 */
[----:B------:R-:W4:Y:S04]  /*556c0*/  LDL.LU R136, [R1+0x30] ;  /* 0x0000300001887983 */ /* 0x000f280000300800 */
[----:B------:R-:W4:Y:S04]  /*556d0*/  LDL.LU R137, [R1+0x34] ;  /* 0x0000340001897983 */ /* 0x000f280000300800 */
[----:B------:R-:W4:Y:S04]  /*556e0*/  LDL.LU R138, [R1+0x38] ;  /* 0x00003800018a7983 */ /* 0x000f280000300800 */
[----:B------:R-:W4:Y:S04]  /*556f0*/  LDL.LU R139, [R1+0x3c] ;  /* 0x00003c00018b7983 */ /* 0x000f280000300800 */
[----:B------:R-:W4:Y:S04]  /*55700*/  LDL.LU R140, [R1+0x40] ;  /* 0x00004000018c7983 */ /* 0x000f280000300800 */
[----:B------:R-:W4:Y:S01]  /*55710*/  LDL.LU R141, [R1+0x44] ;  /* 0x00004400018d7983 */ /* 0x000f220000300800 */
[----:B--2---:R-:W-:Y:S01]  /*55720*/  MOV R143, R66 ;  /* 0x00000042008f7202 */ /* 0x004fe20000000f00 */
[----:B---3--:R-:W-:-:S02]  /*55730*/  IMAD.MOV.U32 R142, RZ, RZ, R67 ;  /* 0x000000ffff8e7224 */ /* 0x008fc400078e0043 */
        /* <DEDUP_REMOVED lines=30> */
[----:B------:R-:W-:-:S03]  /*55920*/  IMAD.MOV.U32 R132, RZ, RZ, R62 ;  /* 0x000000ffff847224 */ /* 0x000fc600078e003e */
[----:B------:R-:W3:Y:S01]  /*55930*/  LDL.LU R148, [R1+0x60] ;  /* 0x0000600001947983 */ /* 0x000ee20000300800 */
[----:B----4-:R-:W-:-:S03]  /*55940*/  IMAD.MOV.U32 R133, RZ, RZ, R63 ;  /* 0x000000ffff857224 */ /* 0x010fc600078e003f */
[----:B------:R-:W4:Y:S01]  /*55950*/  LDL.LU R149, [R1+0x64] ;  /* 0x0000640001957983 */ /* 0x000f220000300800 */
[----:B------:R-:W-:Y:S01]  /*55960*/  IMAD.MOV.U32 R134, RZ, RZ, R58 ;  /* 0x000000ffff867224 */ /* 0x000fe200078e003a */
[----:B------:R-:W-:Y:S01]  /*55970*/  MOV R135, R59 ;  /* 0x0000003b00877202 */ /* 0x000fe20000000f00 */
        /* <DEDUP_REMOVED lines=9> */
[----:B------:R-:W-:Y:S01]  /*55a10*/  IMAD.MOV.U32 R101, RZ, RZ, R30 ;  /* 0x000000ffff657224 */ /* 0x000fe200078e001e */
[----:B------:R-:W-:Y:S01]  /*55a20*/  MOV R103, R26 ;  /* 0x0000001a00677202 */ /* 0x000fe20000000f00 */
[----:B------:R-:W-:Y:S01]  /*55a30*/  IMAD.MOV.U32 R102, RZ, RZ, R31 ;  /* 0x000000ffff667224 */ /* 0x000fe200078e001f */
[----:B------:R-:W-:Y:S01]  /*55a40*/  MOV R24, R85 ;  /* 0x0000005500187202 */ /* 0x000fe20000000f00 */
[----:B------:R-:W-:-:S02]  /*55a50*/  IMAD.MOV.U32 R25, RZ, RZ, R84 ;  /* 0x000000ffff197224 */ /* 0x000fc400078e0054 */
[----:B------:R-:W-:Y:S02]  /*55a60*/  IMAD.MOV.U32 R84, RZ, RZ, R22 ;  /* 0x000000ffff547224 */ /* 0x000fe400078e0016 */
[----:B------:R-:W-:Y:S02]  /*55a70*/  IMAD.MOV.U32 R21, RZ, RZ, R86 ;  /* 0x000000ffff157224 */ /* 0x000fe400078e0056 */
[----:B------:R-:W-:Y:S02]  /*55a80*/  IMAD.MOV.U32 R85, RZ, RZ, R18 ;  /* 0x000000ffff557224 */ /* 0x000fe400078e0012 */
[----:B------:R-:W-:Y:S02]  /*55a90*/  IMAD.MOV.U32 R86, RZ, RZ, R19 ;  /* 0x000000ffff567224 */ /* 0x000fe400078e0013 */
[----:B------:R-:W-:Y:S02]  /*55aa0*/  IMAD.MOV.U32 R20, RZ, RZ, R87 ;  /* 0x000000ffff147224 */ /* 0x000fe400078e0057 */
[----:B------:R-:W-:-:S02]  /*55ab0*/  IMAD.MOV.U32 R87, RZ, RZ, R23 ;  /* 0x000000ffff577224 */ /* 0x000fc400078e0017 */
[----:B------:R-:W-:Y:S01]  /*55ac0*/  IMAD.MOV.U32 R68, RZ, RZ, R27 ;  /* 0x000000ffff447224 */ /* 0x000fe200078e001b */
[----:B------:R-:W-:Y:S01]  /*55ad0*/  MOV R69, R34 ;  /* 0x0000002200457202 */ /* 0x000fe20000000f00 */
[----:B-1----:R-:W-:Y:S02]  /*55ae0*/  IMAD.MOV.U32 R70, RZ, RZ, R35 ;  /* 0x000000ffff467224 */ /* 0x002fe400078e0023 */
[----:B------:R-:W-:Y:S02]  /*55af0*/  IMAD.MOV.U32 R71, RZ, RZ, R39 ;  /* 0x000000ffff477224 */ /* 0x000fe400078e0027 */
[----:B--2---:R-:W-:Y:S02]  /*55b00*/  IMAD.MOV.U32 R151, RZ, RZ, R67 ;  /* 0x000000ffff977224 */ /* 0x004fe400078e0043 */
[----:B---3--:R-:W-:Y:S02]  /*55b10*/  IMAD.MOV.U32 R150, RZ, RZ, R66 ;  /* 0x000000ffff967224 */ /* 0x008fe400078e0042 */
        /* <DEDUP_REMOVED lines=33> */
[C---:B------:R-:W-:Y:S07]  /*55d30*/  HMMA.1688.F32.TF32 R160, R236.reuse, R30, R160 ;  /* 0x0000001eeca0723c */ /* 0x040fee00000810a0 */
[----:B------:R-:W-:Y:S04]  /*55d40*/  STL.64 [R1+0x1570], R244 ;  /* 0x001570f401007387 */ /* 0x000fe80000100a00 */
[----:B------:R1:W-:Y:S01]  /*55d50*/  STL.64 [R1+0x1578], R246 ;  /* 0x001578f601007387 */ /* 0x0003e20000100a00 */
[C---:B------:R-:W-:Y:S08]  /*55d60*/  HMMA.1688.F32.TF32 R156, R236.reuse, R34, R156 ;  /* 0x00000022ec9c723c */ /* 0x040ff0000008109c */
[C---:B-1----:R-:W-:Y:S08]  /*55d70*/  HMMA.1688.F32.TF32 R244, R236.reuse, R22, R248 ;  /* 0x00000016ecf4723c */ /* 0x042ff000000810f8 */
        /* <DEDUP_REMOVED lines=177> */
[----:B------:R-:W-:Y:S01]  /*56890*/  HMMA.1688.F32.TF32 R156, R240, R62, R156 ;  /* 0x0000003ef09c723c */ /* 0x000fe2000008109c */
[----:B------:R-:W-:Y:S04]  /*568a0*/  LDS R240, [R252+0xa080] ;  /* 0x00a08000fcf07984 */ /* 0x000fe80000000800 */
[----:B------:R-:W-:Y:S04]  /*568b0*/  LDS R242, [R252+0xb080] ;  /* 0x00b08000fcf27984 */ /* 0x000fe80000000800 */
[----:B------:R-:W-:Y:S04]  /*568c0*/  LDS R241, [R53+0xa080] ;  /* 0x00a0800035f17984 */ /* 0x000fe80000000800 */
[----:B------:R-:W1:Y:S01]  /*568d0*/  LDS R243, [R53+0xb080] ;  /* 0x00b0800035f37984 */ /* 0x000e620000000800 */
[C---:B------:R-:W-:Y:S08]  /*568e0*/  HMMA.1688.F32.TF32 R144, R236.reuse, R10, R144 ;  /* 0x0000000aec90723c */ /* 0x040ff00000081090 */
[C---:B------:R-:W-:Y:S01]  /*568f0*/  HMMA.1688.F32.TF32 R148, R236.reuse, R6, R148 ;  /* 0x00000006ec94723c */ /* 0x040fe20000081094 */
[----:B------:R-:W-:Y:S07]  /*56900*/  STL.64 [R1+0x13d0], R156 ;  /* 0x0013d09c01007387 */ /* 0x000fee0000100a00 */
[C---:B------:R-:W-:Y:S01]  /*56910*/  HMMA.1688.F32.TF32 R132, R236.reuse, R22, R132 ;  /* 0x00000016ec84723c */ /* 0x040fe20000081084 */
[----:B------:R-:W-:Y:S04]  /*56920*/  STL.64 [R1+0x13d8], R158 ;  /* 0x0013d89e01007387 */ /* 0x000fe80000100a00 */
[----:B------:R-:W-:Y:S04]  /*56930*/  STL.64 [R1+0x1070], R152 ;  /* 0x0010709801007387 */ /* 0x000fe80000100a00 */
[----:B------:R-:W-:Y:S01]  /*56940*/  STL.64 [R1+0x1078], R154 ;  /* 0x0010789a01007387 */ /* 0x000fe20000100a00 */
[C---:B------:R-:W-:Y:S05]  /*56950*/  HMMA.1688.F32.TF32 R116, R236.reuse, R38, R116 ;  /* 0x00000026ec74723c */ /* 0x040fea0000081074 */
        /* <DEDUP_REMOVED lines=162> */
[C---:B------:R-:W-:Y:S08]  /*57380*/  HMMA.1688.F32.TF32 R104, R236.reuse, R30, R104 ;  /* 0x0000001eec68723c */ /* 0x040ff00000081068 */
[C---:B----4-:R-:W-:Y:S08]  /*57390*/  HMMA.1688.F32.TF32 R120, R236.reuse, R14, R120 ;  /* 0x0000000eec78723c */ /* 0x050ff00000081078 */
[----:B------:R-:W-:Y:S08]  /*573a0*/  HMMA.1688.F32.TF32 R124, R236, R10, R124 ;  /* 0x0000000aec7c723c */ /* 0x000ff0000008107c */
        /* <DEDUP_REMOVED lines=18> */
[----:B------:R1:W-:Y:S01]  /*574d0*/  STL.64 [R1+0x1298], R158 ;  /* 0x0012989e01007387 */ /* 0x0003e20000100a00 */
[C---:B------:R-:W-:Y:S03]  /*574e0*/  HMMA.1688.F32.TF32 R148, R240.reuse, R50, R148 ;  /* 0x00000032f094723c */ /* 0x040fe60000081094 */
[----:B-1----:R-:W4:Y:S04]  /*574f0*/  LDL.LU.64 R158, [R1+0x3360] ;  /* 0x00336000019e7983 */ /* 0x002f280000300a00 */
[----:B------:R-:W4:Y:S04]  /*57500*/  LDL.LU.64 R156, [R1+0x3358] ;  /* 0x00335800019c7983 */ /* 0x000f280000300a00 */
[----:B------:R-:W-:Y:S04]  /*57510*/  STL.64 [R1+0x1280], R152 ;  /* 0x0012809801007387 */ /* 0x000fe80000100a00 */
[----:B------:R1:W-:Y:S04]  /*57520*/  STL.64 [R1+0x1288], R154 ;  /* 0x0012889a01007387 */ /* 0x0003e80000100a00 */
[----:B-1----:R-:W2:Y:S04]  /*57530*/  LDL.LU.64 R154, [R1+0x3350] ;  /* 0x00335000019a7983 */ /* 0x002ea80000300a00 */
[----:B------:R-:W2:Y:S04]  /*57540*/  LDL.LU.64 R152, [R1+0x3348] ;  /* 0x0033480001987983 */ /* 0x000ea80000300a00 */
[----:B------:R-:W-:Y:S04]  /*57550*/  STL.64 [R1+0x1270], R244 ;  /* 0x001270f401007387 */ /* 0x000fe80000100a00 */
[----:B------:R1:W-:Y:S01]  /*57560*/  STL.64 [R1+0x1278], R246 ;  /* 0x001278f601007387 */ /* 0x0003e20000100a00 */
[C---:B------:R-:W-:Y:S08]  /*57570*/  HMMA.1688.F32.TF32 R132, R240.reuse, R66, R132 ;  /* 0x00000042f084723c */ /* 0x040ff00000081084 */
[----:B-1----:R-:W-:Y:S01]  /*57580*/  HMMA.1688.F32.TF32 R244, R240, R46, R248 ;  /* 0x0000002ef0f4723c */ /* 0x002fe200000810f8 */
[----:B------:R-:W-:Y:S04]  /*57590*/  LDS R240, [R252+0xa100] ;  /* 0x00a10000fcf07984 */ /* 0x000fe80000000800 */
[----:B------:R-:W-:Y:S03]  /*575a0*/  LDS R242, [R252+0xb100] ;  /* 0x00b10000fcf27984 */ /* 0x000fe60000000800 */
[C---:B------:R-:W-:Y:S01]  /*575b0*/  HMMA.1688.F32.TF32 R128, R236.reuse, R6, R128 ;  /* 0x00000006ec80723c */ /* 0x040fe20000081080 */
[----:B------:R-:W-:Y:S04]  /*575c0*/  LDS R241, [R53+0xa100] ;  /* 0x00a1000035f17984 */ /* 0x000fe80000000800 */
[----:B------:R-:W1:Y:S03]  /*575d0*/  LDS R243, [R53+0xb100] ;  /* 0x00b1000035f37984 */ /* 0x000e660000000800 */
[C---:B------:R-:W-:Y:S07]  /*575e0*/  HMMA.1688.F32.TF32 R116, R236.reuse, R18, R116 ;  /* 0x00000012ec74723c */ /* 0x040fee0000081074 */
[----:B------:R1:W-:Y:S01]  /*575f0*/  STL.64 [R1+0x1260], R244 ;  /* 0x001260f401007387 */ /* 0x0003e20000100a00 */
[C---:B------:R-:W-:Y:S03]  /*57600*/  HMMA.1688.F32.TF32 R100, R236.reuse, R34, R100 ;  /* 0x00000022ec64723c */ /* 0x040fe60000081064 */
[----:B------:R1:W-:Y:S04]  /*57610*/  STL.64 [R1+0x1268], R246 ;  /* 0x001268f601007387 */ /* 0x0003e80000100a00 */
        /* <DEDUP_REMOVED lines=260> */
[----:B------:R-:W-:Y:S04]  /*58660*/  STL.64 [R1+0xf70], R248 ;  /* 0x000f70f801007387 */ /* 0x000fe80000100a00 */
[----:B------:R-:W-:Y:S01]  /*58670*/  STL.64 [R1+0xf78], R250 ;  /* 0x000f78fa01007387 */ /* 0x000fe20000100a00 */
[C---:B--2---:R-:W-:Y:S08]  /*58680*/  HMMA.1688.F32.TF32 R244, R236.reuse, R38, R72 ;  /* 0x00000026ecf4723c */ /* 0x044ff00000081048 */
[C---:B------:R-:W-:Y:S08]  /*58690*/  HMMA.1688.F32.TF32 R72, R236.reuse, R42, R76 ;  /* 0x0000002aec48723c */ /* 0x040ff0000008104c */
[C---:B---3--:R-:W-:Y:S08]  /*586a0*/  HMMA.1688.F32.TF32 R68, R236.reuse, R34, R68 ;  /* 0x00000022ec44723c */ /* 0x048ff00000081044 */
[C---:B------:R-:W-:Y:S11]  /*586b0*/  HMMA.1688.F32.TF32 R76, R236.reuse, R50, R84 ;  /* 0x00000032ec4c723c */ /* 0x040ff60000081054 */
[----:B------:R-:W-:Y:S04]  /*586c0*/  @!UPT UIADD3 URZ, URZ, URZ, URZ ;  /* 0x0000003f3f3ff290 */ /* 0x000fe8000fffe03f */
[----:B------:R-:W-:Y:S04]  /*586d0*/  STL.64 [R1+0xf60], R68 ;  /* 0x000f604401007387 */ /* 0x000fe80000100a00 */
[----:B------:R1:W-:Y:S04]  /*586e0*/  STL.64 [R1+0xf68], R70 ;  /* 0x000f684601007387 */ /* 0x0003e80000100a00 */
[----:B------:R-:W-:Y:S04]  /*586f0*/  STL.64 [R1+0xe70], R244 ;  /* 0x000e70f401007387 */ /* 0x000fe80000100a00 */
[----:B------:R-:W-:Y:S01]  /*58700*/  STL.64 [R1+0xe78], R246 ;  /* 0x000e78f601007387 */ /* 0x000fe20000100a00 */
[C---:B-1----:R-:W-:Y:S03]  /*58710*/  HMMA.1688.F32.TF32 R68, R236.reuse, R46, R80 ;  /* 0x0000002eec44723c */ /* 0x042fe60000081050 */
[----:B------:R-:W-:Y:S04]  /*58720*/  STL.64 [R1+0xe60], R72 ;  /* 0x000e604801007387 */ /* 0x000fe80000100a00 */
[----:B------:R1:W-:Y:S02]  /*58730*/  STL.64 [R1+0xe68], R74 ;  /* 0x000e684a01007387 */ /* 0x0003e40000100a00 */
[C---:B-1----:R-:W-:Y:S11]  /*58740*/  HMMA.1688.F32.TF32 R72, R236.reuse, R54, R88 ;  /* 0x00000036ec48723c */ /* 0x042ff60000081058 */
[----:B------:R-:W-:Y:S03]  /*58750*/  @!UPT UIADD3 URZ, URZ, URZ, URZ ;  /* 0x0000003f3f3ff290 */ /* 0x000fe6000fffe03f */
        /* <DEDUP_REMOVED lines=8> */
[----:B-1----:R-:W-:Y:S07]  /*587e0*/  HMMA.1688.F32.TF32 R72, R236, R66, R100 ;  /* 0x00000042ec48723c */ /* 0x002fee0000081064 */
[----:B------:R-:W-:Y:S04]  /*587f0*/  STL.64 [R1+0x910], R68 ;  /* 0x0009104401007387 */ /* 0x000fe80000100a00 */
[----:B------:R-:W-:Y:S04]  /*58800*/  STL.64 [R1+0x918], R70 ;  /* 0x0009184601007387 */ /* 0x000fe80000100a00 */
[----:B------:R-:W-:Y:S04]  /*58810*/  STL.64 [R1+0x8f0], R76 ;  /* 0x0008f04c01007387 */ /* 0x000fe80000100a00 */
[----:B------:R-:W-:Y:S01]  /*58820*/  STL.64 [R1+0x8f8], R78 ;  /* 0x0008f84e01007387 */ /* 0x000fe20000100a00 */
[C---:B------:R-:W-:Y:S03]  /*58830*/  HMMA.1688.F32.TF32 R80, R240.reuse, R10, R108 ;  /* 0x0000000af050723c */ /* 0x040fe6000008106c */
[----:B------:R-:W-:Y:S04]  /*58840*/  LDS R68, [R0+0xa200] ;  /* 0x00a2000000447984 */ /* 0x000fe80000000800 */
[----:B------:R-:W-:Y:S04]  /*58850*/  STL.64 [R1+0x8d0], R72 ;  /* 0x0008d04801007387 */ /* 0x000fe80000100a00 */
[----:B------:R1:W-:Y:S04]  /*58860*/  STL.64 [R1+0x8d8], R74 ;  /* 0x0008d84a01007387 */ /* 0x0003e80000100a00 */
[----:B------:R-:W-:Y:S04]  /*58870*/  LDS R70, [R0+0xb200] ;  /* 0x00b2000000467984 */ /* 0x000fe80000000800 */
[----:B------:R-:W-:Y:S01]  /*58880*/  LDS R69, [R3+0xa200] ;  /* 0x00a2000003457984 */ /* 0x000fe20000000800 */
[C---:B-1----:R-:W-:Y:S03]  /*58890*/  HMMA.1688.F32.TF32 R72, R240.reuse, R6, R104 ;  /* 0x00000006f048723c */ /* 0x042fe60000081068 */
[----:B------:R-:W1:Y:S05]  /*588a0*/  LDS R71, [R3+0xb200] ;  /* 0x00b2000003477984 */ /* 0x000e6a0000000800 */
[C---:B------:R-:W-:Y:S11]  /*588b0*/  HMMA.1688.F32.TF32 R76, R240.reuse, R14, R112 ;  /* 0x0000000ef04c723c */ /* 0x040ff60000081070 */
[----:B------:R-:W-:Y:S04]  /*588c0*/  @!UPT UIADD3 URZ, URZ, URZ, URZ ;  /* 0x0000003f3f3ff290 */ /* 0x000fe8000fffe03f */
        /* <DEDUP_REMOVED lines=12> */
[----:B------:R-:W-:Y:S04]  /*58990*/  STL.64 [R1+0x870], R80 ;  /* 0x0008705001007387 */ /* 0x000fe80000100a00 */
[----:B------:R2:W-:Y:S05]  /*589a0*/  STL.64 [R1+0x878], R82 ;  /* 0x0008785201007387 */ /* 0x0005ea0000100a00 */
[----:B------:R-:W-:Y:S04]  /*589b0*/  STL.64 [R1+0x850], R76 ;  /* 0x0008504c01007387 */ /* 0x000fe80000100a00 */
[----:B------:R3:W-:Y:S01]  /*589c0*/  STL.64 [R1+0x858], R78 ;  /* 0x0008584e01007387 */ /* 0x0007e20000100a00 */
[C---:B--2---:R-:W-:Y:S03]  /*589d0*/  HMMA.1688.F32.TF32 R80, R240.reuse, R34, R132 ;  /* 0x00000022f050723c */ /* 0x044fe60000081084 */
[----:B------:R-:W-:Y:S05]  /*589e0*/  STL.64 [R1+0x840], R72 ;  /* 0x0008404801007387 */ /* 0x000fea0000100a00 */
[C---:B---3--:R-:W-:Y:S01]  /*589f0*/  HMMA.1688.F32.TF32 R76, R240.reuse, R38, R136 ;  /* 0x00000026f04c723c */ /* 0x048fe20000081088 */
[----:B------:R4:W-:Y:S07]  /*58a00*/  STL.64 [R1+0x848], R74 ;  /* 0x0008484a01007387 */ /* 0x0009ee0000100a00 */
[C---:B----4-:R-:W-:Y:S07]  /*58a10*/  HMMA.1688.F32.TF32 R72, R240.reuse, R42, R140 ;  /* 0x0000002af048723c */ /* 0x050fee000008108c */
[----:B------:R-:W-:Y:S04]  /*58a20*/  STL.64 [R1+0x830], R80 ;  /* 0x0008305001007387 */ /* 0x000fe80000100a00 */
[----:B------:R2:W-:Y:S04]  /*58a30*/  STL.64 [R1+0x838], R82 ;  /* 0x0008385201007387 */ /* 0x0005e80000100a00 */
[----:B------:R-:W-:Y:S04]  /*58a40*/  STL.64 [R1+0x800], R76 ;  /* 0x0008004c01007387 */ /* 0x000fe80000100a00 */
[----:B------:R3:W-:Y:S01]  /*58a50*/  STL.64 [R1+0x808], R78 ;  /* 0x0008084e01007387 */ /* 0x0007e20000100a00 */
[C---:B--2---:R-:W-:Y:S03]  /*58a60*/  HMMA.1688.F32.TF32 R80, R240.reuse, R46, R144 ;  /* 0x0000002ef050723c */ /* 0x044fe60000081090 */
[----:B------:R-:W-:Y:S05]  /*58a70*/  STL.64 [R1+0x7f0], R72 ;  /* 0x0007f04801007387 */ /* 0x000fea0000100a00 */
[C---:B---3--:R-:W-:Y:S01]  /*58a80*/  HMMA.1688.F32.TF32 R76, R240.reuse, R50, R148 ;  /* 0x00000032f04c723c */ /* 0x048fe20000081094 */
[----:B------:R2:W-:Y:S07]  /*58a90*/  STL.64 [R1+0x7f8], R74 ;  /* 0x0007f84a01007387 */ /* 0x0005ee0000100a00 */
[C---:B--2---:R-:W-:Y:S07]  /*58aa0*/  HMMA.1688.F32.TF32 R72, R240.reuse, R54, R152 ;  /* 0x00000036f048723c */ /* 0x044fee0000081098 */
        /* <DEDUP_REMOVED lines=8> */
[----:B--2---:R-:W-:Y:S07]  /*58b30*/  HMMA.1688.F32.TF32 R72, R240, R66, R164 ;  /* 0x00000042f048723c */ /* 0x004fee00000810a4 */
[----:B------:R-:W-:Y:S04]  /*58b40*/  STL.64 [R1+0x790], R80 ;  /* 0x0007905001007387 */ /* 0x000fe80000100a00 */
[----:B------:R1:W-:Y:S04]  /*58b50*/  STL.64 [R1+0x798], R82 ;  /* 0x0007985201007387 */ /* 0x0003e80000100a00 */
[----:B------:R-:W-:Y:S04]  /*58b60*/  STL.64 [R1+0x780], R76 ;  /* 0x0007804c01007387 */ /* 0x000fe80000100a00 */
[----:B------:R2:W-:Y:S01]  /*58b70*/  STL.64 [R1+0x788], R78 ;  /* 0x0007884e01007387 */ /* 0x0005e20000100a00 */
[C---:B-1----:R-:W-:Y:S03]  /*58b80*/  HMMA.1688.F32.TF32 R80, R68.reuse, R6, R168 ;  /* 0x000000064450723c */ /* 0x042fe600000810a8 */
[----:B------:R-:W-:Y:S04]  /*58b90*/  LDS R240, [R252+0xa200] ;  /* 0x00a20000fcf07984 */ /* 0x000fe80000000800 */
[----:B------:R-:W-:Y:S04]  /*58ba0*/  LDS R242, [R252+0xb200] ;  /* 0x00b20000fcf27984 */ /* 0x000fe80000000800 */
[----:B------:R-:W-:Y:S01]  /*58bb0*/  STL.64 [R1+0x770], R72 ;  /* 0x0007704801007387 */ /* 0x000fe20000100a00 */
[C---:B--2---:R-:W-:Y:S03]  /*58bc0*/  HMMA.1688.F32.TF32 R76, R68.reuse, R14, R176 ;  /* 0x0000000e444c723c */ /* 0x044fe600000810b0 */
[----:B------:R1:W-:Y:S04]  /*58bd0*/  STL.64 [R1+0x778], R74 ;  /* 0x0007784a01007387 */ /* 0x0003e80000100a00 */
[----:B------:R-:W-:Y:S04]  /*58be0*/  LDS R241, [R53+0xa200] ;  /* 0x00a2000035f17984 */ /* 0x000fe80000000800 */
[----:B------:R-:W2:Y:S01]  /*58bf0*/  LDS R243, [R53+0xb200] ;  /* 0x00b2000035f37984 */ /* 0x000ea20000000800 */
        /* <DEDUP_REMOVED lines=9> */
[C---:B-1----:R-:W-:Y:S08]  /*58c90*/  HMMA.1688.F32.TF32 R72, R68.reuse, R22, R184 ;  /* 0x000000164448723c */ /* 0x042ff000000810b8 */
[C---:B---3--:R-:W-:Y:S01]  /*58ca0*/  HMMA.1688.F32.TF32 R76, R68.reuse, R26, R188 ;  /* 0x0000001a444c723c */ /* 0x048fe200000810bc */
        /* <DEDUP_REMOVED lines=8> */
[C---:B---3--:R-:W-:Y:S03]  /*58d30*/  HMMA.1688.F32.TF32 R76, R68.reuse, R38, R200 ;  /* 0x00000026444c723c */ /* 0x048fe600000810c8 */
        /* <DEDUP_REMOVED lines=17> */
[C---:B---3--:R-:W-:Y:S08]  /*58e50*/  HMMA.1688.F32.TF32 R76, R68.reuse, R62, R224 ;  /* 0x0000003e444c723c */ /* 0x048ff000000810e0 */
        /* <DEDUP_REMOVED lines=9> */
[----:B------:R-:W3:Y:S04]  /*58ef0*/  LDL.LU R88, [R1+0xd80] ;  /* 0x000d800001587983 */ /* 0x000ee80000300800 */
[----:B------:R-:W-:Y:S01]  /*58f00*/  LDS R72, [R0+0xa280] ;  /* 0x00a2800000487984 */ /* 0x000fe20000000800 */
[C---:B--2---:R-:W-:Y:S03]  /*58f10*/  HMMA.1688.F32.TF32 R68, R240.reuse, R6, R232 ;  /* 0x00000006f044723c */ /* 0x044fe600000810e8 */
[----:B------:R-:W-:Y:S04]  /*58f20*/  LDS R74, [R0+0xb280] ;  /* 0x00b28000004a7984 */ /* 0x000fe80000000800 */
[----:B------:R-:W-:Y:S04]  /*58f30*/  LDS R73, [R3+0xa280] ;  /* 0x00a2800003497984 */ /* 0x000fe80000000800 */
[----:B------:R-:W1:Y:S04]  /*58f40*/  LDS R75, [R3+0xb280] ;  /* 0x00b28000034b7984 */ /* 0x000e680000000800 */
[----:B------:R-:W-:Y:S04]  /*58f50*/  LDS R228, [R252+0xc000] ;  /* 0x00c00000fce47984 */ /* 0x000fe80000000800 */
[----:B------:R-:W-:Y:S04]  /*58f60*/  LDS R230, [R252+0xd000] ;  /* 0x00d00000fce67984 */ /* 0x000fe80000000800 */
[----:B------:R-:W-:Y:S04]  /*58f70*/  STL.64 [R1+0xf0], R68 ;  /* 0x0000f04401007387 */ /* 0x000fe80000100a00 */
[----:B------:R2:W-:Y:S04]  /*58f80*/  STL.64 [R1+0xf8], R70 ;  /* 0x0000f84601007387 */ /* 0x0005e80000100a00 */
        /* <DEDUP_REMOVED lines=66> */
[----:B------:R-:W4:Y:S01]  /*593b0*/  LDL.LU R251, [R1+0xd6c] ;  /* 0x000d6c0001fb7983 */ /* 0x000f220000300800 */
[C---:B--2---:R-:W-:Y:S03]  /*593c0*/  HMMA.1688.F32.TF32 R68, R240.reuse, R10, R76 ;  /* 0x0000000af044723c */ /* 0x044fe6000008104c */
[----:B------:R-:W2:Y:S05]  /*593d0*/  LDL.LU R76, [R1+0xd50] ;  /* 0x000d5000014c7983 */ /* 0x000eaa0000300800 */
[C---:B---3--:R-:W-:Y:S11]  /*593e0*/  HMMA.1688.F32.TF32 R128, R240.reuse, R14, R128 ;  /* 0x0000000ef080723c */ /* 0x048ff60000081080 */
[----:B------:R-:W-:Y:S04]  /*593f0*/  @!UPT UIADD3 URZ, URZ, URZ, URZ ;  /* 0x0000003f3f3ff290 */ /* 0x000fe8000fffe03f */
[----:B------:R-:W-:Y:S04]  /*59400*/  STL.64 [R1+0xe0], R68 ;  /* 0x0000e04401007387 */ /* 0x000fe80000100a00 */
[----:B------:R4:W-:Y:S01]  /*59410*/  STL.64 [R1+0xe8], R70 ;  /* 0x0000e84601007387 */ /* 0x0009e20000100a00 */
[C---:B------:R-:W-:Y:S03]  /*59420*/  HMMA.1688.F32.TF32 R120, R240.reuse, R22, R120 ;  /* 0x00000016f078723c */ /* 0x040fe60000081078 */
[----:B------:R-:W2:Y:S04]  /*59430*/  LDL.LU R77, [R1+0xd54] ;  /* 0x000d5400014d7983 */ /* 0x000ea80000300800 */
[----:B------:R-:W2:Y:S01]  /*59440*/  LDL.LU R78, [R1+0xd58] ;  /* 0x000d5800014e7983 */ /* 0x000ea20000300800 */
[C---:B----4-:R-:W-:Y:S03]  /*59450*/  HMMA.1688.F32.TF32 R68, R240.reuse, R18, R124 ;  /* 0x00000012f044723c */ /* 0x050fe6000008107c */
[----:B------:R-:W2:Y:S04]  /*59460*/  LDL.LU R79, [R1+0xd5c] ;  /* 0x000d5c00014f7983 */ /* 0x000ea80000300800 */
[----:B------:R-:W-:Y:S01]  /*59470*/  STL.64 [R1+0xd0], R128 ;  /* 0x0000d08001007387 */ /* 0x000fe20000100a00 */
[C---:B------:R-:W-:Y:S03]  /*59480*/  HMMA.1688.F32.TF32 R116, R240.reuse, R26, R116 ;  /* 0x0000001af074723c */ /* 0x040fe60000081074 */
[----:B------:R-:W-:Y:S11]  /*59490*/  STL.64 [R1+0xd8], R130 ;  /* 0x0000d88201007387 */ /* 0x000ff60000100a00 */
[----:B------:R-:W-:Y:S01]  /*594a0*/  @!UPT UIADD3 URZ, URZ, URZ, URZ ;  /* 0x0000003f3f3ff290 */ /* 0x000fe2000fffe03f */
[----:B------:R-:W-:Y:S04]  /*594b0*/  STL.64 [R1+0xc0], R68 ;  /* 0x0000c04401007387 */ /* 0x000fe80000100a00 */
[----:B------:R3:W-:Y:S02]  /*594c0*/  STL.64 [R1+0xc8], R70 ;  /* 0x0000c84601007387 */ /* 0x0007e40000100a00 */
[C---:B---3--:R-:W-:Y:S02]  /*594d0*/  HMMA.1688.F32.TF32 R68, R240.reuse, R30, R244 ;  /* 0x0000001ef044723c */ /* 0x048fe400000810f4 */
[----:B------:R-:W-:Y:S04]  /*594e0*/  STL.64 [R1+0xb0], R120 ;  /* 0x0000b07801007387 */ /* 0x000fe80000100a00 */
[----:B------:R-:W-:Y:S04]  /*594f0*/  STL.64 [R1+0xb8], R122 ;  /* 0x0000b87a01007387 */ /* 0x000fe80000100a00 */
[----:B------:R-:W3:Y:S01]  /*59500*/  LDL.LU R244, [R1+0xd40] ;  /* 0x000d400001f47983 */ /* 0x000ee20000300800 */
[C---:B------:R-:W-:Y:S03]  /*59510*/  HMMA.1688.F32.TF32 R112, R240.reuse, R34, R112 ;  /* 0x00000022f070723c */ /* 0x040fe60000081070 */
[----:B------:R-:W-:Y:S04]  /*59520*/  STL.64 [R1+0xa0], R116 ;  /* 0x0000a07401007387 */ /* 0x000fe80000100a00 */
[----:B------:R-:W-:Y:S05]  /*59530*/  STL.64 [R1+0xa8], R118 ;  /* 0x0000a87601007387 */ /* 0x000fea0000100a00 */
[----:B------:R-:W-:Y:S04]  /*59540*/  STL.64 [R1+0x90], R68 ;  /* 0x0000904401007387 */ /* 0x000fe80000100a00 */
[----:B------:R4:W-:Y:S04]  /*59550*/  STL.64 [R1+0x98], R70 ;  /* 0x0000984601007387 */ /* 0x0009e80000100a00 */
[----:B------:R-:W3:Y:S04]  /*59560*/  LDL.LU R245, [R1+0xd44] ;  /* 0x000d440001f57983 */ /* 0x000ee80000300800 */
[----:B------:R-:W3:Y:S01]  /*59570*/  LDL.LU R246, [R1+0xd48] ;  /* 0x000d480001f67983 */ /* 0x000ee20000300800 */
[C---:B----4-:R-:W-:Y:S03]  /*59580*/  HMMA.1688.F32.TF32 R68, R240.reuse, R38, R108 ;  /* 0x00000026f044723c */ /* 0x050fe6000008106c */
[----:B------:R-:W3:Y:S04]  /*59590*/  LDL.LU R247, [R1+0xd4c] ;  /* 0x000d4c0001f77983 */ /* 0x000ee80000300800 */
[----:B------:R-:W-:Y:S01]  /*595a0*/  STL.64 [R1+0x80], R112 ;  /* 0x0000807001007387 */ /* 0x000fe20000100a00 */
[C---:B------:R-:W-:Y:S03]  /*595b0*/  HMMA.1688.F32.TF32 R108, R240.reuse, R42, R104 ;  /* 0x0000002af06c723c */ /* 0x040fe60000081068 */
[----:B------:R-:W-:Y:S05]  /*595c0*/  STL.64 [R1+0x88], R114 ;  /* 0x0000887201007387 */ /* 0x000fea0000100a00 */
[C---:B------:R-:W-:Y:S07]  /*595d0*/  HMMA.1688.F32.TF32 R104, R240.reuse, R46, R236 ;  /* 0x0000002ef068723c */ /* 0x040fee00000810ec */
[----:B------:R-:W-:Y:S04]  /*595e0*/  STL.64 [R1+0x70], R68 ;  /* 0x0000704401007387 */ /* 0x000fe80000100a00 */
[----:B------:R4:W-:Y:S02]  /*595f0*/  STL.64 [R1+0x78], R70 ;  /* 0x0000784601007387 */ /* 0x0009e40000100a00 */
[C---:B----4-:R-:W-:Y:S02]  /*59600*/  HMMA.1688.F32.TF32 R68, R240.reuse, R50, R100 ;  /* 0x00000032f044723c */ /* 0x050fe40000081064 */
        /* <DEDUP_REMOVED lines=8> */
[C---:B----4-:R-:W-:Y:S08]  /*59690*/  HMMA.1688.F32.TF32 R68, R240.reuse, R62, R88 ;  /* 0x0000003ef044723c */ /* 0x050ff00000081058 */
[----:B------:R-:W-:Y:S08]  /*596a0*/  HMMA.1688.F32.TF32 R240, R240, R66, R84 ;  /* 0x00000042f0f0723c */ /* 0x000ff00000081054 */
[C---:B-1----:R-:W-:Y:S08]  /*596b0*/  HMMA.1688.F32.TF32 R84, R72.reuse, R6, R80 ;  /* 0x000000064854723c */ /* 0x042ff00000081050 */
        /* <DEDUP_REMOVED lines=9> */
[----:B------:R-:W4:Y:S04]  /*59750*/  LDL.LU R248, [R1+0xd30] ;  /* 0x000d300001f87983 */ /* 0x000f280000300800 */
[----:B------:R-:W-:Y:S04]  /*59760*/  STL.64 [R1+0x210], R84 ;  /* 0x0002105401007387 */ /* 0x000fe80000100a00 */
[----:B------:R-:W-:Y:S04]  /*59770*/  STL.64 [R1+0x218], R86 ;  /* 0x0002185601007387 */ /* 0x000fe80000100a00 */
[----:B------:R-:W-:Y:S04]  /*59780*/  STL.64 [R1+0x200], R80 ;  /* 0x0002005001007387 */ /* 0x000fe80000100a00 */
[----:B------:R3:W-:Y:S04]  /*59790*/  STL.64 [R1+0x208], R82 ;  /* 0x0002085201007387 */ /* 0x0007e80000100a00 */
[----:B------:R-:W4:Y:S04]  /*597a0*/  LDL.LU R249, [R1+0xd34] ;  /* 0x000d340001f97983 */ /* 0x000f280000300800 */
[----:B------:R-:W4:Y:S04]  /*597b0*/  LDL.LU R250, [R1+0xd38] ;  /* 0x000d380001fa7983 */ /* 0x000f280000300800 */
[----:B------:R-:W4:Y:S04]  /*597c0*/  LDL.LU R251, [R1+0xd3c] ;  /* 0x000d3c0001fb7983 */ /* 0x000f280000300800 */
[----:B------:R-:W-:Y:S04]  /*597d0*/  LDS R68, [R252+0xa280] ;  /* 0x00a28000fc447984 */ /* 0x000fe80000000800 */
[----:B------:R-:W-:Y:S04]  /*597e0*/  LDS R70, [R252+0xb280] ;  /* 0x00b28000fc467984 */ /* 0x000fe80000000800 */
[----:B------:R-:W-:Y:S04]  /*597f0*/  LDS R69, [R53+0xa280] ;  /* 0x00a2800035457984 */ /* 0x000fe80000000800 */
[----:B------:R-:W1:Y:S01]  /*59800*/  LDS R71, [R53+0xb280] ;  /* 0x00b2800035477984 */ /* 0x000e620000000800 */
[C---:B--2---:R-:W-:Y:S11]  /*59810*/  HMMA.1688.F32.TF32 R76, R72.reuse, R14, R76 ;  /* 0x0000000e484c723c */ /* 0x044ff6000008104c */
[----:B------:R-:W-:Y:S11]  /*59820*/  @!UPT UIADD3 URZ, URZ, URZ, URZ ;  /* 0x0000003f3f3ff290 */ /* 0x000ff6000fffe03f */
[----:B------:R-:W-:Y:S02]  /*59830*/  @!UPT UIADD3 URZ, URZ, URZ, URZ ;  /* 0x0000003f3f3ff290 */ /* 0x000fe4000fffe03f */
[----:B-1----:R-:W-:Y:S01]  /*59840*/  MOV R240, R79 ;  /* 0x0000004f00f07202 */ /* 0x002fe20000000f00 */
[----:B------:R-:W-:Y:S02]  /*59850*/  IMAD.MOV.U32 R242, RZ, RZ, R77 ;  /* 0x000000fffff27224 */ /* 0x000fe400078e004d */
[----:B------:R-:W-:Y:S02]  /*59860*/  IMAD.MOV.U32 R243, RZ, RZ, R76 ;  /* 0x000000fffff37224 */ /* 0x000fe400078e004c */
[----:B------:R-:W-:Y:S01]  /*59870*/  IMAD.MOV.U32 R241, RZ, RZ, R78 ;  /* 0x000000fffff17224 */ /* 0x000fe200078e004e */
[----:B------:R-:W-:Y:S04]  /*59880*/  STL [R1+0x319c], R240 ;  /* 0x00319cf001007387 */ /* 0x000fe80000100800 */
[----:B------:R-:W-:Y:S04]  /*59890*/  STL [R1+0x3198], R242 ;  /* 0x003198f201007387 */ /* 0x000fe80000100800 */
[----:B------:R-:W-:Y:S04]  /*598a0*/  STL [R1+0x3194], R243 ;  /* 0x003194f301007387 */ /* 0x000fe80000100800 */
[----:B------:R-:W-:Y:S04]  /*598b0*/  STL [R1+0x3190], R241 ;  /* 0x003190f101007387 */ /* 0x000fe80000100800 */
[----:B------:R-:W2:Y:S01]  /*598c0*/  LDL.LU R76, [R1+0xcd0] ;  /* 0x000cd000014c7983 */ /* 0x000ea20000300800 */
[C---:B---3--:R-:W-:Y:S11]  /*598d0*/  HMMA.1688.F32.TF32 R80, R72.reuse, R18, R244 ;  /* 0x000000124850723c */ /* 0x048ff600000810f4 */
[----:B------:R-:W-:Y:S11]  /*598e0*/  @!UPT UIADD3 URZ, URZ, URZ, URZ ;  /* 0x0000003f3f3ff290 */ /* 0x000ff6000fffe03f */
[----:B------:R-:W-:Y:S01]  /*598f0*/  @!UPT UIADD3 URZ, URZ, URZ, URZ ;  /* 0x0000003f3f3ff290 */ /* 0x000fe2000fffe03f */
        /* <DEDUP_REMOVED lines=23> */
[----:B---3--:R-:W3:Y:S04]  /*59a70*/  LDL.LU R82, [R1+0xce8] ;  /* 0x000ce80001527983 */ /* 0x008ee80000300800 */
[----:B------:R-:W3:Y:S01]  /*59a80*/  LDL.LU R83, [R1+0xcec] ;  /* 0x000cec0001537983 */ /* 0x000ee20000300800 */
        /* <DEDUP_REMOVED lines=13> */
[----:B------:R-:W-:Y:S04]  /*59b60*/  STL [R1+0x31ac], R240 ;  /* 0x0031acf001007387 */ /* 0x000fe80000100800 */
[----:B------:R-:W-:Y:S04]  /*59b70*/  STL [R1+0x31a8], R242 ;  /* 0x0031a8f201007387 */ /* 0x000fe80000100800 */
[----:B------:R1:W-:Y:S04]  /*59b80*/  STL [R1+0x31a4], R243 ;  /* 0x0031a4f301007387 */ /* 0x0003e80000100800 */
[----:B------:R1:W-:Y:S01]  /*59b90*/  STL [R1+0x31a0], R241 ;  /* 0x0031a0f101007387 */ /* 0x0003e20000100800 */
[C---:B--2---:R-:W-:Y:S08]  /*59ba0*/  HMMA.1688.F32.TF32 R76, R72.reuse, R46, R76 ;  /* 0x0000002e484c723c */ /* 0x044ff0000008104c */
[C---:B------:R-:W-:Y:S08]  /*59bb0*/  HMMA.1688.F32.TF32 R96, R72.reuse, R26, R96 ;  /* 0x0000001a4860723c */ /* 0x040ff00000081060 */
[C---:B------:R-:W-:Y:S08]  /*59bc0*/  HMMA.1688.F32.TF32 R92, R72.reuse, R30, R92 ;  /* 0x0000001e485c723c */ /* 0x040ff0000008105c */
[C---:B------:R-:W-:Y:S08]  /*59bd0*/  HMMA.1688.F32.TF32 R88, R72.reuse, R34, R88 ;  /* 0x000000224858723c */ /* 0x040ff00000081058 */
[C---:B------:R-:W-:Y:S08]  /*59be0*/  HMMA.1688.F32.TF32 R84, R72.reuse, R38, R84 ;  /* 0x000000264854723c */ /* 0x040ff00000081054 */
[----:B-1----:R-:W-:Y:S01]  /*59bf0*/  IMAD.MOV.U32 R243, RZ, RZ, R92 ;  /* 0x000000fffff37224 */ /* 0x002fe200078e005c */
[----:B------:R-:W-:Y:S01]  /*59c00*/  MOV R241, R93 ;  /* 0x0000005d00f17202 */ /* 0x000fe20000000f00 */
[----:B------:R-:W-:Y:S01]  /*59c10*/  STL.64 [R1+0x1c0], R96 ;  /* 0x0001c06001007387 */ /* 0x000fe20000100a00 */
[----:B---3--:R-:W-:Y:S03]  /*59c20*/  HMMA.1688.F32.TF32 R80, R72, R42, R80 ;  /* 0x0000002a4850723c */ /* 0x008fe60000081050 */
[----:B------:R-:W-:Y:S02]  /*59c30*/  STL.64 [R1+0x1c8], R98 ;  /* 0x0001c86201007387 */ /* 0x000fe40000100a00 */
[----:B------:R-:W-:-:S02]  /*59c40*/  IMAD.MOV.U32 R242, RZ, RZ, R91 ;  /* 0x000000fffff27224 */ /* 0x000fc400078e005b */
[----:B------:R-:W-:Y:S01]  /*59c50*/  IMAD.MOV.U32 R240, RZ, RZ, R90 ;  /* 0x000000fffff07224 */ /* 0x000fe200078e005a */
[----:B------:R-:W-:Y:S04]  /*59c60*/  STL.64 [R1+0x1b8], R94 ;  /* 0x0001b85e01007387 */ /* 0x000fe80000100a00 */
[----:B------:R1:W-:Y:S04]  /*59c70*/  STL [R1+0x31b4], R243 ;  /* 0x0031b4f301007387 */ /* 0x0003e80000100800 */
[----:B------:R2:W-:Y:S04]  /*59c80*/  STL [R1+0x31b0], R241 ;  /* 0x0031b0f101007387 */ /* 0x0005e80000100800 */
[----:B------:R-:W-:Y:S01]  /*59c90*/  STL.64 [R1+0x1a0], R88 ;  /* 0x0001a05801007387 */ /* 0x000fe20000100a00 */
[----:B-1----:R-:W-:-:S03]  /*59ca0*/  IMAD.MOV.U32 R243, RZ, RZ, R86 ;  /* 0x000000fffff37224 */ /* 0x002fc600078e0056 */
[----:B------:R1:W-:Y:S01]  /*59cb0*/  STL [R1+0x31bc], R242 ;  /* 0x0031bcf201007387 */ /* 0x0003e20000100800 */
[----:B--2---:R-:W-:-:S03]  /*59cc0*/  IMAD.MOV.U32 R241, RZ, RZ, R87 ;  /* 0x000000fffff17224 */ /* 0x004fc600078e0057 */
[----:B------:R2:W-:Y:S04]  /*59cd0*/  STL [R1+0x31b8], R240 ;  /* 0x0031b8f001007387 */ /* 0x0005e80000100800 */
[----:B------:R-:W-:Y:S04]  /*59ce0*/  STL.64 [R1+0x190], R84 ;  /* 0x0001905401007387 */ /* 0x000fe80000100a00 */
[----:B------:R3:W-:Y:S01]  /*59cf0*/  STL [R1+0x31c4], R243 ;  /* 0x0031c4f301007387 */ /* 0x0007e20000100800 */
[----:B-1----:R-:W-:-:S03]  /*59d00*/  IMAD.MOV.U32 R242, RZ, RZ, R78 ;  /* 0x000000fffff27224 */ /* 0x002fc600078e004e */
[----:B------:R1:W-:Y:S01]  /*59d10*/  STL [R1+0x31c0], R241 ;  /* 0x0031c0f101007387 */ /* 0x0003e20000100800 */
[----:B--2---:R-:W-:-:S03]  /*59d20*/  IMAD.MOV.U32 R240, RZ, RZ, R79 ;  /* 0x000000fffff07224 */ /* 0x004fc600078e004f */
[----:B------:R-:W-:Y:S01]  /*59d30*/  STL.64 [R1+0x180], R80 ;  /* 0x0001805001007387 */ /* 0x000fe20000100a00 */
[----:B---3--:R-:W-:-:S03]  /*59d40*/  IMAD.MOV.U32 R243, RZ, RZ, R76 ;  /* 0x000000fffff37224 */ /* 0x008fc600078e004c */
[----:B------:R2:W-:Y:S01]  /*59d50*/  STL.64 [R1+0x188], R82 ;  /* 0x0001885201007387 */ /* 0x0005e20000100a00 */
[----:B-1----:R-:W-:Y:S02]  /*59d60*/  MOV R241, R77 ;  /* 0x0000004d00f17202 */ /* 0x002fe40000000f00 */
[C---:B----4-:R-:W-:Y:S08]  /*59d70*/  HMMA.1688.F32.TF32 R76, R72.reuse, R54, R248 ;  /* 0x00000036484c723c */ /* 0x050ff000000810f8 */
[----:B--2---:R-:W-:Y:S01]  /*59d80*/  HMMA.1688.F32.TF32 R80, R72, R50, R244 ;  /* 0x000000324850723c */ /* 0x004fe200000810f4 */
[----:B------:R1:W-:Y:S04]  /*59d90*/  STL [R1+0x31d4], R240 ;  /* 0x0031d4f001007387 */ /* 0x0003e80000100800 */
[----:B------:R2:W-:Y:S04]  /*59da0*/  STL [R1+0x31d0], R242 ;  /* 0x0031d0f201007387 */ /* 0x0005e80000100800 */
[----:B------:R3:W-:Y:S07]  /*59db0*/  STL [R1+0x31cc], R243 ;  /* 0x0031ccf301007387 */ /* 0x0007ee0000100800 */
[----:B-1----:R-:W-:Y:S01]  /*59dc0*/  IMAD.MOV.U32 R240, RZ, RZ, R76 ;  /* 0x000000fffff07224 */ /* 0x002fe200078e004c */
[----:B------:R1:W-:Y:S01]  /*59dd0*/  STL [R1+0x31c8], R241 ;  /* 0x0031c8f101007387 */ /* 0x0003e20000100800 */
[----:B--2---:R-:W-:-:S02]  /*59de0*/  IMAD.MOV.U32 R242, RZ, RZ, R77 ;  /* 0x000000fffff27224 */ /* 0x004fc400078e004d */
[----:B---3--:R-:W-:-:S03]  /*59df0*/  IMAD.MOV.U32 R243, RZ, RZ, R78 ;  /* 0x000000fffff37224 */ /* 0x008fc600078e004e */
[----:B------:R2:W-:Y:S01]  /*59e00*/  STL.64 [R1+0x160], R80 ;  /* 0x0001605001007387 */ /* 0x0005e20000100a00 */
[----:B-1----:R-:W-:-:S03]  /*59e10*/  MOV R241, R79 ;  /* 0x0000004f00f17202 */ /* 0x002fc60000000f00 */
[----:B------:R1:W-:Y:S04]  /*59e20*/  STL.64 [R1+0x168], R82 ;  /* 0x0001685201007387 */ /* 0x0003e80000100a00 */
[----:B------:R-:W3:Y:S04]  /*59e30*/  LDL.LU R76, [R1+0x9a0] ;  /* 0x0009a000014c7983 */ /* 0x000ee80000300800 */
[----:B------:R-:W3:Y:S04]  /*59e40*/  LDL.LU R77, [R1+0x9a4] ;  /* 0x0009a400014d7983 */ /* 0x000ee80000300800 */
[----:B------:R-:W3:Y:S04]  /*59e50*/  LDL.LU R78, [R1+0x9a8] ;  /* 0x0009a800014e7983 */ /* 0x000ee80000300800 */
[----:B------:R-:W3:Y:S04]  /*59e60*/  LDL.LU R79, [R1+0x9ac] ;  /* 0x0009ac00014f7983 */ /* 0x000ee80000300800 */
[----:B--2---:R-:W2:Y:S04]  /*59e70*/  LDL.LU R80, [R1+0xba0] ;  /* 0x000ba00001507983 */ /* 0x004ea80000300800 */
[----:B------:R-:W2:Y:S04]  /*59e80*/  LDL.LU R81, [R1+0xba4] ;  /* 0x000ba40001517983 */ /* 0x000ea80000300800 */
[----:B-1----:R-:W2:Y:S04]  /*59e90*/  LDL.LU R82, [R1+0xba8] ;  /* 0x000ba80001527983 */ /* 0x002ea80000300800 */
[----:B------:R-:W2:Y:S04]  /*59ea0*/  LDL.LU R83, [R1+0xbac] ;  /* 0x000bac0001537983 */ /* 0x000ea80000300800 */
[----:B------:R-:W4:Y:S04]  /*59eb0*/  LDL.LU R88, [R1+0xbc0] ;  /* 0x000bc00001587983 */ /* 0x000f280000300800 */
[----:B------:R-:W4:Y:S04]  /*59ec0*/  LDL.LU R89, [R1+0xbc4] ;  /* 0x000bc40001597983 */ /* 0x000f280000300800 */
[----:B------:R-:W4:Y:S04]  /*59ed0*/  LDL.LU R90, [R1+0xbc8] ;  /* 0x000bc800015a7983 */ /* 0x000f280000300800 */
[----:B------:R-:W4:Y:S04]  /*59ee0*/  LDL.LU R91, [R1+0xbcc] ;  /* 0x000bcc00015b7983 */ /* 0x000f280000300800 */
        /* <DEDUP_REMOVED lines=74> */
[C---:B----4-:R-:W-:Y:S08]  /*5a390*/  HMMA.1688.F32.TF32 R88, R68.reuse, R54, R88 ;  /* 0x000000364458723c */ /* 0x050ff00000081058 */
[C---:B--2---:R-:W-:Y:S08]  /*5a3a0*/  HMMA.1688.F32.TF32 R80, R68.reuse, R62, R80 ;  /* 0x0000003e4450723c */ /* 0x044ff00000081050 */
[C---:B---3--:R-:W-:Y:S08]  /*5a3b0*/  HMMA.1688.F32.TF32 R92, R68.reuse, R50, R92 ;  /* 0x00000032445c723c */ /* 0x048ff0000008105c */
[C---:B------:R-:W-:Y:S08]  /*5a3c0*/  HMMA.1688.F32.TF32 R96, R68.reuse, R46, R96 ;  /* 0x0000002e4460723c */ /* 0x040ff00000081060 */
[-C--:B------:R-:W-:Y:S08]  /*5a3d0*/  HMMA.1688.F32.TF32 R76, R68, R66.reuse, R76 ;  /* 0x00000042444c723c */ /* 0x080ff0000008104c */
[C---:B------:R-:W-:Y:S08]  /*5a3e0*/  HMMA.1688.F32.TF32 R136, R72.reuse, R66, R136 ;  /* 0x000000424888723c */ /* 0x040ff00000081088 */
[C---:B------:R-:W-:Y:S08]  /*5a3f0*/  HMMA.1688.F32.TF32 R140, R72.reuse, R62, R140 ;  /* 0x0000003e488c723c */ /* 0x040ff0000008108c */
[----:B------:R-:W-:Y:S01]  /*5a400*/  HMMA.1688.F32.TF32 R144, R72, R58, R144 ;  /* 0x0000003a4890723c */ /* 0x000fe20000081090 */
[----:B------:R-:W-:Y:S04]  /*5a410*/  LDS R72, [R0+0xa300] ;  /* 0x00a3000000487984 */ /* 0x000fe80000000800 */
[----:B------:R-:W-:Y:S04]  /*5a420*/  LDS R74, [R0+0xb300] ;  /* 0x00b30000004a7984 */ /* 0x000fe80000000800 */
[----:B------:R-:W-:Y:S04]  /*5a430*/  LDS R73, [R3+0xa300] ;  /* 0x00a3000003497984 */ /* 0x000fe80000000800 */
[----:B------:R-:W1:Y:S10]  /*5a440*/  LDS R75, [R3+0xb300] ;  /* 0x00b30000034b7984 */ /* 0x000e740000000800 */
[----:B------:R-:W-:Y:S04]  /*5a450*/  STL.64 [R1+0x140], R144 ;  /* 0x0001409001007387 */ /* 0x000fe80000100a00 */
[----:B------:R-:W-:Y:S04]  /*5a460*/  STL.64 [R1+0x148], R146 ;  /* 0x0001489201007387 */ /* 0x000fe80000100a00 */
[----:B------:R-:W-:Y:S04]  /*5a470*/  STL.64 [R1+0x130], R140 ;  /* 0x0001308c01007387 */ /* 0x000fe80000100a00 */
[----:B------:R-:W-:Y:S04]  /*5a480*/  STL.64 [R1+0x138], R142 ;  /* 0x0001388e01007387 */ /* 0x000fe80000100a00 */
        /* <DEDUP_REMOVED lines=46> */
[----:B------:R-:W3:Y:S04]  /*5a770*/  LDL.LU R244, [R1+0xef0] ;  /* 0x000ef00001f47983 */ /* 0x000ee80000300800 */
[----:B------:R-:W-:Y:S01]  /*5a780*/  LDS R68, [R252+0xa300] ;  /* 0x00a30000fc447984 */ /* 0x000fe20000000800 */
[C---:B--2---:R-:W-:Y:S03]  /*5a790*/  HMMA.1688.F32.TF32 R76, R72.reuse, R10, R248 ;  /* 0x0000000a484c723c */ /* 0x044fe600000810f8 */
[----:B------:R-:W-:Y:S04]  /*5a7a0*/  LDS R70, [R252+0xb300] ;  /* 0x00b30000fc467984 */ /* 0x000fe80000000800 */
        /* <DEDUP_REMOVED lines=98> */
[C---:B------:R-:W-:Y:S08]  /*5add0*/  HMMA.1688.F32.TF32 R152, R72.reuse, R18, R148 ;  /* 0x000000124898723c */ /* 0x040ff00000081094 */
[C---:B---3--:R-:W-:Y:S08]  /*5ade0*/  HMMA.1688.F32.TF32 R148, R72.reuse, R22, R144 ;  /* 0x000000164894723c */ /* 0x048ff00000081090 */
[C---:B------:R-:W-:Y:S08]  /*5adf0*/  HMMA.1688.F32.TF32 R144, R72.reuse, R26, R140 ;  /* 0x0000001a4890723c */ /* 0x040ff0000008108c */
[C---:B------:R-:W-:Y:S08]  /*5ae00*/  HMMA.1688.F32.TF32 R140, R72.reuse, R30, R136 ;  /* 0x0000001e488c723c */ /* 0x040ff00000081088 */
[C---:B------:R-:W-:Y:S08]  /*5ae10*/  HMMA.1688.F32.TF32 R136, R72.reuse, R34, R132 ;  /* 0x000000224888723c */ /* 0x040ff00000081084 */
        /* <DEDUP_REMOVED lines=40> */
[----:B------:R-:W1:Y:S01]  /*5b0a0*/  LDS R75, [R3+0xb380] ;  /* 0x00b38000034b7984 */ /* 0x000e620000000800 */
[C---:B------:R-:W-:Y:S03]  /*5b0b0*/  HMMA.1688.F32.TF32 R108, R68.reuse, R10, R96 ;  /* 0x0000000a446c723c */ /* 0x040fe60000081060 */
[----:B------:R-:W-:Y:S04]  /*5b0c0*/  LDS R100, [R252+0xa380] ;  /* 0x00a38000fc647984 */ /* 0x000fe80000000800 */
[----:B------:R-:W-:Y:S01]  /*5b0d0*/  LDS R102, [R252+0xb380] ;  /* 0x00b38000fc667984 */ /* 0x000fe20000000800 */
[C---:B------:R-:W-:Y:S03]  /*5b0e0*/  HMMA.1688.F32.TF32 R96, R68.reuse, R18, R88 ;  /* 0x000000124460723c */ /* 0x040fe60000081058 */
[----:B------:R-:W-:Y:S04]  /*5b0f0*/  LDS R101, [R53+0xa380] ;  /* 0x00a3800035657984 */ /* 0x000fe80000000800 */
[----:B------:R-:W2:Y:S04]  /*5b100*/  LDS R103, [R53+0xb380] ;  /* 0x00b3800035677984 */ /* 0x000ea80000000800 */
[----:B------:R-:W-:Y:S04]  /*5b110*/  STL.64 [R1+0x410], R104 ;  /* 0x0004106801007387 */ /* 0x000fe80000100a00 */
[----:B------:R3:W-:Y:S01]  /*5b120*/  STL.64 [R1+0x418], R106 ;  /* 0x0004186a01007387 */ /* 0x0007e20000100a00 */
[C---:B------:R-:W-:Y:S08]  /*5b130*/  HMMA.1688.F32.TF32 R88, R68.reuse, R26, R80 ;  /* 0x0000001a4458723c */ /* 0x040ff00000081050 */
[C---:B---3--:R-:W-:Y:S08]  /*5b140*/  HMMA.1688.F32.TF32 R104, R68.reuse, R14, R92 ;  /* 0x0000000e4468723c */ /* 0x048ff0000008105c */
        /* <DEDUP_REMOVED lines=17> */
[----:B------:R4:W-:Y:S04]  /*5b260*/  STL.64 [R1+0x15f0], R80 ;  /* 0x0015f05001007387 */ /* 0x0009e80000100a00 */
[----:B------:R1:W-:Y:S04]  /*5b270*/  STL.64 [R1+0x15f8], R82 ;  /* 0x0015f85201007387 */ /* 0x0003e80000100a00 */
[----:B------:R1:W-:Y:S04]  /*5b280*/  STL.64 [R1+0x15e0], R76 ;  /* 0x0015e04c01007387 */ /* 0x0003e80000100a00 */
[----:B------:R1:W-:Y:S04]  /*5b290*/  STL.64 [R1+0x15e8], R78 ;  /* 0x0015e84e01007387 */ /* 0x0003e80000100a00 */
[----:B------:R-:W3:Y:S04]  /*5b2a0*/  LDL.LU R245, [R1+0x864] ;  /* 0x0008640001f57983 */ /* 0x000ee80000300800 */
[----:B------:R-:W3:Y:S04]  /*5b2b0*/  LDL.LU R246, [R1+0x868] ;  /* 0x0008680001f67983 */ /* 0x000ee80000300800 */
[----:B------:R-:W3:Y:S04]  /*5b2c0*/  LDL.LU R247, [R1+0x86c] ;  /* 0x00086c0001f77983 */ /* 0x000ee80000300800 */
[----:B----4-:R-:W4:Y:S04]  /*5b2d0*/  LDL.LU R80, [R1+0x900] ;  /* 0x0009000001507983 */ /* 0x010f280000300800 */
[----:B------:R-:W4:Y:S04]  /*5b2e0*/  LDL.LU R81, [R1+0x904] ;  /* 0x0009040001517983 */ /* 0x000f280000300800 */
[----:B-1----:R-:W4:Y:S04]  /*5b2f0*/  LDL.LU R82, [R1+0x908] ;  /* 0x0009080001527983 */ /* 0x002f280000300800 */
        /* <DEDUP_REMOVED lines=118> */
[----:B------:R-:W-:Y:S07]  /*5ba60*/  HMMA.1688.F32.TF32 R156, R68, R66, R156 ;  /* 0x00000042449c723c */ /* 0x000fee000008109c */
        /* <DEDUP_REMOVED lines=19> */
[----:B------:R1:W-:Y:S01]  /*5bba0*/  STL.64 [R1+0x3e8], R70 ;  /* 0x0003e84601007387 */ /* 0x0003e20000100a00 */
[----:B------:R-:W-:Y:S01]  /*5bbb0*/  HMMA.1688.F32.TF32 R120, R72, R38, R120 ;  /* 0x000000264878723c */ /* 0x000fe20000081078 */
[----:B------:R-:W-:-:S02]  /*5bbc0*/  IMAD.MOV.U32 R251, RZ, RZ, R2 ;  /* 0x000000fffffb7224 */ /* 0x000fc400078e0002 */
[----:B------:R-:W-:Y:S04]  /*5bbd0*/  LDS R164, [R0+0xc000] ;  /* 0x00c0000000a47984 */ /* 0x000fe80000000800 */
[----:B------:R-:W-:Y:S01]  /*5bbe0*/  LDS R166, [R0+0xd000] ;  /* 0x00d0000000a67984 */ /* 0x000fe20000000800 */
[C---:B-1----:R-:W-:Y:S03]  /*5bbf0*/  HMMA.1688.F32.TF32 R68, R72.reuse, R22, R136 ;  /* 0x000000164844723c */ /* 0x042fe60000081088 */
[----:B------:R-:W-:Y:S04]  /*5bc00*/  STL.64 [R1+0x3d0], R144 ;  /* 0x0003d09001007387 */ /* 0x000fe80000100a00 */
[----:B------:R-:W-:Y:S04]  /*5bc10*/  STL.64 [R1+0x3d8], R146 ;  /* 0x0003d89201007387 */ /* 0x000fe80000100a00 */
[----:B------:R-:W-:Y:S04]  /*5bc20*/  STL.64 [R1+0x3c0], R140 ;  /* 0x0003c08c01007387 */ /* 0x000fe80000100a00 */
[----:B------:R-:W-:Y:S01]  /*5bc30*/  STL.64 [R1+0x3c8], R142 ;  /* 0x0003c88e01007387 */ /* 0x000fe20000100a00 */
[C---:B------:R-:W-:Y:S03]  /*5bc40*/  HMMA.1688.F32.TF32 R116, R72.reuse, R42, R116 ;  /* 0x0000002a4874723c */ /* 0x040fe60000081074 */
[----:B------:R-:W-:Y:S04]  /*5bc50*/  LDS R165, [R3+0xc000] ;  /* 0x00c0000003a57984 */ /* 0x000fe80000000800 */
[----:B------:R-:W-:Y:S04]  /*5bc60*/  LDS R167, [R3+0xd000] ;  /* 0x00d0000003a77984 */ /* 0x000fe80000000800 */
        /* <DEDUP_REMOVED lines=24> */
[----:B------:R-:W-:Y:S07]  /*5bdf0*/  HMMA.1688.F32.TF32 R72, R72, R66, R92 ;  /* 0x000000424848723c */ /* 0x000fee000008105c */
[----:B------:R-:W-:Y:S04]  /*5be00*/  STL.64 [R1+0x320], R68 ;  /* 0x0003204401007387 */ /* 0x000fe80000100a00 */
[----:B------:R1:W-:Y:S02]  /*5be10*/  STL.64 [R1+0x328], R70 ;  /* 0x0003284601007387 */ /* 0x0003e40000100a00 */
[C---:B-1----:R-:W-:Y:S02]  /*5be20*/  HMMA.1688.F32.TF32 R68, R100.reuse, R6, R88 ;  /* 0x000000066444723c */ /* 0x042fe40000081058 */
[----:B------:R-:W-:Y:S04]  /*5be30*/  STL.64 [R1+0x310], R96 ;  /* 0x0003106001007387 */ /* 0x000fe80000100a00 */
[----:B------:R-:W-:Y:S04]  /*5be40*/  STL.64 [R1+0x318], R98 ;  /* 0x0003186201007387 */ /* 0x000fe80000100a00 */
[----:B------:R-:W-:Y:S01]  /*5be50*/  STL.64 [R1+0x2e0], R72 ;  /* 0x0002e04801007387 */ /* 0x000fe20000100a00 */
[C---:B------:R-:W-:Y:S03]  /*5be60*/  HMMA.1688.F32.TF32 R84, R100.reuse, R10, R84 ;  /* 0x0000000a6454723c */ /* 0x040fe60000081054 */
[----:B------:R1:W-:Y:S09]  /*5be70*/  STL.64 [R1+0x2e8], R74 ;  /* 0x0002e84a01007387 */ /* 0x0003f20000100a00 */
[----:B------:R-:W-:Y:S01]  /*5be80*/  STL.64 [R1+0x2c0], R68 ;  /* 0x0002c04401007387 */ /* 0x000fe20000100a00 */
[C---:B-1----:R-:W-:Y:S03]  /*5be90*/  HMMA.1688.F32.TF32 R72, R100.reuse, R14, R80 ;  /* 0x0000000e6448723c */ /* 0x042fe60000081050 */
[----:B------:R1:W-:Y:S05]  /*5bea0*/  STL.64 [R1+0x2c8], R70 ;  /* 0x0002c84601007387 */ /* 0x0003ea0000100a00 */
[----:B-1----:R-:W-:Y:S02]  /*5beb0*/  HMMA.1688.F32.TF32 R68, R100, R18, R76 ;  /* 0x000000126444723c */ /* 0x002fe4000008104c */
[----:B------:R-:W-:Y:S04]  /*5bec0*/  STL.64 [R1+0x2b0], R84 ;  /* 0x0002b05401007387 */ /* 0x000fe80000100a00 */
[----:B------:R-:W-:Y:S11]  /*5bed0*/  STL.64 [R1+0x2b8], R86 ;  /* 0x0002b85601007387 */ /* 0x000ff60000100a00 */
[----:B------:R-:W-:Y:S06]  /*5bee0*/  @!UPT UIADD3 URZ, URZ, URZ, URZ ;  /* 0x0000003f3f3ff290 */ /* 0x000fec000fffe03f */
[----:B------:R-:W-:Y:S01]  /*5bef0*/  STL.64 [R1+0x110], R68 ;  /* 0x0001104401007387 */ /* 0x000fe20000100a00 */
[----:B------:R-:W-:-:S03]  /*5bf00*/  IMAD.MOV.U32 R2, RZ, RZ, R71 ;  /* 0x000000ffff027224 */ /* 0x000fc600078e0047 */
[----:B------:R-:W-:Y:S04]  /*5bf10*/  STL.64 [R1+0x230], R72 ;  /* 0x0002304801007387 */ /* 0x000fe80000100a00 */
[----:B------:R-:W-:Y:S04]  /*5bf20*/  STL.64 [R1+0x238], R74 ;  /* 0x0002384a01007387 */ /* 0x000fe80000100a00 */
[----:B------:R1:W-:Y:S02]  /*5bf30*/  STL [R1+0x118], R70 ;  /* 0x0001184601007387 */ /* 0x0003e40000100800 */
[C---:B-1----:R-:W-:Y:S02]  /*5bf40*/  HMMA.1688.F32.TF32 R68, R100.reuse, R22, R244 ;  /* 0x000000166444723c */ /* 0x042fe400000810f4 */
[----:B------:R-:W-:Y:S11]  /*5bf50*/  STL [R1+0x3158], R2 ;  /* 0x0031580201007387 */ /* 0x000ff60000100800 */
[----:B------:R-:W-:Y:S10]  /*5bf60*/  @!UPT UIADD3 URZ, URZ, URZ, URZ ;  /* 0x0000003f3f3ff290 */ /* 0x000ff4000fffe03f */
[----:B------:R-:W-:Y:S04]  /*5bf70*/  STL.64 [R1], R68 ;  /* 0x0000004401007387 */ /* 0x000fe80000100a00 */
[----:B------:R1:W-:Y:S04]  /*5bf80*/  STL.64 [R1+0x8], R70 ;  /* 0x0000084601007387 */ /* 0x0003e80000100a00 */
        /* <DEDUP_REMOVED lines=16> */
[----:B------:R-:W-:Y:S01]  /*5c090*/  HMMA.1688.F32.TF32 R248, R100, R26, R248 ;  /* 0x0000001a64f8723c */ /* 0x000fe200000810f8 */
[----:B------:R-:W-:-:S02]  /*5c0a0*/  IMAD.MOV.U32 R80, RZ, RZ, R41 ;  /* 0x000000ffff507224 */ /* 0x000fc400078e0029 */
[----:B------:R-:W-:Y:S02]  /*5c0b0*/  IMAD.MOV.U32 R81, RZ, RZ, R40 ;  /* 0x000000ffff517224 */ /* 0x000fe400078e0028 */
[----:B------:R-:W-:Y:S02]  /*5c0c0*/  IMAD.MOV.U32 R82, RZ, RZ, R37 ;  /* 0x000000ffff527224 */ /* 0x000fe400078e0025 */
[----:B------:R-:W-:Y:S01]  /*5c0d0*/  IMAD.MOV.U32 R83, RZ, RZ, R36 ;  /* 0x000000ffff537224 */ /* 0x000fe200078e0024 */
[----:B------:R-:W-:Y:S01]  /*5c0e0*/  MOV R85, R32 ;  /* 0x0000002000557202 */ /* 0x000fe20000000f00 */
[----:B------:R-:W-:Y:S02]  /*5c0f0*/  IMAD.MOV.U32 R84, RZ, RZ, R33 ;  /* 0x000000ffff547224 */ /* 0x000fe400078e0021 */
[----:B------:R-:W-:Y:S02]  /*5c100*/  IMAD.MOV.U32 R86, RZ, RZ, R29 ;  /* 0x000000ffff567224 */ /* 0x000fe400078e001d */
[----:B------:R-:W-:Y:S01]  /*5c110*/  IMAD.MOV.U32 R87, RZ, RZ, R28 ;  /* 0x000000ffff577224 */ /* 0x000fe200078e001c */
[----:B------:R-:W-:Y:S01]  /*5c120*/  MOV R91, R44 ;  /* 0x0000002c005b7202 */ /* 0x000fe20000000f00 */
[----:B------:R-:W-:-:S02]  /*5c130*/  IMAD.MOV.U32 R88, RZ, RZ, R49 ;  /* 0x000000ffff587224 */ /* 0x000fc400078e0031 */
[----:B------:R-:W-:Y:S02]  /*5c140*/  IMAD.MOV.U32 R89, RZ, RZ, R48 ;  /* 0x000000ffff597224 */ /* 0x000fe400078e0030 */
[----:B------:R-:W-:Y:S01]  /*5c150*/  IMAD.MOV.U32 R90, RZ, RZ, R45 ;  /* 0x000000ffff5a7224 */ /* 0x000fe200078e002d */
[----:B------:R-:W-:Y:S01]  /*5c160*/  MOV R95, R20 ;  /* 0x00000014005f7202 */ /* 0x000fe20000000f00 */
[----:B------:R-:W-:Y:S01]  /*5c170*/  IMAD.MOV.U32 R92, RZ, RZ, R25 ;  /* 0x000000ffff5c7224 */ /* 0x000fe200078e0019 */
[----:B------:R-:W-:Y:S01]  /*5c180*/  HMMA.1688.F32.TF32 R80, R100, R46, R80 ;  /* 0x0000002e6450723c */ /* 0x000fe20000081050 */
[----:B------:R-:W-:Y:S02]  /*5c190*/  IMAD.MOV.U32 R93, RZ, RZ, R24 ;  /* 0x000000ffff5d7224 */ /* 0x000fe400078e0018 */
[----:B------:R-:W-:Y:S02]  /*5c1a0*/  IMAD.MOV.U32 R94, RZ, RZ, R21 ;  /* 0x000000ffff5e7224 */ /* 0x000fe400078e0015 */
[----:B------:R-:W-:-:S02]  /*5c1b0*/  IMAD.MOV.U32 R96, RZ, RZ, R17 ;  /* 0x000000ffff607224 */ /* 0x000fc400078e0011 */
[----:B------:R-:W-:Y:S01]  /*5c1c0*/  IMAD.MOV.U32 R97, RZ, RZ, R16 ;  /* 0x000000ffff617224 */ /* 0x000fe200078e0010 */
[C---:B------:R-:W-:Y:S01]  /*5c1d0*/  HMMA.1688.F32.TF32 R84, R100.reuse, R50, R84 ;  /* 0x000000326454723c */ /* 0x040fe20000081054 */
[----:B------:R-:W-:Y:S02]  /*5c1e0*/  IMAD.MOV.U32 R98, RZ, RZ, R13 ;  /* 0x000000ffff627224 */ /* 0x000fe400078e000d */
[----:B------:R-:W-:Y:S01]  /*5c1f0*/  IMAD.MOV.U32 R99, RZ, RZ, R12 ;  /* 0x000000ffff637224 */ /* 0x000fe200078e000c */
[----:B------:R-:W-:Y:S01]  /*5c200*/  MOV R237, R8 ;  /* 0x0000000800ed7202 */ /* 0x000fe20000000f00 */
[----:B------:R-:W-:Y:S01]  /*5c210*/  IMAD.MOV.U32 R236, RZ, RZ, R9 ;  /* 0x000000ffffec7224 */ /* 0x000fe200078e0009 */
[----:B------:R-:W-:Y:S01]  /*5c220*/  STL.64 [R1+0x2ff0], R250 ;  /* 0x002ff0fa01007387 */ /* 0x000fe20000100a00 */
[----:B------:R-:W-:Y:S01]  /*5c230*/  IMAD.MOV.U32 R238, RZ, RZ, R5 ;  /* 0x000000ffffee7224 */ /* 0x000fe200078e0005 */
[C---:B------:R-:W-:Y:S01]  /*5c240*/  HMMA.1688.F32.TF32 R88, R100.reuse, R54, R88 ;  /* 0x000000366458723c */ /* 0x040fe20000081058 */
[----:B------:R-:W-:Y:S01]  /*5c250*/  IMAD.MOV.U32 R239, RZ, RZ, R4 ;  /* 0x000000ffffef7224 */ /* 0x000fe200078e0004 */
[----:B------:R-:W-:Y:S06]  /*5c260*/  STL.64 [R1+0x2fe8], R248 ;  /* 0x002fe8f801007387 */ /* 0x000fec0000100a00 */
[C---:B------:R-:W-:Y:S08]  /*5c270*/  HMMA.1688.F32.TF32 R92, R100.reuse, R58, R92 ;  /* 0x0000003a645c723c */ /* 0x040ff0000008105c */
[C---:B------:R-:W-:Y:S08]  /*5c280*/  HMMA.1688.F32.TF32 R96, R100.reuse, R62, R96 ;  /* 0x0000003e6460723c */ /* 0x040ff00000081060 */
[C---:B-1----:R-:W-:Y:S08]  /*5c290*/  HMMA.1688.F32.TF32 R68, R100.reuse, R34, R108 ;  /* 0x000000226444723c */ /* 0x042ff0000008106c */
[C---:B--2---:R-:W-:Y:S08]  /*5c2a0*/  HMMA.1688.F32.TF32 R244, R100.reuse, R30, R244 ;  /* 0x0000001e64f4723c */ /* 0x044ff000000810f4 */
[C---:B---3--:R-:W-:Y:S11]  /*5c2b0*/  HMMA.1688.F32.TF32 R72, R100.reuse, R38, R104 ;  /* 0x000000266448723c */ /* 0x048ff60000081068 */
[----:B------:R-:W-:Y:S04]  /*5c2c0*/  @!UPT UIADD3 URZ, URZ, URZ, URZ ;  /* 0x0000003f3f3ff290 */ /* 0x000fe8000fffe03f */
[----:B------:R-:W-:Y:S01]  /*5c2d0*/  STL.64 [R1+0x3000], R246 ;  /* 0x003000f601007387 */ /* 0x000fe20000100a00 */
[C---:B----4-:R-:W-:Y:S03]  /*5c2e0*/  HMMA.1688.F32.TF32 R76, R100.reuse, R42, R76 ;  /* 0x0000002a644c723c */ /* 0x050fe6000008104c */
[----:B------:R-:W-:Y:S04]  /*5c2f0*/  STL.64 [R1+0x2ff8], R244 ;  /* 0x002ff8f401007387 */ /* 0x000fe80000100a00 */
[----:B------:R-:W2:Y:S01]  /*5c300*/  LDL.LU R65, [R1+0x828] ;  /* 0x0008280001417983 */ /* 0x000ea20000300800 */
        /* <DEDUP_REMOVED lines=13> */
[----:B------:R-:W3:Y:S04]  /*5c3e0*/  LDL R2, [R1+0x820] ;  /* 0x0008200001027983 */ /* 0x000ee80000100800 */
[----:B------:R-:W-:Y:S04]  /*5c3f0*/  STL.64 [R1+0x3070], R94 ;  /* 0x0030705e01007387 */ /* 0x000fe80000100a00 */
[----:B------:R-:W-:Y:S04]  /*5c400*/  STL.64 [R1+0x3068], R92 ;  /* 0x0030685c01007387 */ /* 0x000fe80000100a00 */
[----:B------:R-:W-:Y:S04]  /*5c410*/  STL.64 [R1+0x3080], R98 ;  /* 0x0030806201007387 */ /* 0x000fe80000100a00 */
[----:B------:R-:W-:Y:S04]  /*5c420*/  STL.64 [R1+0x3078], R96 ;  /* 0x0030786001007387 */ /* 0x000fe80000100a00 */
        /* <DEDUP_REMOVED lines=38> */
[----:B--2---:R-:W-:Y:S04]  /*5c690*/  LDSM.16.M88.4 R4, [R65+0x20080] ;  /* 0x020080004104783b */ /* 0x004fe80000000200 */
[----:B------:R-:W-:Y:S04]  /*5c6a0*/  LDSM.16.M88.4 R8, [R65+0x21080] ;  /* 0x021080004108783b */ /* 0x000fe80000000200 */
[----:B------:R-:W-:Y:S04]  /*5c6b0*/  LDSM.16.M88.4 R12, [R65+0x22080] ;  /* 0x02208000410c783b */ /* 0x000fe80000000200 */
[----:B------:R-:W4:Y:S04]  /*5c6c0*/  LDSM.16.M88.4 R16, [R65+0x23080] ;  /* 0x023080004110783b */ /* 0x000f280000000200 */
[----:B------:R-:W1:Y:S04]  /*5c6d0*/  LDSM.16.M88.4 R20, [R65+0x24080] ;  /* 0x024080004114783b */ /* 0x000e680000000200 */
[----:B------:R-:W2:Y:S04]  /*5c6e0*/  LDSM.16.M88.4 R24, [R65+0x25080] ;  /* 0x025080004118783b */ /* 0x000ea80000000200 */
[----:B------:R-:W1:Y:S04]  /*5c6f0*/  LDSM.16.M88.4 R28, [R65+0x26080] ;  /* 0x02608000411c783b */ /* 0x000e680000000200 */
[----:B------:R-:W1:Y:S04]  /*5c700*/  LDSM.16.M88.4 R32, [R65+0x27080] ;  /* 0x027080004120783b */ /* 0x000e680000000200 */
[----:B------:R-:W1:Y:S04]  /*5c710*/  LDSM.16.M88.4 R36, [R65+0x28080] ;  /* 0x028080004124783b */ /* 0x000e680000000200 */
[----:B------:R-:W1:Y:S04]  /*5c720*/  LDSM.16.M88.4 R40, [R65+0x29080] ;  /* 0x029080004128783b */ /* 0x000e680000000200 */
[----:B------:R-:W-:Y:S04]  /*5c730*/  LDSM.16.M88.4 R44, [R65+0x2a080] ;  /* 0x02a08000412c783b */ /* 0x000fe80000000200 */
[----:B------:R-:W-:Y:S04]  /*5c740*/  LDSM.16.M88.4 R48, [R65+0x2b080] ;  /* 0x02b080004130783b */ /* 0x000fe80000000200 */
[----:B------:R-:W-:Y:S04]  /*5c750*/  LDSM.16.M88.4 R52, [R65+0x2c080] ;  /* 0x02c080004134783b */ /* 0x000fe80000000200 */
[----:B------:R-:W-:Y:S04]  /*5c760*/  LDSM.16.M88.4 R56, [R65+0x2d080] ;  /* 0x02d080004138783b */ /* 0x000fe80000000200 */
[----:B------:R-:W1:Y:S04]  /*5c770*/  LDSM.16.M88.4 R60, [R65+0x2e080] ;  /* 0x02e08000413c783b */ /* 0x000e680000000200 */
[----:B---3--:R-:W-:Y:S04]  /*5c780*/  LDS R229, [R2+0xc000] ;  /* 0x00c0000002e57984 */ /* 0x008fe80000000800 */
[----:B------:R-:W3:Y:S04]  /*5c790*/  LDS R231, [R2+0xd000] ;  /* 0x00d0000002e77984 */ /* 0x000ee80000000800 */
[----:B------:R-:W1:Y:S01]  /*5c7a0*/  LDSM.16.M88.4 R64, [R65+0x2f080] ;  /* 0x02f080004140783b */ /* 0x000e620000000200 */
[C---:B----4-:R-:W-:Y:S08]  /*5c7b0*/  HMMA.1688.F32.TF32 R116, R164.reuse, R16, R116 ;  /* 0x00000010a474723c */ /* 0x050ff00000081074 */
[C---:B------:R-:W-:Y:S08]  /*5c7c0*/  HMMA.1688.F32.TF32 R104, R164.reuse, R4, R104 ;  /* 0x00000004a468723c */ /* 0x040ff00000081068 */
[C---:B------:R-:W-:Y:S08]  /*5c7d0*/  HMMA.1688.F32.TF32 R108, R164.reuse, R8, R108 ;  /* 0x00000008a46c723c */ /* 0x040ff0000008106c */
[C---:B------:R-:W-:Y:S07]  /*5c7e0*/  HMMA.1688.F32.TF32 R112, R164.reuse, R12, R112 ;  /* 0x0000000ca470723c */ /* 0x040fee0000081070 */
[----:B------:R-:W-:Y:S01]  /*5c7f0*/  STL.64 [R1+0x30a0], R106 ;  /* 0x0030a06a01007387 */ /* 0x000fe20000100a00 */
[C---:B-1----:R-:W-:Y:S03]  /*5c800*/  HMMA.1688.F32.TF32 R120, R164.reuse, R20, R120 ;  /* 0x00000014a478723c */ /* 0x042fe60000081078 */
[----:B------:R-:W-:Y:S05]  /*5c810*/  STL.64 [R1+0x3098], R104 ;  /* 0x0030986801007387 */ /* 0x000fea0000100a00 */
[C---:B--2---:R-:W-:Y:S01]  /*5c820*/  HMMA.1688.F32.TF32 R124, R164.reuse, R24, R124 ;  /* 0x00000018a47c723c */ /* 0x044fe2000008107c */
        /* <DEDUP_REMOVED lines=16> */
[----:B------:R-:W-:Y:S04]  /*5c930*/  STL.64 [R1+0x3100], R130 ;  /* 0x0031008201007387 */ /* 0x000fe80000100a00 */
[----:B------:R-:W-:Y:S01]  /*5c940*/  STL.64 [R1+0x30f8], R128 ;  /* 0x0030f88001007387 */ /* 0x000fe20000100a00 */
[C---:B------:R-:W-:Y:S03]  /*5c950*/  HMMA.1688.F32.TF32 R136, R164.reuse, R36, R236 ;  /* 0x00000024a488723c */ /* 0x040fe600000810ec */
[----:B------:R-:W-:Y:S04]  /*5c960*/  STL.64 [R1+0x3110], R134 ;  /* 0x0031108601007387 */ /* 0x000fe80000100a00 */
[----:B------:R-:W-:Y:S04]  /*5c970*/  STL.64 [R1+0x3108], R132 ;  /* 0x0031088401007387 */ /* 0x000fe80000100a00 */
        /* <DEDUP_REMOVED lines=25> */
[----:B------:R-:W-:Y:S04]  /*5cb10*/  STL.64 [R1+0x3118], R136 ;  /* 0x0031188801007387 */ /* 0x000fe80000100a00 */
        /* <DEDUP_REMOVED lines=24> */
[----:B------:R-:W-:Y:S01]  /*5cca0*/  STL.64 [R1+0x3178], R154 ;  /* 0x0031789a01007387 */ /* 0x000fe20000100a00 */
[C---:B------:R-:W-:Y:S03]  /*5ccb0*/  HMMA.1688.F32.TF32 R168, R228.reuse, R4, R168 ;  /* 0x00000004e4a8723c */ /* 0x040fe600000810a8 */
[----:B------:R-:W-:Y:S05]  /*5ccc0*/  STL.64 [R1+0x3170], R152 ;  /* 0x0031709801007387 */ /* 0x000fea0000100a00 */
[----:B------:R-:W-:Y:S01]  /*5ccd0*/  HMMA.1688.F32.TF32 R172, R228, R8, R172 ;  /* 0x00000008e4ac723c */ /* 0x000fe200000810ac */
[----:B------:R-:W-:Y:S04]  /*5cce0*/  STL.64 [R1+0x3188], R158 ;  /* 0x0031889e01007387 */ /* 0x000fe80000100a00 */
[----:B------:R-:W-:Y:S04]  /*5ccf0*/  STL.64 [R1+0x3180], R156 ;  /* 0x0031809c01007387 */ /* 0x000fe80000100a00 */
[----:B------:R-:W-:Y:S04]  /*5cd00*/  STL.64 [R1+0x31f0], R162 ;  /* 0x0031f0a201007387 */ /* 0x000fe80000100a00 */
[----:B------:R-:W-:Y:S04]  /*5cd10*/  STL.64 [R1+0x31e8], R160 ;  /* 0x0031e8a001007387 */ /* 0x000fe80000100a00 */
        /* <DEDUP_REMOVED lines=72> */
[----:B------:R-:W2:Y:S01]  /*5d1a0*/  LDS R239, [R3+0xd080] ;  /* 0x00d0800003ef7984 */ /* 0x000ea20000000800 */
[----:B------:R-:W-:Y:S11]  /*5d1b0*/  HMMA.1688.F32.TF32 R176, R228, R12, R176 ;  /* 0x0000000ce4b0723c */ /* 0x000ff600000810b0 */
[----:B------:R-:W-:Y:S11]  /*5d1c0*/  @!UPT UIADD3 URZ, URZ, URZ, URZ ;  /* 0x0000003f3f3ff290 */ /* 0x000ff6000fffe03f */
[----:B------:R-:W-:Y:S01]  /*5d1d0*/  @!UPT UIADD3 URZ, URZ, URZ, URZ ;  /* 0x0000003f3f3ff290 */ /* 0x000fe2000fffe03f */
[----:B------:R-:W-:Y:S04]  /*5d1e0*/  STL [R1+0x2fbc], R176 ;  /* 0x002fbcb001007387 */ /* 0x000fe80000100800 */
[----:B------:R-:W-:Y:S04]  /*5d1f0*/  STL [R1+0x2fb8], R177 ;  /* 0x002fb8b101007387 */ /* 0x000fe80000100800 */
[----:B------:R-:W-:Y:S04]  /*5d200*/  STL [R1+0x2fb4], R178 ;  /* 0x002fb4b201007387 */ /* 0x000fe80000100800 */
[----:B------:R-:W-:Y:S01]  /*5d210*/  STL [R1+0x2f90], R179 ;  /* 0x002f90b301007387 */ /* 0x000fe20000100800 */
[----:B--2---:R-:W-:Y:S08]  /*5d220*/  HMMA.1688.F32.TF32 R68, R236, R8, R240 ;  /* 0x00000008ec44723c */ /* 0x004ff000000810f0 */
[C---:B---3--:R-:W-:Y:S08]  /*5d230*/  HMMA.1688.F32.TF32 R180, R228.reuse, R16, R180 ;  /* 0x00000010e4b4723c */ /* 0x048ff000000810b4 */
[C---:B----4-:R-:W-:Y:S11]  /*5d240*/  HMMA.1688.F32.TF32 R184, R228.reuse, R20, R184 ;  /* 0x00000014e4b8723c */ /* 0x050ff600000810b8 */
[----:B------:R-:W-:Y:S04]  /*5d250*/  @!UPT UIADD3 URZ, URZ, URZ, URZ ;  /* 0x0000003f3f3ff290 */ /* 0x000fe8000fffe03f */
[----:B------:R-:W-:Y:S04]  /*5d260*/  STL [R1+0x2fc8], R180 ;  /* 0x002fc8b401007387 */ /* 0x000fe80000100800 */
[----:B------:R-:W-:Y:S04]  /*5d270*/  STL [R1+0x2fc4], R181 ;  /* 0x002fc4b501007387 */ /* 0x000fe80000100800 */
        /* <DEDUP_REMOVED lines=11> */
[----:B------:R-:W-:Y:S11]  /*5d330*/  HMMA.1688.F32.TF32 R72, R236, R4, R248 ;  /* 0x00000004ec48723c */ /* 0x000ff600000810f8 */
[----:B------:R-:W-:Y:S11]  /*5d340*/  @!UPT UIADD3 URZ, URZ, URZ, URZ ;  /* 0x0000003f3f3ff290 */ /* 0x000ff6000fffe03f */
[----:B------:R-:W-:Y:S01]  /*5d350*/  @!UPT UIADD3 URZ, URZ, URZ, URZ ;  /* 0x0000003f3f3ff290 */ /* 0x000fe2000fffe03f */
[----:B------:R1:W-:Y:S04]  /*5d360*/  STL.64 [R1+0x590], R72 ;  /* 0x0005904801007387 */ /* 0x0003e80000100a00 */
[----:B------:R2:W-:Y:S04]  /*5d370*/  STL.64 [R1+0x598], R74 ;  /* 0x0005984a01007387 */ /* 0x0005e80000100a00 */
        /* <DEDUP_REMOVED lines=55> */
[----:B------:R-:W-:Y:S01]  /*5d6f0*/  IMAD.MOV.U32 R169, RZ, RZ, R70 ;  /* 0x000000ffffa97224 */ /* 0x000fe200078e0046 */
[----:B------:R-:W-:Y:S02]  /*5d700*/  MOV R170, R71 ;  /* 0x0000004700aa7202 */ /* 0x000fe40000000f00 */
[----:B------:R-:W4:Y:S04]  /*5d710*/  LDL.LU R69, [R1+0x1334] ;  /* 0x0013340001457983 */ /* 0x000f280000300800 */
[----:B------:R-:W4:Y:S04]  /*5d720*/  LDL.LU R70, [R1+0x1338] ;  /* 0x0013380001467983 */ /* 0x000f280000300800 */
[----:B------:R-:W4:Y:S01]  /*5d730*/  LDL.LU R71, [R1+0x133c] ;  /* 0x00133c0001477983 */ /* 0x000f220000300800 */
[C---:B---3--:R-:W-:Y:S08]  /*5d740*/  HMMA.1688.F32.TF32 R72, R236.reuse, R48, R72 ;  /* 0x00000030ec48723c */ /* 0x048ff00000081048 */
[C---:B--2---:R-:W-:Y:S08]  /*5d750*/  HMMA.1688.F32.TF32 R76, R236.reuse, R44, R76 ;  /* 0x0000002cec4c723c */ /* 0x044ff0000008104c */
[C---:B----4-:R-:W-:Y:S08]  /*5d760*/  HMMA.1688.F32.TF32 R80, R236.reuse, R40, R80 ;  /* 0x00000028ec50723c */ /* 0x050ff00000081050 */
[C---:B------:R-:W-:Y:S08]  /*5d770*/  HMMA.1688.F32.TF32 R88, R236.reuse, R32, R88 ;  /* 0x00000020ec58723c */ /* 0x040ff00000081058 */
[C---:B------:R-:W-:Y:S08]  /*5d780*/  HMMA.1688.F32.TF32 R84, R236.reuse, R36, R84 ;  /* 0x00000024ec54723c */ /* 0x040ff00000081054 */
[C---:B------:R-:W-:Y:S07]  /*5d790*/  HMMA.1688.F32.TF32 R68, R236.reuse, R52, R68 ;  /* 0x00000034ec44723c */ /* 0x040fee0000081044 */
        /* <DEDUP_REMOVED lines=16> */
[----:B------:R-:W-:Y:S01]  /*5d8a0*/  STL.64 [R1+0x718], R78 ;  /* 0x0007184e01007387 */ /* 0x000fe20000100a00 */
[C---:B------:R-:W-:Y:S03]  /*5d8b0*/  HMMA.1688.F32.TF32 R92, R236.reuse, R28, R92 ;  /* 0x0000001cec5c723c */ /* 0x040fe6000008105c */
[----:B------:R-:W2:Y:S04]  /*5d8c0*/  LDL.LU R240, [R1+0x1190] ;  /* 0x0011900001f07983 */ /* 0x000ea80000300800 */
[----:B------:R-:W-:Y:S04]  /*5d8d0*/  STL.64 [R1+0x730], R72 ;  /* 0x0007304801007387 */ /* 0x000fe80000100a00 */
[----:B------:R-:W-:Y:S04]  /*5d8e0*/  STL.64 [R1+0x738], R74 ;  /* 0x0007384a01007387 */ /* 0x000fe80000100a00 */
[----:B------:R1:W-:Y:S01]  /*5d8f0*/  STL.64 [R1+0x720], R68 ;  /* 0x0007204401007387 */ /* 0x0003e20000100a00 */
[C---:B------:R-:W-:Y:S03]  /*5d900*/  HMMA.1688.F32.TF32 R100, R236.reuse, R20, R100 ;  /* 0x00000014ec64723c */ /* 0x040fe60000081064 */
[----:B------:R3:W-:Y:S04]  /*5d910*/  STL.64 [R1+0x728], R70 ;  /* 0x0007284601007387 */ /* 0x0007e80000100a00 */
[----:B------:R-:W2:Y:S04]  /*5d920*/  LDL.LU R241, [R1+0x1194] ;  /* 0x0011940001f17983 */ /* 0x000ea80000300800 */
[----:B------:R-:W2:Y:S04]  /*5d930*/  LDL.LU R242, [R1+0x1198] ;  /* 0x0011980001f27983 */ /* 0x000ea80000300800 */
[----:B------:R-:W2:Y:S01]  /*5d940*/  LDL.LU R243, [R1+0x119c] ;  /* 0x00119c0001f37983 */ /* 0x000ea20000300800 */
[C---:B------:R-:W-:Y:S03]  /*5d950*/  HMMA.1688.F32.TF32 R104, R236.reuse, R16, R104 ;  /* 0x00000010ec68723c */ /* 0x040fe60000081068 */
[----:B------:R-:W4:Y:S04]  /*5d960*/  LDL.LU R248, [R1+0x11a0] ;  /* 0x0011a00001f87983 */ /* 0x000f280000300800 */
[----:B------:R-:W4:Y:S04]  /*5d970*/  LDL.LU R249, [R1+0x11a4] ;  /* 0x0011a40001f97983 */ /* 0x000f280000300800 */
[----:B------:R-:W4:Y:S04]  /*5d980*/  LDL.LU R250, [R1+0x11a8] ;  /* 0x0011a80001fa7983 */ /* 0x000f280000300800 */
[----:B------:R-:W4:Y:S01]  /*5d990*/  LDL.LU R251, [R1+0x11ac] ;  /* 0x0011ac0001fb7983 */ /* 0x000f220000300800 */
[----:B------:R-:W-:Y:S03]  /*5d9a0*/  HMMA.1688.F32.TF32 R108, R236, R12, R108 ;  /* 0x0000000cec6c723c */ /* 0x000fe6000008106c */
        /* <DEDUP_REMOVED lines=12> */
[----:B------:R-:W-:-:S03]  /*5da70*/  IMAD.MOV.U32 R188, RZ, RZ, R92 ;  /* 0x000000ffffbc7224 */ /* 0x000fc600078e005c */
[----:B------:R-:W2:Y:S01]  /*5da80*/  LDL.LU R84, [R1+0x1200] ;  /* 0x0012000001547983 */ /* 0x000ea20000300800 */
[----:B------:R-:W-:-:S03]  /*5da90*/  MOV R189, R93 ;  /* 0x0000005d00bd7202 */ /* 0x000fc60000000f00 */
[----:B------:R-:W2:Y:S01]  /*5daa0*/  LDL.LU R85, [R1+0x1204] ;  /* 0x0012040001557983 */ /* 0x000ea20000300800 */
[----:B------:R-:W-:-:S03]  /*5dab0*/  IMAD.MOV.U32 R190, RZ, RZ, R94 ;  /* 0x000000ffffbe7224 */ /* 0x000fc600078e005e */
        /* <DEDUP_REMOVED lines=97> */
[----:B------:R-:W-:Y:S04]  /*5e0d0*/  LDS R236, [R0+0xc100] ;  /* 0x00c1000000ec7984 */ /* 0x000fe80000000800 */
[----:B------:R-:W-:Y:S01]  /*5e0e0*/  LDS R238, [R0+0xd100] ;  /* 0x00d1000000ee7984 */ /* 0x000fe20000000800 */
[C---:B------:R-:W-:Y:S03]  /*5e0f0*/  HMMA.1688.F32.TF32 R196, R228.reuse, R32, R196 ;  /* 0x00000020e4c4723c */ /* 0x040fe600000810c4 */
[----:B------:R-:W-:Y:S04]  /*5e100*/  LDS R237, [R3+0xc100] ;  /* 0x00c1000003ed7984 */ /* 0x000fe80000000800 */
[----:B------:R-:W2:Y:S01]  /*5e110*/  LDS R239, [R3+0xd100] ;  /* 0x00d1000003ef7984 */ /* 0x000ea20000000800 */
        /* <DEDUP_REMOVED lines=11> */
[----:B------:R-:W3:Y:S01]  /*5e1d0*/  LDS R235, [R2+0xd080] ;  /* 0x00d0800002eb7984 */ /* 0x000ee20000000800 */
[C---:B--2---:R-:W-:Y:S08]  /*5e1e0*/  HMMA.1688.F32.TF32 R84, R236.reuse, R8, R84 ;  /* 0x00000008ec54723c */ /* 0x044ff00000081054 */
[----:B------:R-:W-:Y:S08]  /*5e1f0*/  HMMA.1688.F32.TF32 R76, R236, R16, R76 ;  /* 0x00000010ec4c723c */ /* 0x000ff0000008104c */
[C---:B---3--:R-:W-:Y:S08]  /*5e200*/  HMMA.1688.F32.TF32 R132, R232.reuse, R24, R132 ;  /* 0x00000018e884723c */ /* 0x048ff00000081084 */
[C---:B------:R-:W-:Y:S08]  /*5e210*/  HMMA.1688.F32.TF32 R124, R232.reuse, R32, R124 ;  /* 0x00000020e87c723c */ /* 0x040ff0000008107c */
[C---:B----4-:R-:W-:Y:S08]  /*5e220*/  HMMA.1688.F32.TF32 R136, R232.reuse, R20, R136 ;  /* 0x00000014e888723c */ /* 0x050ff00000081088 */
        /* <DEDUP_REMOVED lines=64> */
[----:B------:R-:W-:Y:S01]  /*5e630*/  LDS R234, [R252+0xd100] ;  /* 0x00d10000fcea7984 */ /* 0x000fe20000000800 */
[C---:B-1----:R-:W-:Y:S03]  /*5e640*/  HMMA.1688.F32.TF32 R68, R236.reuse, R36, R240 ;  /* 0x00000024ec44723c */ /* 0x042fe600000810f0 */
[----:B------:R-:W-:Y:S04]  /*5e650*/  LDS R233, [R2+0xc100] ;  /* 0x00c1000002e97984 */ /* 0x000fe80000000800 */
[----:B------:R-:W1:Y:S04]  /*5e660*/  LDS R235, [R2+0xd100] ;  /* 0x00d1000002eb7984 */ /* 0x000e680000000800 */
        /* <DEDUP_REMOVED lines=99> */
[----:B------:R-:W2:Y:S11]  /*5eca0*/  LDL.LU R240, [R1+0xfe0] ;  /* 0x000fe00001f07983 */ /* 0x000eb60000300800 */
[----:B------:R-:W-:Y:S09]  /*5ecb0*/  @!UPT UIADD3 URZ, URZ, URZ, URZ ;  /* 0x0000003f3f3ff290 */ /* 0x000ff2000fffe03f */
[----:B------:R-:W-:Y:S04]  /*5ecc0*/  STL.64 [R1+0xa70], R148 ;  /* 0x000a709401007387 */ /* 0x000fe80000100a00 */
[----:B------:R-:W-:Y:S04]  /*5ecd0*/  STL.64 [R1+0xa78], R150 ;  /* 0x000a789601007387 */ /* 0x000fe80000100a00 */
[----:B------:R-:W2:Y:S04]  /*5ece0*/  LDL.LU R241, [R1+0xfe4] ;  /* 0x000fe40001f17983 */ /* 0x000ea80000300800 */
[----:B------:R-:W2:Y:S04]  /*5ecf0*/  LDL.LU R242, [R1+0xfe8] ;  /* 0x000fe80001f27983 */ /* 0x000ea80000300800 */
[----:B------:R-:W2:Y:S01]  /*5ed00*/  LDL.LU R243, [R1+0xfec] ;  /* 0x000fec0001f37983 */ /* 0x000ea20000300800 */
[C---:B---3--:R-:W-:Y:S08]  /*5ed10*/  HMMA.1688.F32.TF32 R144, R236.reuse, R44, R144 ;  /* 0x0000002cec90723c */ /* 0x048ff00000081090 */
[C---:B------:R-:W-:Y:S08]  /*5ed20*/  HMMA.1688.F32.TF32 R140, R236.reuse, R48, R140 ;  /* 0x00000030ec8c723c */ /* 0x040ff0000008108c */
[C---:B------:R-:W-:Y:S08]  /*5ed30*/  HMMA.1688.F32.TF32 R136, R236.reuse, R52, R136 ;  /* 0x00000034ec88723c */ /* 0x040ff00000081088 */
[C---:B------:R-:W-:Y:S08]  /*5ed40*/  HMMA.1688.F32.TF32 R132, R236.reuse, R56, R132 ;  /* 0x00000038ec84723c */ /* 0x040ff00000081084 */
[C---:B------:R-:W-:Y:S08]  /*5ed50*/  HMMA.1688.F32.TF32 R128, R236.reuse, R60, R128 ;  /* 0x0000003cec80723c */ /* 0x040ff00000081080 */
[----:B----4-:R-:W-:Y:S01]  /*5ed60*/  HMMA.1688.F32.TF32 R124, R236, R64, R124 ;  /* 0x00000040ec7c723c */ /* 0x010fe2000008107c */
        /* <DEDUP_REMOVED lines=15> */
[C---:B---3--:R-:W-:Y:S03]  /*5ee60*/  HMMA.1688.F32.TF32 R124, R232.reuse, R8, R116 ;  /* 0x00000008e87c723c */ /* 0x048fe60000081074 */
[----:B------:R-:W-:Y:S04]  /*5ee70*/  LDS R237, [R3+0xc180] ;  /* 0x00c1800003ed7984 */ /* 0x000fe80000000800 */
[----:B------:R-:W2:Y:S01]  /*5ee80*/  LDS R239, [R3+0xd180] ;  /* 0x00d1800003ef7984 */ /* 0x000ea20000000800 */
        /* <DEDUP_REMOVED lines=51> */
[----:B------:R-:W1:Y:S11]  /*5f1c0*/  LDS R235, [R2+0xd180] ;  /* 0x00d1800002eb7984 */ /* 0x000e760000000800 */
[----:B------:R-:W-:Y:S01]  /*5f1d0*/  @!UPT UIADD3 URZ, URZ, URZ, URZ ;  /* 0x0000003f3f3ff290 */ /* 0x000fe2000fffe03f */
        /* <DEDUP_REMOVED lines=122> */
[----:B------:R-:W-:Y:S01]  /*5f980*/  STL.64 [R1+0xfc0], R160 ;  /* 0x000fc0a001007387 */ /* 0x000fe20000100a00 */
[C---:B------:R-:W-:Y:S03]  /*5f990*/  HMMA.1688.F32.TF32 R140, R236.reuse, R32, R140 ;  /* 0x00000020ec8c723c */ /* 0x040fe6000008108c */
[----:B------:R2:W-:Y:S04]  /*5f9a0*/  STL.64 [R1+0xfc8], R162 ;  /* 0x000fc8a201007387 */ /* 0x0005e80000100a00 */
[----:B--2---:R-:W2:Y:S01]  /*5f9b0*/  LDL.LU.64 R162, [R1+0x31f0] ;  /* 0x0031f00001a27983 */ /* 0x004ea20000300a00 */
[C---:B------:R-:W-:Y:S03]  /*5f9c0*/  HMMA.1688.F32.TF32 R124, R236.reuse, R48, R124 ;  /* 0x00000030ec7c723c */ /* 0x040fe6000008107c */
[----:B------:R-:W2:Y:S04]  /*5f9d0*/  LDL.LU.64 R160, [R1+0x31e8] ;  /* 0x0031e80001a07983 */ /* 0x000ea80000300a00 */
[----:B------:R-:W-:Y:S04]  /*5f9e0*/  STL.64 [R1+0xfb0], R240 ;  /* 0x000fb0f001007387 */ /* 0x000fe80000100a00 */
[----:B------:R3:W-:Y:S01]  /*5f9f0*/  STL.64 [R1+0xfb8], R242 ;  /* 0x000fb8f201007387 */ /* 0x0007e20000100a00 */
[----:B------:R-:W-:Y:S03]  /*5fa00*/  HMMA.1688.F32.TF32 R108, R236, R64, R108 ;  /* 0x00000040ec6c723c */ /* 0x000fe6000008106c */
[----:B------:R-:W-:Y:S04]  /*5fa10*/  LDS R236, [R0+0xc200] ;  /* 0x00c2000000ec7984 */ /* 0x000fe80000000800 */
[----:B---3--:R-:W3:Y:S04]  /*5fa20*/  LDL.LU.64 R242, [R1+0x31e0] ;  /* 0x0031e00001f27983 */ /* 0x008ee80000300a00 */
[----:B------:R-:W4:Y:S04]  /*5fa30*/  LDL.LU.64 R240, [R1+0x31d8] ;  /* 0x0031d80001f07983 */ /* 0x000f280000300a00 */
        /* <DEDUP_REMOVED lines=227> */
[----:B------:R-:W-:Y:S01]  /*60870*/  HMMA.1688.F32.TF32 R68, R232, R12, R248 ;  /* 0x0000000ce844723c */ /* 0x000fe200000810f8 */
[----:B------:R-:W-:-:S06]  /*60880*/  IMAD.MOV.U32 R244, RZ, RZ, R240 ;  /* 0x000000fffff47224 */ /* 0x000fcc00078e00f0 */
[----:B------:R-:W-:Y:S04]  /*60890*/  STL.64 [R1+0xce0], R76 ;  /* 0x000ce04c01007387 */ /* 0x000fe80000100a00 */
[----:B------:R-:W-:Y:S04]  /*608a0*/  STL.64 [R1+0xce8], R78 ;  /* 0x000ce84e01007387 */ /* 0x000fe80000100a00 */
[----:B------:R-:W-:Y:S01]  /*608b0*/  STL.64 [R1+0xcd0], R72 ;  /* 0x000cd04801007387 */ /* 0x000fe20000100a00 */
[----:B------:R-:W-:-:S03]  /*608c0*/  IMAD.MOV.U32 R245, RZ, RZ, R242 ;  /* 0x000000fffff57224 */ /* 0x000fc600078e00f2 */
[----:B------:R-:W-:Y:S01]  /*608d0*/  STL.64 [R1+0xcd8], R74 ;  /* 0x000cd84a01007387 */ /* 0x000fe20000100a00 */
[----:B------:R-:W-:-:S03]  /*608e0*/  IMAD.MOV.U32 R246, RZ, RZ, R243 ;  /* 0x000000fffff67224 */ /* 0x000fc600078e00f3 */
[----:B------:R-:W2:Y:S01]  /*608f0*/  LDL.LU R240, [R1+0x31d4] ;  /* 0x0031d40001f07983 */ /* 0x000ea20000300800 */
[----:B------:R-:W-:-:S03]  /*60900*/  MOV R247, R241 ;  /* 0x000000f100f77202 */ /* 0x000fc60000000f00 */
        /* <DEDUP_REMOVED lines=8> */
[----:B------:R-:W3:Y:S01]  /*60990*/  LDL.LU R71, [R1+0x16c] ;  /* 0x00016c0001477983 */ /* 0x000ee20000300800 */
[----:B--2---:R-:W-:-:S03]  /*609a0*/  IMAD.MOV.U32 R72, RZ, RZ, R243 ;  /* 0x000000ffff487224 */ /* 0x004fc600078e00f3 */
[----:B------:R-:W2:Y:S01]  /*609b0*/  LDL.LU R243, [R1+0x31c4] ;  /* 0x0031c40001f37983 */ /* 0x000ea20000300800 */
[----:B------:R-:W-:-:S03]  /*609c0*/  IMAD.MOV.U32 R73, RZ, RZ, R241 ;  /* 0x000000ffff497224 */ /* 0x000fc600078e00f1 */
[----:B------:R-:W4:Y:S01]  /*609d0*/  LDL.LU R241, [R1+0x31c0] ;  /* 0x0031c00001f17983 */ /* 0x000f220000300800 */
[----:B------:R-:W-:Y:S02]  /*609e0*/  IMAD.MOV.U32 R74, RZ, RZ, R242 ;  /* 0x000000ffff4a7224 */ /* 0x000fe400078e00f2 */
[----:B------:R-:W-:Y:S01]  /*609f0*/  IMAD.MOV.U32 R75, RZ, RZ, R240 ;  /* 0x000000ffff4b7224 */ /* 0x000fe200078e00f0 */
[----:B------:R-:W3:Y:S04]  /*60a00*/  LDL.LU R242, [R1+0x31bc] ;  /* 0x0031bc0001f27983 */ /* 0x000ee80000300800 */
[----:B------:R-:W3:Y:S04]  /*60a10*/  LDL.LU R240, [R1+0x31b8] ;  /* 0x0031b80001f07983 */ /* 0x000ee80000300800 */
[----:B------:R-:W3:Y:S04]  /*60a20*/  LDL.LU R80, [R1+0x190] ;  /* 0x0001900001507983 */ /* 0x000ee80000300800 */
[----:B------:R-:W3:Y:S01]  /*60a30*/  LDL.LU R81, [R1+0x194] ;  /* 0x0001940001517983 */ /* 0x000ee20000300800 */
[----:B--2---:R-:W-:-:S03]  /*60a40*/  IMAD.MOV.U32 R82, RZ, RZ, R243 ;  /* 0x000000ffff527224 */ /* 0x004fc600078e00f3 */
[----:B------:R-:W2:Y:S01]  /*60a50*/  LDL.LU R243, [R1+0x31b4] ;  /* 0x0031b40001f37983 */ /* 0x000ea20000300800 */
[----:B----4-:R-:W-:-:S03]  /*60a60*/  MOV R83, R241 ;  /* 0x000000f100537202 */ /* 0x010fc60000000f00 */
[----:B------:R-:W4:Y:S01]  /*60a70*/  LDL.LU R241, [R1+0x31b0] ;  /* 0x0031b00001f17983 */ /* 0x000f220000300800 */
[----:B---3--:R-:W-:-:S03]  /*60a80*/  IMAD.MOV.U32 R87, RZ, RZ, R242 ;  /* 0x000000ffff577224 */ /* 0x008fc600078e00f2 */
[----:B------:R-:W3:Y:S01]  /*60a90*/  LDL.LU R84, [R1+0x1a0] ;  /* 0x0001a00001547983 */ /* 0x000ee20000300800 */
[----:B------:R-:W-:-:S03]  /*60aa0*/  IMAD.MOV.U32 R86, RZ, RZ, R240 ;  /* 0x000000ffff567224 */ /* 0x000fc600078e00f0 */
[----:B------:R-:W3:Y:S04]  /*60ab0*/  LDL.LU R85, [R1+0x1a4] ;  /* 0x0001a40001557983 */ /* 0x000ee80000300800 */
[----:B------:R-:W3:Y:S04]  /*60ac0*/  LDL.LU R240, [R1+0x31ac] ;  /* 0x0031ac0001f07983 */ /* 0x000ee80000300800 */
[----:B------:R-:W3:Y:S01]  /*60ad0*/  LDL.LU R242, [R1+0x31a8] ;  /* 0x0031a80001f27983 */ /* 0x000ee20000300800 */
[----:B--2---:R-:W-:-:S03]  /*60ae0*/  IMAD.MOV.U32 R88, RZ, RZ, R243 ;  /* 0x000000ffff587224 */ /* 0x004fc600078e00f3 */
[----:B------:R-:W2:Y:S01]  /*60af0*/  LDL.LU R243, [R1+0x31a4] ;  /* 0x0031a40001f37983 */ /* 0x000ea20000300800 */
[----:B----4-:R-:W-:-:S03]  /*60b00*/  IMAD.MOV.U32 R89, RZ, RZ, R241 ;  /* 0x000000ffff597224 */ /* 0x010fc600078e00f1 */
[----:B------:R-:W4:Y:S04]  /*60b10*/  LDL.LU R241, [R1+0x31a0] ;  /* 0x0031a00001f17983 */ /* 0x000f280000300800 */
[----:B------:R-:W4:Y:S04]  /*60b20*/  LDL.LU R90, [R1+0x1b8] ;  /* 0x0001b800015a7983 */ /* 0x000f280000300800 */
[----:B------:R-:W4:Y:S01]  /*60b30*/  LDL.LU R91, [R1+0x1bc] ;  /* 0x0001bc00015b7983 */ /* 0x000f220000300800 */
[----:B---3--:R-:W-:-:S03]  /*60b40*/  IMAD.MOV.U32 R96, RZ, RZ, R240 ;  /* 0x000000ffff607224 */ /* 0x008fc600078e00f0 */
[----:B------:R-:W3:Y:S01]  /*60b50*/  LDL.LU R240, [R1+0x319c] ;  /* 0x00319c0001f07983 */ /* 0x000ee20000300800 */
[----:B------:R-:W-:-:S03]  /*60b60*/  MOV R97, R242 ;  /* 0x000000f200617202 */ /* 0x000fc60000000f00 */
[----:B------:R-:W3:Y:S01]  /*60b70*/  LDL.LU R242, [R1+0x3198] ;  /* 0x0031980001f27983 */ /* 0x000ee20000300800 */
[----:B--2---:R-:W-:-:S03]  /*60b80*/  IMAD.MOV.U32 R98, RZ, RZ, R243 ;  /* 0x000000ffff627224 */ /* 0x004fc600078e00f3 */
[----:B------:R-:W2:Y:S01]  /*60b90*/  LDL.LU R243, [R1+0x3194] ;  /* 0x0031940001f37983 */ /* 0x000ea20000300800 */
[----:B----4-:R-:W-:-:S03]  /*60ba0*/  IMAD.MOV.U32 R99, RZ, RZ, R241 ;  /* 0x000000ffff637224 */ /* 0x010fc600078e00f1 */
        /* <DEDUP_REMOVED lines=41> */
[----:B---3--:R-:W-:Y:S01]  /*60e40*/  MOV R107, R240 ;  /* 0x000000f0006b7202 */ /* 0x008fe20000000f00 */
[----:B------:R-:W-:-:S02]  /*60e50*/  IMAD.MOV.U32 R105, RZ, RZ, R242 ;  /* 0x000000ffff697224 */ /* 0x000fc400078e00f2 */
[----:B------:R-:W1:Y:S01]  /*60e60*/  LDL.LU R240, [R1+0xa0] ;  /* 0x0000a00001f07983 */ /* 0x000e620000300800 */
[----:B--2---:R-:W-:Y:S02]  /*60e70*/  IMAD.MOV.U32 R104, RZ, RZ, R243 ;  /* 0x000000ffff687224 */ /* 0x004fe400078e00f3 */
[----:B----4-:R-:W-:Y:S02]  /*60e80*/  IMAD.MOV.U32 R106, RZ, RZ, R241 ;  /* 0x000000ffff6a7224 */ /* 0x010fe400078e00f1 */
[----:B------:R-:W1:Y:S04]  /*60e90*/  LDL.LU R241, [R1+0xa4] ;  /* 0x0000a40001f17983 */ /* 0x000e680000300800 */
[----:B------:R-:W1:Y:S04]  /*60ea0*/  LDL.LU R242, [R1+0xa8] ;  /* 0x0000a80001f27983 */ /* 0x000e680000300800 */
[----:B------:R-:W1:Y:S04]  /*60eb0*/  LDL.LU R243, [R1+0xac] ;  /* 0x0000ac0001f37983 */ /* 0x000e680000300800 */
        /* <DEDUP_REMOVED lines=27> */
[----:B------:R-:W4:Y:S01]  /*61070*/  LDL.LU R251, [R1+0x14c] ;  /* 0x00014c0001fb7983 */ /* 0x000f220000300800 */
[C---:B------:R-:W-:Y:S08]  /*61080*/  HMMA.1688.F32.TF32 R152, R232.reuse, R20, R152 ;  /* 0x00000014e898723c */ /* 0x040ff00000081098 */
[C---:B------:R-:W-:Y:S11]  /*61090*/  HMMA.1688.F32.TF32 R156, R232.reuse, R16, R156 ;  /* 0x00000010e89c723c */ /* 0x040ff6000008109c */
[----:B------:R-:W-:Y:S11]  /*610a0*/  @!UPT UIADD3 URZ, URZ, URZ, URZ ;  /* 0x0000003f3f3ff290 */ /* 0x000ff6000fffe03f */
[----:B------:R-:W-:Y:S01]  /*610b0*/  @!UPT UIADD3 URZ, URZ, URZ, URZ ;  /* 0x0000003f3f3ff290 */ /* 0x000fe2000fffe03f */
[----:B------:R-:W-:Y:S04]  /*610c0*/  STL.64 [R1+0xcc0], R156 ;  /* 0x000cc09c01007387 */ /* 0x000fe80000100a00 */
[----:B------:R3:W-:Y:S04]  /*610d0*/  STL.64 [R1+0xcc8], R158 ;  /* 0x000cc89e01007387 */ /* 0x0007e80000100a00 */
[----:B---3--:R-:W3:Y:S04]  /*610e0*/  LDL.LU.64 R158, [R1+0x3188] ;  /* 0x00318800019e7983 */ /* 0x008ee80000300a00 */
[----:B------:R-:W3:Y:S04]  /*610f0*/  LDL.LU.64 R156, [R1+0x3180] ;  /* 0x00318000019c7983 */ /* 0x000ee80000300a00 */
[----:B------:R-:W-:Y:S04]  /*61100*/  STL.64 [R1+0x620], R152 ;  /* 0x0006209801007387 */ /* 0x000fe80000100a00 */
[----:B------:R1:W-:Y:S04]  /*61110*/  STL.64 [R1+0x628], R154 ;  /* 0x0006289a01007387 */ /* 0x0003e80000100a00 */
[----:B-1----:R-:W3:Y:S04]  /*61120*/  LDL.LU.64 R154, [R1+0x3178] ;  /* 0x00317800019a7983 */ /* 0x002ee80000300a00 */
[----:B------:R-:W3:Y:S01]  /*61130*/  LDL.LU.64 R152, [R1+0x3170] ;  /* 0x0031700001987983 */ /* 0x000ee20000300a00 */
[C---:B------:R-:W-:Y:S11]  /*61140*/  HMMA.1688.F32.TF32 R240, R232.reuse, R24, R240 ;  /* 0x00000018e8f0723c */ /* 0x040ff600000810f0 */
[----:B------:R-:W-:Y:S11]  /*61150*/  @!UPT UIADD3 URZ, URZ, URZ, URZ ;  /* 0x0000003f3f3ff290 */ /* 0x000ff6000fffe03f */
[----:B------:R-:W-:Y:S01]  /*61160*/  @!UPT UIADD3 URZ, URZ, URZ, URZ ;  /* 0x0000003f3f3ff290 */ /* 0x000fe2000fffe03f */
        /* <DEDUP_REMOVED lines=9> */
[C---:B-1----:R-:W-:Y:S08]  /*61200*/  HMMA.1688.F32.TF32 R148, R232.reuse, R32, R144 ;  /* 0x00000020e894723c */ /* 0x042ff00000081090 */
[C---:B------:R-:W-:Y:S08]  /*61210*/  HMMA.1688.F32.TF32 R144, R232.reuse, R36, R140 ;  /* 0x00000024e890723c */ /* 0x040ff0000008108c */
[C---:B--2---:R-:W-:Y:S08]  /*61220*/  HMMA.1688.F32.TF32 R140, R232.reuse, R40, R136 ;  /* 0x00000028e88c723c */ /* 0x044ff00000081088 */
[C---:B------:R-:W-:Y:S08]  /*61230*/  HMMA.1688.F32.TF32 R136, R232.reuse, R44, R132 ;  /* 0x0000002ce888723c */ /* 0x040ff00000081084 */
[C---:B------:R-:W-:Y:S08]  /*61240*/  HMMA.1688.F32.TF32 R132, R232.reuse, R48, R128 ;  /* 0x00000030e884723c */ /* 0x040ff00000081080 */
[C---:B------:R-:W-:Y:S08]  /*61250*/  HMMA.1688.F32.TF32 R128, R232.reuse, R52, R124 ;  /* 0x00000034e880723c */ /* 0x040ff0000008107c */
[C---:B----4-:R-:W-:Y:S08]  /*61260*/  HMMA.1688.F32.TF32 R124, R232.reuse, R56, R120 ;  /* 0x00000038e87c723c */ /* 0x050ff00000081078 */
        /* <DEDUP_REMOVED lines=23> */
[----:B------:R-:W-:Y:S08]  /*613e0*/  HMMA.1688.F32.TF32 R72, R236, R52, R244 ;  /* 0x00000034ec48723c */ /* 0x000ff000000810f4 */
[----:B---3--:R-:W-:Y:S01]  /*613f0*/  HMMA.1688.F32.TF32 R116, R232, R64, R240 ;  /* 0x00000040e874723c */ /* 0x008fe200000810f0 */
[----:B------:R-:W-:Y:S04]  /*61400*/  LDS R232, [R252+0xc280] ;  /* 0x00c28000fce87984 */ /* 0x000fe80000000800 */
[----:B------:R-:W-:Y:S04]  /*61410*/  LDS R234, [R252+0xd280] ;  /* 0x00d28000fcea7984 */ /* 0x000fe80000000800 */
[----:B------:R-:W-:Y:S04]  /*61420*/  LDS R233, [R2+0xc280] ;  /* 0x00c2800002e97984 */ /* 0x000fe80000000800 */
[----:B------:R-:W1:Y:S04]  /*61430*/  LDS R235, [R2+0xd280] ;  /* 0x00d2800002eb7984 */ /* 0x000e680000000800 */
[----:B------:R-:W-:Y:S04]  /*61440*/  LDS R241, [R2+0xc380] ;  /* 0x00c3800002f17984 */ /* 0x000fe80000000800 */
[----:B------:R-:W-:Y:S04]  /*61450*/  LDS R243, [R2+0xd380] ;  /* 0x00d3800002f37984 */ /* 0x000fe80000000800 */
[----:B------:R-:W-:Y:S04]  /*61460*/  STL.64 [R1+0x690], R116 ;  /* 0x0006907401007387 */ /* 0x000fe80000100a00 */
[----:B------:R2:W-:Y:S04]  /*61470*/  STL.64 [R1+0x698], R118 ;  /* 0x0006987601007387 */ /* 0x0005e80000100a00 */
[----:B------:R-:W-:Y:S04]  /*61480*/  LDS R240, [R252+0xc380] ;  /* 0x00c38000fcf07984 */ /* 0x000fe80000000800 */
[----:B------:R-:W-:Y:S01]  /*61490*/  LDS R242, [R252+0xd380] ;  /* 0x00d38000fcf27984 */ /* 0x000fe20000000800 */
[C---:B--2---:R-:W-:Y:S08]  /*614a0*/  HMMA.1688.F32.TF32 R116, R236.reuse, R8, R108 ;  /* 0x00000008ec74723c */ /* 0x044ff0000008106c */
[C---:B------:R-:W-:Y:S08]  /*614b0*/  HMMA.1688.F32.TF32 R108, R236.reuse, R16, R100 ;  /* 0x00000010ec6c723c */ /* 0x040ff00000081064 */
[C---:B------:R-:W-:Y:S08]  /*614c0*/  HMMA.1688.F32.TF32 R100, R236.reuse, R24, R92 ;  /* 0x00000018ec64723c */ /* 0x040ff0000008105c */
        /* <DEDUP_REMOVED lines=334> */
[----:B------:R-:W-:Y:S01]  /*629b0*/  LDS R237, [R3+0xc380] ;  /* 0x00c3800003ed7984 */ /* 0x000fe20000000800 */
[C---:B------:R-:W-:Y:S03]  /*629c0*/  HMMA.1688.F32.TF32 R100, R232.reuse, R16, R92 ;  /* 0x00000010e864723c */ /* 0x040fe6000008105c */
[----:B------:R-:W1:Y:S05]  /*629d0*/  LDS R239, [R3+0xd380] ;  /* 0x00d3800003ef7984 */ /* 0x000e6a0000000800 */
        /* <DEDUP_REMOVED lines=134> */
[----:B------:R-:W-:Y:S07]  /*63240*/  HMMA.1688.F32.TF32 R232, R232, R64, R136 ;  /* 0x00000040e8e8723c */ /* 0x000fee0000081088 */
[----:B------:R-:W-:Y:S01]  /*63250*/  STL.64 [R1+0x1350], R148 ;  /* 0x0013509401007387 */ /* 0x000fe20000100a00 */
[C---:B------:R-:W-:Y:S03]  /*63260*/  HMMA.1688.F32.TF32 R132, R236.reuse, R4, R132 ;  /* 0x00000004ec84723c */ /* 0x040fe60000081084 */
[----:B------:R1:W-:Y:S04]  /*63270*/  STL.64 [R1+0x1358], R150 ;  /* 0x0013589601007387 */ /* 0x0003e80000100a00 */
[----:B-1----:R-:W2:Y:S04]  /*63280*/  LDL.LU.64 R150, [R1+0x3150] ;  /* 0x0031500001967983 */ /* 0x002ea80000300a00 */
[----:B------:R-:W2:Y:S01]  /*63290*/  LDL.LU.64 R148, [R1+0x3148] ;  /* 0x0031480001947983 */ /* 0x000ea20000300a00 */
[C---:B------:R-:W-:Y:S03]  /*632a0*/  HMMA.1688.F32.TF32 R124, R236.reuse, R12, R124 ;  /* 0x0000000cec7c723c */ /* 0x040fe6000008107c */
        /* <DEDUP_REMOVED lines=9> */
[----:B------:R-:W2:Y:S04]  /*63340*/  LDL.LU.64 R138, [R1+0x3120] ;  /* 0x00312000018a7983 */ /* 0x000ea80000300a00 */
[----:B------:R-:W2:Y:S04]  /*63350*/  LDL.LU.64 R136, [R1+0x3118] ;  /* 0x0031180001887983 */ /* 0x000ea80000300a00 */
[----:B------:R1:W-:Y:S04]  /*63360*/  STL.64 [R1+0x1450], R232 ;  /* 0x001450e801007387 */ /* 0x0003e80000100a00 */
[----:B------:R1:W-:Y:S04]  /*63370*/  STL.64 [R1+0x1458], R234 ;  /* 0x001458ea01007387 */ /* 0x0003e80000100a00 */
[----:B-1----:R-:W2:Y:S04]  /*63380*/  LDL.LU R232, [R1] ;  /* 0x0000000001e87983 */ /* 0x002ea80000300800 */
[----:B------:R-:W2:Y:S04]  /*63390*/  LDL.LU R233, [R1+0x4] ;  /* 0x0000040001e97983 */ /* 0x000ea80000300800 */
[----:B------:R-:W2:Y:S04]  /*633a0*/  LDL.LU R234, [R1+0x8] ;  /* 0x0000080001ea7983 */ /* 0x000ea80000300800 */
[----:B------:R-:W2:Y:S04]  /*633b0*/  LDL.LU R235, [R1+0xc] ;  /* 0x00000c0001eb7983 */ /* 0x000ea80000300800 */
        /* <DEDUP_REMOVED lines=66> */
[----:B------:R1:W-:Y:S04]  /*637e0*/  STL.64 [R1+0x1340], R236 ;  /* 0x001340ec01007387 */ /* 0x0003e80000100a00 */
[----:B------:R3:W-:Y:S04]  /*637f0*/  STL.64 [R1+0x1348], R238 ;  /* 0x001348ee01007387 */ /* 0x0007e80000100a00 */
[----:B-1----:R-:W2:Y:S04]  /*63800*/  LDL.LU R236, [R1+0x110] ;  /* 0x0001100001ec7983 */ /* 0x002ea80000300800 */
[----:B------:R-:W2:Y:S04]  /*63810*/  LDL.LU R237, [R1+0x114] ;  /* 0x0001140001ed7983 */ /* 0x000ea80000300800 */
[----:B---3--:R-:W2:Y:S01]  /*63820*/  LDL.LU R238, [R1+0x118] ;  /* 0x0001180001ee7983 */ /* 0x008ea20000300800 */
[C---:B------:R-:W-:Y:S08]  /*63830*/  HMMA.1688.F32.TF32 R68, R240.reuse, R4, R68 ;  /* 0x00000004f044723c */ /* 0x040ff00000081044 */
[C---:B------:R-:W-:Y:S08]  /*63840*/  HMMA.1688.F32.TF32 R244, R240.reuse, R8, R244 ;  /* 0x00000008f0f4723c */ /* 0x040ff000000810f4 */
[----:B------:R-:W-:Y:S07]  /*63850*/  HMMA.1688.F32.TF32 R248, R240, R12, R248 ;  /* 0x0000000cf0f8723c */ /* 0x000fee00000810f8 */
        /* <DEDUP_REMOVED lines=12> */
[----:B------:R-:W-:-:S07]  /*63920*/  IMAD.MOV.U32 R239, RZ, RZ, R2 ;  /* 0x000000ffffef7224 */ /* 0x000fce00078e0002 */
[C---:B--2---:R-:W-:Y:S11]  /*63930*/  HMMA.1688.F32.TF32 R236, R240.reuse, R16, R236 ;  /* 0x00000010f0ec723c */ /* 0x044ff600000810ec */
[----:B------:R-:W-:Y:S11]  /*63940*/  @!UPT UIADD3 URZ, URZ, URZ, URZ ;  /* 0x0000003f3f3ff290 */ /* 0x000ff6000fffe03f */
[----:B------:R-:W-:Y:S01]  /*63950*/  @!UPT UIADD3 URZ, URZ, URZ, URZ ;  /* 0x0000003f3f3ff290 */ /* 0x000fe2000fffe03f */
[----:B------:R-:W-:Y:S04]  /*63960*/  STL.64 [R1+0x1300], R236 ;  /* 0x001300ec01007387 */ /* 0x000fe80000100a00 */
[----:B------:R1:W-:Y:S02]  /*63970*/  STL.64 [R1+0x1308], R238 ;  /* 0x001308ee01007387 */ /* 0x0003e40000100a00 */
[C---:B-1----:R-:W-:Y:S02]  /*63980*/  HMMA.1688.F32.TF32 R236, R240.reuse, R20, R232 ;  /* 0x00000014f0ec723c */ /* 0x042fe400000810e8 */
[----:B------:R-:W-:Y:S04]  /*63990*/  LDS R232, [R0+0xe000] ;  /* 0x00e0000000e87984 */ /* 0x000fe80000000800 */
[----:B------:R-:W-:Y:S02]  /*639a0*/  LDS R234, [R0+0xf000] ;  /* 0x00f0000000ea7984 */ /* 0x000fe40000000800 */
[C---:B---3--:R-:W-:Y:S02]  /*639b0*/  HMMA.1688.F32.TF32 R68, R240.reuse, R32, R68 ;  /* 0x00000020f044723c */ /* 0x048fe40000081044 */
[----:B------:R-:W-:Y:S04]  /*639c0*/  LDS R233, [R3+0xe000] ;  /* 0x00e0000003e97984 */ /* 0x000fe80000000800 */
[----:B------:R-:W1:Y:S09]  /*639d0*/  LDS R235, [R3+0xf000] ;  /* 0x00f0000003eb7984 */ /* 0x000e720000000800 */
[----:B------:R-:W-:Y:S04]  /*639e0*/  STL.64 [R1+0x12f0], R236 ;  /* 0x0012f0ec01007387 */ /* 0x000fe80000100a00 */
[----:B------:R4:W-:Y:S02]  /*639f0*/  STL.64 [R1+0x12f8], R238 ;  /* 0x0012f8ee01007387 */ /* 0x0009e40000100a00 */
[C---:B----4-:R-:W-:Y:S08]  /*63a00*/  HMMA.1688.F32.TF32 R236, R240.reuse, R28, R244 ;  /* 0x0000001cf0ec723c */ /* 0x050ff000000810f4 */
[----:B------:R-:W-:Y:S01]  /*63a10*/  HMMA.1688.F32.TF32 R248, R240, R24, R248 ;  /* 0x00000018f0f8723c */ /* 0x000fe200000810f8 */
[----:B------:R-:W-:-:S02]  /*63a20*/  IMAD.MOV.U32 R0, RZ, RZ, R70 ;  /* 0x000000ffff007224 */ /* 0x000fc400078e0046 */
[----:B------:R-:W-:Y:S11]  /*63a30*/  IMAD.MOV.U32 R2, RZ, RZ, R71 ;  /* 0x000000ffff027224 */ /* 0x000ff600078e0047 */
[----:B------:R-:W-:Y:S09]  /*63a40*/  @!UPT UIADD3 URZ, URZ, URZ, URZ ;  /* 0x0000003f3f3ff290 */ /* 0x000ff2000fffe03f */
[----:B------:R-:W-:Y:S04]  /*63a50*/  STL.64 [R1+0x12e0], R248 ;  /* 0x0012e0f801007387 */ /* 0x000fe80000100a00 */
[----:B------:R-:W-:Y:S04]  /*63a60*/  STL.64 [R1+0x12e8], R250 ;  /* 0x0012e8fa01007387 */ /* 0x000fe80000100a00 */
[----:B------:R-:W-:Y:S04]  /*63a70*/  STL.64 [R1+0x12d0], R236 ;  /* 0x0012d0ec01007387 */ /* 0x000fe80000100a00 */
[----:B------:R-:W-:Y:S04]  /*63a80*/  STL.64 [R1+0x12d8], R238 ;  /* 0x0012d8ee01007387 */ /* 0x000fe80000100a00 */
[----:B------:R2:W-:Y:S01]  /*63a90*/  STL.64 [R1+0x12c0], R68 ;  /* 0x0012c04401007387 */ /* 0x0005e20000100a00 */
[----:B------:R-:W-:Y:S01]  /*63aa0*/  IMAD.MOV.U32 R244, RZ, RZ, R184 ;  /* 0x000000fffff47224 */ /* 0x000fe200078e00b8 */
[----:B------:R-:W-:Y:S01]  /*63ab0*/  MOV R246, R186 ;  /* 0x000000ba00f67202 */ /* 0x000fe20000000f00 */
[----:B------:R-:W-:Y:S01]  /*63ac0*/  IMAD.MOV.U32 R245, RZ, RZ, R185 ;  /* 0x000000fffff57224 */ /* 0x000fe200078e00b9 */
[----:B------:R-:W-:Y:S01]  /*63ad0*/  LDS R248, [R252+0xe000] ;  /* 0x00e00000fcf87984 */ /* 0x000fe20000000800 */
[----:B------:R-:W-:-:S03]  /*63ae0*/  IMAD.MOV.U32 R247, RZ, RZ, R180 ;  /* 0x000000fffff77224 */ /* 0x000fc600078e00b4 */
[----:B------:R-:W-:Y:S01]  /*63af0*/  LDS R250, [R252+0xf000] ;  /* 0x00f00000fcfa7984 */ /* 0x000fe20000000800 */
[C---:B--2---:R-:W-:Y:S11]  /*63b00*/  HMMA.1688.F32.TF32 R68, R240.reuse, R36, R72 ;  /* 0x00000024f044723c */ /* 0x044ff60000081048 */
[----:B------:R-:W-:Y:S11]  /*63b10*/  @!UPT UIADD3 URZ, URZ, URZ, URZ ;  /* 0x0000003f3f3ff290 */ /* 0x000ff6000fffe03f */
[----:B------:R-:W-:Y:S02]  /*63b20*/  @!UPT UIADD3 URZ, URZ, URZ, URZ ;  /* 0x0000003f3f3ff290 */ /* 0x000fe4000fffe03f */
[----:B------:R-:W-:Y:S01]  /*63b30*/  IMAD.MOV.U32 R28, RZ, RZ, R68 ;  /* 0x000000ffff1c7224 */ /* 0x000fe200078e0044 */
[----:B------:R-:W-:Y:S01]  /*63b40*/  MOV R33, R70 ;  /* 0x0000004600217202 */ /* 0x000fe20000000f00 */
[----:B------:R-:W-:Y:S02]  /*63b50*/  IMAD.MOV.U32 R29, RZ, RZ, R69 ;  /* 0x000000ffff1d7224 */ /* 0x000fe400078e0045 */
[----:B------:R-:W-:Y:S02]  /*63b60*/  IMAD.MOV.U32 R32, RZ, RZ, R71 ;  /* 0x000000ffff207224 */ /* 0x000fe400078e0047 */
[C---:B------:R-:W-:Y:S11]  /*63b70*/  HMMA.1688.F32.TF32 R68, R240.reuse, R40, R76 ;  /* 0x00000028f044723c */ /* 0x040ff6000008104c */
[----:B------:R-:W-:Y:S11]  /*63b80*/  @!UPT UIADD3 URZ, URZ, URZ, URZ ;  /* 0x0000003f3f3ff290 */ /* 0x000ff6000fffe03f */
[----:B------:R-:W-:Y:S02]  /*63b90*/  @!UPT UIADD3 URZ, URZ, URZ, URZ ;  /* 0x0000003f3f3ff290 */ /* 0x000fe4000fffe03f */
[----:B------:R-:W-:Y:S02]  /*63ba0*/  IMAD.MOV.U32 R24, RZ, RZ, R68 ;  /* 0x000000ffff187224 */ /* 0x000fe400078e0044 */
[----:B------:R-:W-:Y:S02]  /*63bb0*/  IMAD.MOV.U32 R25, RZ, RZ, R69 ;  /* 0x000000ffff197224 */ /* 0x000fe400078e0045 */
[----:B------:R-:W-:Y:S02]  /*63bc0*/  IMAD.MOV.U32 R37, RZ, RZ, R70 ;  /* 0x000000ffff257224 */ /* 0x000fe400078e0046 */
[----:B------:R-:W-:Y:S02]  /*63bd0*/  IMAD.MOV.U32 R36, RZ, RZ, R71 ;  /* 0x000000ffff247224 */ /* 0x000fe400078e0047 */
[C---:B------:R-:W-:Y:S11]  /*63be0*/  HMMA.1688.F32.TF32 R68, R240.reuse, R44, R80 ;  /* 0x0000002cf044723c */ /* 0x040ff60000081050 */
[----:B------:R-:W-:Y:S11]  /*63bf0*/  @!UPT UIADD3 URZ, URZ, URZ, URZ ;  /* 0x0000003f3f3ff290 */ /* 0x000ff6000fffe03f */
[----:B------:R-:W-:Y:S02]  /*63c00*/  @!UPT UIADD3 URZ, URZ, URZ, URZ ;  /* 0x0000003f3f3ff290 */ /* 0x000fe4000fffe03f */
[----:B------:R-:W-:Y:S01]  /*63c10*/  MOV R20, R68 ;  /* 0x0000004400147202 */ /* 0x000fe20000000f00 */
[----:B------:R-:W-:Y:S02]  /*63c20*/  IMAD.MOV.U32 R21, RZ, RZ, R69 ;  /* 0x000000ffff157224 */ /* 0x000fe400078e0045 */
[----:B------:R-:W-:Y:S02]  /*63c30*/  IMAD.MOV.U32 R41, RZ, RZ, R70 ;  /* 0x000000ffff297224 */ /* 0x000fe400078e0046 */
[----:B------:R-:W-:Y:S02]  /*63c40*/  IMAD.MOV.U32 R40, RZ, RZ, R71 ;  /* 0x000000ffff287224 */ /* 0x000fe400078e0047 */
[C---:B------:R-:W-:Y:S11]  /*63c50*/  HMMA.1688.F32.TF32 R68, R240.reuse, R48, R84 ;  /* 0x00000030f044723c */ /* 0x040ff60000081054 */
        /* <DEDUP_REMOVED lines=27> */
[----:B------:R-:W-:Y:S01]  /*63e10*/  HMMA.1688.F32.TF32 R68, R240, R64, R100 ;  /* 0x00000040f044723c */ /* 0x000fe20000081064 */
[----:B------:R-:W-:Y:S11]  /*63e20*/  STL [R1+0x2f34], R2 ;  /* 0x002f340201007387 */ /* 0x000ff60000100800 */
[----:B------:R-:W-:Y:S11]  /*63e30*/  @!UPT UIADD3 URZ, URZ, URZ, URZ ;  /* 0x0000003f3f3ff290 */ /* 0x000ff6000fffe03f */
[----:B------:R-:W-:Y:S01]  /*63e40*/  @!UPT UIADD3 URZ, URZ, URZ, URZ ;  /* 0x0000003f3f3ff290 */ /* 0x000fe2000fffe03f */
[----:B------:R-:W-:Y:S02]  /*63e50*/  IMAD.MOV.U32 R65, RZ, RZ, R68 ;  /* 0x000000ffff417224 */ /* 0x000fe400078e0044 */
[----:B------:R-:W-:Y:S02]  /*63e60*/  IMAD.MOV.U32 R64, RZ, RZ, R69 ;  /* 0x000000ffff407224 */ /* 0x000fe400078e0045 */
[----:B------:R-:W-:Y:S02]  /*63e70*/  IMAD.MOV.U32 R61, RZ, RZ, R70 ;  /* 0x000000ffff3d7224 */ /* 0x000fe400078e0046 */
[----:B------:R-:W-:Y:S02]  /*63e80*/  IMAD.MOV.U32 R60, RZ, RZ, R71 ;  /* 0x000000ffff3c7224 */ /* 0x000fe400078e0047 */
[C---:B-1----:R-:W-:Y:S01]  /*63e90*/  HMMA.1688.F32.TF32 R68, R232.reuse, R6, R104 ;  /* 0x00000006e844723c */ /* 0x042fe20000081068 */
[----:B------:R1:W-:Y:S07]  /*63ea0*/  STL [R1+0x2f30], R0 ;  /* 0x002f300001007387 */ /* 0x0003ee0000100800 */
[C---:B------:R-:W-:Y:S01]  /*63eb0*/  HMMA.1688.F32.TF32 R76, R232.reuse, R10, R108 ;  /* 0x0000000ae84c723c */ /* 0x040fe2000008106c */
[----:B-1----:R-:W2:Y:S04]  /*63ec0*/  LDL.LU R0, [R1+0x820] ;  /* 0x0008200001007983 */ /* 0x002ea80000300800 */
[----:B------:R-:W2:Y:S03]  /*63ed0*/  LDL.LU R2, [R1+0x824] ;  /* 0x0008240001027983 */ /* 0x000ea60000300800 */
[C---:B------:R-:W-:Y:S07]  /*63ee0*/  HMMA.1688.F32.TF32 R72, R232.reuse, R14, R112 ;  /* 0x0000000ee848723c */ /* 0x040fee0000081070 */
        /* <DEDUP_REMOVED lines=9> */
[C---:B----4-:R-:W-:Y:S03]  /*63f80*/  HMMA.1688.F32.TF32 R72, R232.reuse, R26, R124 ;  /* 0x0000001ae848723c */ /* 0x050fe6000008107c */
        /* <DEDUP_REMOVED lines=8> */
[C---:B----4-:R-:W-:Y:S01]  /*64010*/  HMMA.1688.F32.TF32 R72, R232.reuse, R38, R136 ;  /* 0x00000026e848723c */ /* 0x050fe20000081088 */
        /* <DEDUP_REMOVED lines=19> */
[----:B-1----:R-:W-:Y:S07]  /*64150*/  HMMA.1688.F32.TF32 R68, R232, R66, R164 ;  /* 0x00000042e844723c */ /* 0x002fee00000810a4 */
[----:B------:R1:W-:Y:S01]  /*64160*/  STL.64 [R1+0x700], R76 ;  /* 0x0007004c01007387 */ /* 0x0003e20000100a00 */
[----:B------:R-:W-:-:S03]  /*64170*/  MOV R236, R188 ;  /* 0x000000bc00ec7202 */ /* 0x000fc60000000f00 */
[----:B------:R4:W-:Y:S04]  /*64180*/  STL.64 [R1+0x708], R78 ;  /* 0x0007084e01007387 */ /* 0x0009e80000100a00 */
[----:B------:R1:W-:Y:S01]  /*64190*/  STL.64 [R1+0x6b0], R72 ;  /* 0x0006b04801007387 */ /* 0x0003e20000100a00 */
[----:B------:R-:W-:-:S03]  /*641a0*/  IMAD.MOV.U32 R237, RZ, RZ, R189 ;  /* 0x000000ffffed7224 */ /* 0x000fc600078e00bd */
[----:B------:R1:W-:Y:S01]  /*641b0*/  STL.64 [R1+0x6b8], R74 ;  /* 0x0006b84a01007387 */ /* 0x0003e20000100a00 */
[----:B------:R-:W-:-:S03]  /*641c0*/  IMAD.MOV.U32 R238, RZ, RZ, R190 ;  /* 0x000000ffffee7224 */ /* 0x000fc600078e00be */
[----:B------:R-:W3:Y:S01]  /*641d0*/  LDL.LU R188, [R1+0x2fe4] ;  /* 0x002fe40001bc7983 */ /* 0x000ee20000300800 */
[----:B------:R-:W-:Y:S01]  /*641e0*/  IMAD.MOV.U32 R239, RZ, RZ, R191 ;  /* 0x000000ffffef7224 */ /* 0x000fe200078e00bf */
[----:B------:R-:W-:Y:S01]  /*641f0*/  MOV R80, R178 ;  /* 0x000000b200507202 */ /* 0x000fe20000000f00 */
[----:B------:R-:W-:Y:S02]  /*64200*/  IMAD.MOV.U32 R81, RZ, RZ, R172 ;  /* 0x000000ffff517224 */ /* 0x000fe400078e00ac */
[----:B------:R-:W-:Y:S01]  /*64210*/  IMAD.MOV.U32 R82, RZ, RZ, R173 ;  /* 0x000000ffff527224 */ /* 0x000fe200078e00ad */
[----:B------:R-:W-:Y:S04]  /*64220*/  STL.64 [R1+0x4c0], R68 ;  /* 0x0004c04401007387 */ /* 0x000fe80000100a00 */
[----:B------:R-:W-:Y:S04]  /*64230*/  STL.64 [R1+0x4c8], R70 ;  /* 0x0004c84601007387 */ /* 0x000fe80000100a00 */
[----:B------:R-:W3:Y:S04]  /*64240*/  LDL.LU R189, [R1+0x2fe0] ;  /* 0x002fe00001bd7983 */ /* 0x000ee80000300800 */
[----:B------:R-:W3:Y:S04]  /*64250*/  LDL.LU R190, [R1+0x2fdc] ;  /* 0x002fdc0001be7983 */ /* 0x000ee80000300800 */
[----:B------:R-:W3:Y:S01]  /*64260*/  LDL.LU R191, [R1+0x2fd8] ;  /* 0x002fd80001bf7983 */ /* 0x000ee20000300800 */
[----:B-1----:R-:W-:-:S03]  /*64270*/  IMAD.MOV.U32 R76, RZ, RZ, R181 ;  /* 0x000000ffff4c7224 */ /* 0x002fc600078e00b5 */
[----:B------:R-:W3:Y:S01]  /*64280*/  LDL.LU R184, [R1+0x2fd4] ;  /* 0x002fd40001b87983 */ /* 0x000ee20000300800 */
[----:B------:R-:W-:-:S03]  /*64290*/  IMAD.MOV.U32 R77, RZ, RZ, R182 ;  /* 0x000000ffff4d7224 */ /* 0x000fc600078e00b6 */
[----:B------:R-:W3:Y:S01]  /*642a0*/  LDL.LU R185, [R1+0x2fd0] ;  /* 0x002fd00001b97983 */ /* 0x000ee20000300800 */
[----:B----4-:R-:W-:-:S03]  /*642b0*/  IMAD.MOV.U32 R78, RZ, RZ, R176 ;  /* 0x000000ffff4e7224 */ /* 0x010fc600078e00b0 */
[----:B------:R-:W3:Y:S01]  /*642c0*/  LDL.LU R186, [R1+0x2fcc] ;  /* 0x002fcc0001ba7983 */ /* 0x000ee20000300800 */
[----:B------:R-:W-:-:S03]  /*642d0*/  IMAD.MOV.U32 R79, RZ, RZ, R177 ;  /* 0x000000ffff4f7224 */ /* 0x000fc600078e00b1 */
[----:B------:R-:W4:Y:S04]  /*642e0*/  LDL.LU R180, [R1+0x2fc8] ;  /* 0x002fc80001b47983 */ /* 0x000f280000300800 */
[----:B------:R-:W4:Y:S04]  /*642f0*/  LDL.LU R181, [R1+0x2fc4] ;  /* 0x002fc40001b57983 */ /* 0x000f280000300800 */
[----:B------:R-:W4:Y:S04]  /*64300*/  LDL.LU R182, [R1+0x2fc0] ;  /* 0x002fc00001b67983 */ /* 0x000f280000300800 */
[----:B------:R-:W3:Y:S01]  /*64310*/  LDL.LU R176, [R1+0x2fbc] ;  /* 0x002fbc0001b07983 */ /* 0x000ee20000300800 */
[----:B------:R-:W-:-:S03]  /*64320*/  IMAD.MOV.U32 R83, RZ, RZ, R174 ;  /* 0x000000ffff537224 */ /* 0x000fc600078e00ae */
[----:B------:R-:W3:Y:S01]  /*64330*/  LDL.LU R177, [R1+0x2fb8] ;  /* 0x002fb80001b17983 */ /* 0x000ee20000300800 */
[----:B------:R-:W-:-:S03]  /*64340*/  IMAD.MOV.U32 R84, RZ, RZ, R175 ;  /* 0x000000ffff547224 */ /* 0x000fc600078e00af */
[----:B------:R-:W3:Y:S01]  /*64350*/  LDL.LU R178, [R1+0x2fb4] ;  /* 0x002fb40001b27983 */ /* 0x000ee20000300800 */
[----:B------:R-:W-:-:S03]  /*64360*/  IMAD.MOV.U32 R85, RZ, RZ, R168 ;  /* 0x000000ffff557224 */ /* 0x000fc600078e00a8 */
[----:B------:R-:W3:Y:S01]  /*64370*/  LDL.LU R172, [R1+0x2fb0] ;  /* 0x002fb00001ac7983 */ /* 0x000ee20000300800 */
[----:B------:R-:W-:-:S03]  /*64380*/  MOV R86, R169 ;  /* 0x000000a900567202 */ /* 0x000fc60000000f00 */
[----:B------:R-:W3:Y:S01]  /*64390*/  LDL.LU R173, [R1+0x2fac] ;  /* 0x002fac0001ad7983 */ /* 0x000ee20000300800 */
[----:B------:R-:W-:-:S03]  /*643a0*/  IMAD.MOV.U32 R87, RZ, RZ, R170 ;  /* 0x000000ffff577224 */ /* 0x000fc600078e00aa */
[----:B------:R-:W3:Y:S04]  /*643b0*/  LDL.LU R174, [R1+0x2fa8] ;  /* 0x002fa80001ae7983 */ /* 0x000ee80000300800 */
[----:B------:R-:W3:Y:S04]  /*643c0*/  LDL.LU R175, [R1+0x2fa4] ;  /* 0x002fa40001af7983 */ /* 0x000ee80000300800 */
[----:B------:R-:W4:Y:S04]  /*643d0*/  LDL.LU R168, [R1+0x2fa0] ;  /* 0x002fa00001a87983 */ /* 0x000f280000300800 */
[----:B------:R-:W4:Y:S04]  /*643e0*/  LDL.LU R169, [R1+0x2f9c] ;  /* 0x002f9c0001a97983 */ /* 0x000f280000300800 */
[----:B------:R-:W4:Y:S01]  /*643f0*/  LDL.LU R170, [R1+0x2f98] ;  /* 0x002f980001aa7983 */ /* 0x000f220000300800 */
[----:B------:R-:W-:-:S03]  /*64400*/  IMAD.MOV.U32 R72, RZ, RZ, R171 ;  /* 0x000000ffff487224 */ /* 0x000fc600078e00ab */
[----:B------:R-:W4:Y:S04]  /*64410*/  LDL.LU R88, [R1+0x590] ;  /* 0x0005900001587983 */ /* 0x000f280000300800 */
[----:B------:R-:W4:Y:S04]  /*64420*/  LDL.LU R89, [R1+0x594] ;  /* 0x0005940001597983 */ /* 0x000f280000300800 */
[----:B------:R-:W4:Y:S04]  /*64430*/  LDL.LU R90, [R1+0x598] ;  /* 0x00059800015a7983 */ /* 0x000f280000300800 */
[----:B------:R-:W4:Y:S01]  /*64440*/  LDL.LU R91, [R1+0x59c] ;  /* 0x00059c00015b7983 */ /* 0x000f220000300800 */
[----:B------:R-:W-:-:S03]  /*64450*/  IMAD.MOV.U32 R73, RZ, RZ, R179 ;  /* 0x000000ffff497224 */ /* 0x000fc600078e00b3 */
[----:B------:R-:W4:Y:S04]  /*64460*/  LDL.LU R171, [R1+0x2f94] ;  /* 0x002f940001ab7983 */ /* 0x000f280000300800 */
[----:B------:R-:W4:Y:S01]  /*64470*/  LDL.LU R179, [R1+0x2f90] ;  /* 0x002f900001b37983 */ /* 0x000f220000300800 */
[----:B------:R-:W-:Y:S02]  /*64480*/  IMAD.MOV.U32 R74, RZ, RZ, R183 ;  /* 0x000000ffff4a7224 */ /* 0x000fe400078e00b7 */
[----:B------:R-:W-:Y:S01]  /*64490*/  IMAD.MOV.U32 R75, RZ, RZ, R187 ;  /* 0x000000ffff4b7224 */ /* 0x000fe200078e00bb */
[----:B------:R-:W4:Y:S04]  /*644a0*/  LDL.LU R183, [R1+0x2f8c] ;  /* 0x002f8c0001b77983 */ /* 0x000f280000300800 */
[----:B------:R-:W4:Y:S04]  /*644b0*/  LDL.LU R187, [R1+0x2f88] ;  /* 0x002f880001bb7983 */ /* 0x000f280000300800 */
[----:B--2---:R-:W-:Y:S04]  /*644c0*/  LDS R249, [R0+0xe000] ;  /* 0x00e0000000f97984 */ /* 0x004fe80000000800 */
[----:B------:R-:W3:Y:S04]  /*644d0*/  LDS R251, [R0+0xf000] ;  /* 0x00f0000000fb7984 */ /* 0x000ee80000000800 */
[----:B------:R-:W-:Y:S04]  /*644e0*/  LDS R68, [R2+0xe080] ;  /* 0x00e0800002447984 */ /* 0x000fe80000000800 */
[----:B------:R-:W-:Y:S04]  /*644f0*/  LDS R70, [R2+0xf080] ;  /* 0x00f0800002467984 */ /* 0x000fe80000000800 */
[----:B------:R-:W-:Y:S04]  /*64500*/  LDS R69, [R3+0xe080] ;  /* 0x00e0800003457984 */ /* 0x000fe80000000800 */
[----:B------:R-:W1:Y:S04]  /*64510*/  LDS R71, [R3+0xf080] ;  /* 0x00f0800003477984 */ /* 0x000e680000000800 */
[----:B------:R-:W-:Y:S04]  /*64520*/  LDS R164, [R2+0xe100] ;  /* 0x00e1000002a47984 */ /* 0x000fe80000000800 */
[----:B------:R-:W-:Y:S04]  /*64530*/  LDS R166, [R2+0xf100] ;  /* 0x00f1000002a67984 */ /* 0x000fe80000000800 */
[----:B------:R-:W-:Y:S04]  /*64540*/  LDS R165, [R3+0xe100] ;  /* 0x00e1000003a57984 */ /* 0x000fe80000000800 */
[----:B------:R-:W-:Y:S01]  /*64550*/  LDS R167, [R3+0xf100] ;  /* 0x00f1000003a77984 */ /* 0x000fe20000000800 */
[C---:B---3--:R-:W-:Y:S08]  /*64560*/  HMMA.1688.F32.TF32 R96, R248.reuse, R10, R172 ;  /* 0x0000000af860723c */ /* 0x048ff000000810ac */
[C---:B----4-:R-:W-:Y:S08]  /*64570*/  HMMA.1688.F32.TF32 R100, R248.reuse, R6, R168 ;  /* 0x00000006f864723c */ /* 0x050ff000000810a8 */
[C---:B------:R-:W-:Y:S11]  /*64580*/  HMMA.1688.F32.TF32 R92, R248.reuse, R14, R176 ;  /* 0x0000000ef85c723c */ /* 0x040ff600000810b0 */
[----:B------:R-:W-:Y:S04]  /*64590*/  @!UPT UIADD3 URZ, URZ, URZ, URZ ;  /* 0x0000003f3f3ff290 */ /* 0x000fe8000fffe03f */
[----:B------:R-:W-:Y:S04]  /*645a0*/  STL.64 [R1+0x4b0], R100 ;  /* 0x0004b06401007387 */ /* 0x000fe80000100a00 */
[----:B------:R2:W-:Y:S04]  /*645b0*/  STL.64 [R1+0x4b8], R102 ;  /* 0x0004b86601007387 */ /* 0x0005e80000100a00 */
[----:B------:R-:W-:Y:S04]  /*645c0*/  STL.64 [R1+0x490], R96 ;  /* 0x0004906001007387 */ /* 0x000fe80000100a00 */
[----:B------:R3:W-:Y:S01]  /*645d0*/  STL.64 [R1+0x498], R98 ;  /* 0x0004986201007387 */ /* 0x0007e20000100a00 */
[C---:B--2---:R-:W-:Y:S03]  /*645e0*/  HMMA.1688.F32.TF32 R100, R248.reuse, R18, R180 ;  /* 0x00000012f864723c */ /* 0x044fe600000810b4 */
[----:B------:R-:W-:Y:S04]  /*645f0*/  STL.64 [R1+0x470], R92 ;  /* 0x0004705c01007387 */ /* 0x000fe80000100a00 */
[----:B------:R2:W-:Y:S01]  /*64600*/  STL.64 [R1+0x478], R94 ;  /* 0x0004785e01007387 */ /* 0x0005e20000100a00 */
[C---:B---3--:R-:W-:Y:S08]  /*64610*/  HMMA.1688.F32.TF32 R96, R248.reuse, R22, R184 ;  /* 0x00000016f860723c */ /* 0x048ff000000810b8 */
[C---:B--2---:R-:W-:Y:S07]  /*64620*/  HMMA.1688.F32.TF32 R92, R248.reuse, R26, R188 ;  /* 0x0000001af85c723c */ /* 0x044fee00000810bc */
        /* <DEDUP_REMOVED lines=26> */
[C---:B--2---:R-:W-:Y:S08]  /*647d0*/  HMMA.1688.F32.TF32 R92, R248.reuse, R62, R224 ;  /* 0x0000003ef85c723c */ /* 0x044ff000000810e0 */
[----:B------:R-:W-:Y:S01]  /*647e0*/  HMMA.1688.F32.TF32 R248, R248, R66, R228 ;  /* 0x00000042f8f8723c */ /* 0x000fe200000810e4 */
[----:B------:R-:W-:Y:S04]  /*647f0*/  STL.64 [R1+0x220], R100 ;  /* 0x0002206401007387 */ /* 0x000fe80000100a00 */
[----:B------:R-:W-:Y:S04]  /*64800*/  STL.64 [R1+0x228], R102 ;  /* 0x0002286601007387 */ /* 0x000fe80000100a00 */
[----:B------:R-:W-:Y:S04]  /*64810*/  STL.64 [R1+0x200], R96 ;  /* 0x0002006001007387 */ /* 0x000fe80000100a00 */
[----:B------:R1:W-:Y:S04]  /*64820*/  STL.64 [R1+0x208], R98 ;  /* 0x0002086201007387 */ /* 0x0003e80000100a00 */
[----:B------:R-:W-:Y:S04]  /*64830*/  LDS R228, [R252+0xe080] ;  /* 0x00e08000fce47984 */ /* 0x000fe80000000800 */
[----:B------:R-:W-:Y:S04]  /*64840*/  LDS R230, [R252+0xf080] ;  /* 0x00f08000fce67984 */ /* 0x000fe80000000800 */
[----:B------:R-:W-:Y:S01]  /*64850*/  STL.64 [R1+0x2d90], R250 ;  /* 0x002d90fa01007387 */ /* 0x000fe20000100a00 */
[C---:B-1----:R-:W-:Y:S03]  /*64860*/  HMMA.1688.F32.TF32 R96, R68.reuse, R6, R88 ;  /* 0x000000064460723c */ /* 0x042fe60000081058 */
[----:B------:R-:W-:Y:S04]  /*64870*/  STL.64 [R1+0x100], R92 ;  /* 0x0001005c01007387 */ /* 0x000fe80000100a00 */
[----:B------:R1:W-:Y:S01]  /*64880*/  STL.64 [R1+0x108], R94 ;  /* 0x0001085e01007387 */ /* 0x0003e20000100a00 */
[C---:B------:R-:W-:Y:S03]  /*64890*/  HMMA.1688.F32.TF32 R88, R68.reuse, R14, R80 ;  /* 0x0000000e4458723c */ /* 0x040fe60000081050 */
[----:B------:R-:W-:Y:S04]  /*648a0*/  LDS R229, [R0+0xe080] ;  /* 0x00e0800000e57984 */ /* 0x000fe80000000800 */
[----:B------:R-:W2:Y:S01]  /*648b0*/  LDS R231, [R0+0xf080] ;  /* 0x00f0800000e77984 */ /* 0x000ea20000000800 */
[C---:B-1----:R-:W-:Y:S08]  /*648c0*/  HMMA.1688.F32.TF32 R92, R68.reuse, R10, R84 ;  /* 0x0000000a445c723c */ /* 0x042ff00000081054 */
[C---:B------:R-:W-:Y:S08]  /*648d0*/  HMMA.1688.F32.TF32 R84, R68.reuse, R18, R76 ;  /* 0x000000124454723c */ /* 0x040ff0000008104c */
[C---:B------:R-:W-:Y:S08]  /*648e0*/  HMMA.1688.F32.TF32 R80, R68.reuse, R22, R72 ;  /* 0x000000164450723c */ /* 0x040ff00000081048 */
[C---:B------:R-:W-:Y:S08]  /*648f0*/  HMMA.1688.F32.TF32 R76, R68.reuse, R26, R244 ;  /* 0x0000001a444c723c */ /* 0x040ff000000810f4 */
        /* <DEDUP_REMOVED lines=124> */
[C---:B------:R-:W-:Y:S07]  /*650c0*/  HMMA.1688.F32.TF32 R132, R68.reuse, R58, R132 ;  /* 0x0000003a4484723c */ /* 0x040fee0000081084 */
        /* <DEDUP_REMOVED lines=18> */
[----:B------:R-:W-:Y:S04]  /*651f0*/  STL.64 [R1], R68 ;  /* 0x0000004401007387 */ /* 0x000fe80000100a00 */
[----:B------:R1:W-:Y:S02]  /*65200*/  STL.64 [R1+0x8], R70 ;  /* 0x0000084601007387 */ /* 0x0003e40000100a00 */
[C---:B-1----:R-:W-:Y:S02]  /*65210*/  HMMA.1688.F32.TF32 R68, R228.reuse, R10, R116 ;  /* 0x0000000ae444723c */ /* 0x042fe40000081074 */
[----:B------:R-:W-:Y:S04]  /*65220*/  STL.64 [R1+0x1f0], R120 ;  /* 0x0001f07801007387 */ /* 0x000fe80000100a00 */
[----:B------:R-:W-:Y:S02]  /*65230*/  STL.64 [R1+0x1f8], R122 ;  /* 0x0001f87a01007387 */ /* 0x000fe40000100a00 */
[C---:B------:R-:W-:Y:S08]  /*65240*/  HMMA.1688.F32.TF32 R112, R228.reuse, R14, R112 ;  /* 0x0000000ee470723c */ /* 0x040ff00000081070 */
        /* <DEDUP_REMOVED lines=24> */
[----:B------:R-:W2:Y:S01]  /*653d0*/  LDS R103, [R0+0xf100] ;  /* 0x00f1000000677984 */ /* 0x000ea20000000800 */
[C---:B-1----:R-:W-:Y:S03]  /*653e0*/  HMMA.1688.F32.TF32 R68, R228.reuse, R46, R84 ;  /* 0x0000002ee444723c */ /* 0x042fe60000081054 */
[----:B------:R-:W-:Y:S04]  /*653f0*/  STL.64 [R1+0x160], R92 ;  /* 0x0001605c01007387 */ /* 0x000fe80000100a00 */
[----:B------:R-:W-:Y:S01]  /*65400*/  STL.64 [R1+0x168], R94 ;  /* 0x0001685e01007387 */ /* 0x000fe20000100a00 */
[C---:B------:R-:W-:Y:S03]  /*65410*/  HMMA.1688.F32.TF32 R76, R228.reuse, R54, R76 ;  /* 0x00000036e44c723c */ /* 0x040fe6000008104c */
[----:B------:R-:W-:Y:S04]  /*65420*/  STL.64 [R1+0x150], R88 ;  /* 0x0001505801007387 */ /* 0x000fe80000100a00 */
[----:B------:R-:W-:Y:S01]  /*65430*/  STL.64 [R1+0x158], R90 ;  /* 0x0001585a01007387 */ /* 0x000fe20000100a00 */
[C---:B------:R-:W-:Y:S07]  /*65440*/  HMMA.1688.F32.TF32 R244, R228.reuse, R62, R244 ;  /* 0x0000003ee4f4723c */ /* 0x040fee00000810f4 */
[----:B------:R-:W-:Y:S04]  /*65450*/  STL.64 [R1+0x140], R68 ;  /* 0x0001404401007387 */ /* 0x000fe80000100a00 */
[----:B------:R1:W-:Y:S02]  /*65460*/  STL.64 [R1+0x148], R70 ;  /* 0x0001484601007387 */ /* 0x0003e40000100a00 */
[C---:B-1----:R-:W-:Y:S02]  /*65470*/  HMMA.1688.F32.TF32 R68, R228.reuse, R58, R72 ;  /* 0x0000003ae444723c */ /* 0x042fe40000081048 */
[----:B------:R1:W-:Y:S04]  /*65480*/  STL.64 [R1+0x130], R80 ;  /* 0x0001305001007387 */ /* 0x0003e80000100a00 */
[----:B------:R3:W-:Y:S04]  /*65490*/  STL.64 [R1+0x138], R82 ;  /* 0x0001385201007387 */ /* 0x0007e80000100a00 */
[----:B------:R4:W-:Y:S04]  /*654a0*/  STL.64 [R1+0x120], R76 ;  /* 0x0001204c01007387 */ /* 0x0009e80000100a00 */
[----:B------:R1:W-:Y:S04]  /*654b0*/  STL.64 [R1+0x128], R78 ;  /* 0x0001284e01007387 */ /* 0x0003e80000100a00 */
[----:B------:R-:W-:Y:S05]  /*654c0*/  STL.64 [R1+0x2da0], R246 ;  /* 0x002da0f601007387 */ /* 0x000fea0000100a00 */
[----:B------:R-:W-:Y:S04]  /*654d0*/  STL.64 [R1+0x110], R68 ;  /* 0x0001104401007387 */ /* 0x000fe80000100a00 */
[----:B------:R-:W-:Y:S04]  /*654e0*/  STL.64 [R1+0x118], R70 ;  /* 0x0001184601007387 */ /* 0x000fe80000100a00 */
[----:B------:R2:W-:Y:S04]  /*654f0*/  STL.64 [R1+0x2d98], R244 ;  /* 0x002d98f401007387 */ /* 0x0005e80000100a00 */
        /* <DEDUP_REMOVED lines=28> */
[----:B------:R-:W-:Y:S03]  /*656c0*/  HMMA.1688.F32.TF32 R228, R228, R66, R236 ;  /* 0x00000042e4e4723c */ /* 0x000fe600000810ec */
        /* <DEDUP_REMOVED lines=8> */
[----:B------:R-:W-:Y:S04]  /*65750*/  STL.64 [R1+0x2db0], R230 ;  /* 0x002db0e601007387 */ /* 0x000fe80000100a00 */
[----:B------:R-:W-:Y:S01]  /*65760*/  STL.64 [R1+0x2da8], R228 ;  /* 0x002da8e401007387 */ /* 0x000fe20000100a00 */
[C---:B--2---:R-:W-:Y:S08]  /*65770*/  HMMA.1688.F32.TF32 R204, R164.reuse, R26, R80 ;  /* 0x0000001aa4cc723c */ /* 0x044ff00000081050 */
[C---:B---3--:R-:W-:Y:S08]  /*65780*/  HMMA.1688.F32.TF32 R220, R164.reuse, R10, R96 ;  /* 0x0000000aa4dc723c */ /* 0x048ff00000081060 */
[C---:B------:R-:W-:Y:S08]  /*65790*/  HMMA.1688.F32.TF32 R224, R164.reuse, R6, R240 ;  /* 0x00000006a4e0723c */ /* 0x040ff000000810f0 */
[C---:B------:R-:W-:Y:S08]  /*657a0*/  HMMA.1688.F32.TF32 R216, R164.reuse, R14, R92 ;  /* 0x0000000ea4d8723c */ /* 0x040ff0000008105c */
[C---:B------:R-:W-:Y:S07]  /*657b0*/  HMMA.1688.F32.TF32 R212, R164.reuse, R18, R88 ;  /* 0x00000012a4d4723c */ /* 0x040fee0000081058 */
[----:B------:R-:W-:Y:S01]  /*657c0*/  STL.64 [R1+0x2dc0], R226 ;  /* 0x002dc0e201007387 */ /* 0x000fe20000100a00 */
[C---:B------:R-:W-:Y:S03]  /*657d0*/  HMMA.1688.F32.TF32 R208, R164.reuse, R22, R84 ;  /* 0x00000016a4d0723c */ /* 0x040fe60000081054 */
[----:B------:R-:W-:Y:S04]  /*657e0*/  STL.64 [R1+0x2db8], R224 ;  /* 0x002db8e001007387 */ /* 0x000fe80000100a00 */
[----:B------:R-:W-:Y:S04]  /*657f0*/  STL.64 [R1+0x2dd0], R222 ;  /* 0x002dd0de01007387 */ /* 0x000fe80000100a00 */
[----:B------:R1:W-:Y:S04]  /*65800*/  STL.64 [R1+0x2dc8], R220 ;  /* 0x002dc8dc01007387 */ /* 0x0003e80000100a00 */
[----:B------:R-:W-:Y:S04]  /*65810*/  STL.64 [R1+0x2de0], R218 ;  /* 0x002de0da01007387 */ /* 0x000fe80000100a00 */
[----:B------:R2:W-:Y:S04]  /*65820*/  STL.64 [R1+0x2dd8], R216 ;  /* 0x002dd8d801007387 */ /* 0x0005e80000100a00 */
[----:B------:R-:W-:Y:S04]  /*65830*/  STL.64 [R1+0x2df0], R214 ;  /* 0x002df0d601007387 */ /* 0x000fe80000100a00 */
[----:B------:R3:W-:Y:S01]  /*65840*/  STL.64 [R1+0x2de8], R212 ;  /* 0x002de8d401007387 */ /* 0x0007e20000100a00 */
[C---:B------:R-:W-:Y:S03]  /*65850*/  HMMA.1688.F32.TF32 R200, R164.reuse, R30, R72 ;  /* 0x0000001ea4c8723c */ /* 0x040fe60000081048 */
[----:B------:R-:W-:Y:S04]  /*65860*/  STL.64 [R1+0x2e08], R210 ;  /* 0x002e08d201007387 */ /* 0x000fe80000100a00 */
[----:B------:R-:W-:Y:S04]  /*65870*/  STL.64 [R1+0x2e00], R208 ;  /* 0x002e00d001007387 */ /* 0x000fe80000100a00 */
[----:B------:R-:W-:Y:S04]  /*65880*/  STL.64 [R1+0x2e18], R206 ;  /* 0x002e18ce01007387 */ /* 0x000fe80000100a00 */
[----:B------:R1:W-:Y:S04]  /*65890*/  STL.64 [R1+0x2e10], R204 ;  /* 0x002e10cc01007387 */ /* 0x0003e80000100a00 */
[----:B------:R-:W2:Y:S04]  /*658a0*/  LDL.LU R72, [R1+0xa70] ;  /* 0x000a700001487983 */ /* 0x000ea80000300800 */
[----:B------:R-:W2:Y:S04]  /*658b0*/  LDL.LU R73, [R1+0xa74] ;  /* 0x000a740001497983 */ /* 0x000ea80000300800 */
[----:B------:R-:W2:Y:S04]  /*658c0*/  LDL.LU R74, [R1+0xa78] ;  /* 0x000a7800014a7983 */ /* 0x000ea80000300800 */
[----:B------:R-:W2:Y:S01]  /*658d0*/  LDL.LU R75, [R1+0xa7c] ;  /* 0x000a7c00014b7983 */ /* 0x000ea20000300800 */
[C---:B----4-:R-:W-:Y:S03]  /*658e0*/  HMMA.1688.F32.TF32 R196, R164.reuse, R34, R76 ;  /* 0x00000022a4c4723c */ /* 0x050fe6000008104c */
[----:B------:R-:W-:Y:S04]  /*658f0*/  STL.64 [R1+0x2e28], R202 ;  /* 0x002e28ca01007387 */ /* 0x000fe80000100a00 */
[----:B------:R4:W-:Y:S01]  /*65900*/  STL.64 [R1+0x2e20], R200 ;  /* 0x002e20c801007387 */ /* 0x0009e20000100a00 */
[C---:B------:R-:W-:Y:S11]  /*65910*/  HMMA.1688.F32.TF32 R192, R164.reuse, R38, R236 ;  /* 0x00000026a4c0723c */ /* 0x040ff600000810ec */
[----:B------:R-:W-:Y:S04]  /*65920*/  @!UPT UIADD3 URZ, URZ, URZ, URZ ;  /* 0x0000003f3f3ff290 */ /* 0x000fe8000fffe03f */
[----:B------:R-:W-:Y:S04]  /*65930*/  STL.64 [R1+0x2e38], R198 ;  /* 0x002e38c601007387 */ /* 0x000fe80000100a00 */
        /* <DEDUP_REMOVED lines=36> */
[----:B------:R-:W2:Y:S04]  /*65b80*/  LDL.LU R72, [R1+0xb00] ;  /* 0x000b000001487983 */ /* 0x000ea80000300800 */
[----:B------:R-:W2:Y:S04]  /*65b90*/  LDL.LU R73, [R1+0xb04] ;  /* 0x000b040001497983 */ /* 0x000ea80000300800 */
[----:B------:R-:W2:Y:S04]  /*65ba0*/  LDL.LU R74, [R1+0xb08] ;  /* 0x000b0800014a7983 */ /* 0x000ea80000300800 */
[----:B------:R-:W2:Y:S08]  /*65bb0*/  LDL.LU R75, [R1+0xb0c] ;  /* 0x000b0c00014b7983 */ /* 0x000eb00000300800 */
[----:B------:R-:W-:Y:S04]  /*65bc0*/  STL.64 [R1+0x2e58], R190 ;  /* 0x002e58be01007387 */ /* 0x000fe80000100a00 */
[----:B------:R-:W-:Y:S01]  /*65bd0*/  STL.64 [R1+0x2e50], R188 ;  /* 0x002e50bc01007387 */ /* 0x000fe20000100a00 */
[C---:B---3--:R-:W-:Y:S08]  /*65be0*/  HMMA.1688.F32.TF32 R168, R164.reuse, R62, R84 ;  /* 0x0000003ea4a8723c */ /* 0x048ff00000081054 */
[C---:B----4-:R-:W-:Y:S08]  /*65bf0*/  HMMA.1688.F32.TF32 R184, R164.reuse, R46, R240 ;  /* 0x0000002ea4b8723c */ /* 0x050ff000000810f0 */
[C---:B------:R-:W-:Y:S08]  /*65c00*/  HMMA.1688.F32.TF32 R180, R164.reuse, R50, R96 ;  /* 0x00000032a4b4723c */ /* 0x040ff00000081060 */
[C---:B------:R-:W-:Y:S08]  /*65c10*/  HMMA.1688.F32.TF32 R176, R164.reuse, R54, R92 ;  /* 0x00000036a4b0723c */ /* 0x040ff0000008105c */
[C---:B------:R-:W-:Y:S01]  /*65c20*/  HMMA.1688.F32.TF32 R172, R164.reuse, R58, R88 ;  /* 0x0000003aa4ac723c */ /* 0x040fe20000081058 */
[----:B------:R-:W-:Y:S07]  /*65c30*/  STL.64 [R1+0x2e68], R186 ;  /* 0x002e68ba01007387 */ /* 0x000fee0000100a00 */
[----:B------:R-:W-:Y:S01]  /*65c40*/  HMMA.1688.F32.TF32 R164, R164, R66, R236 ;  /* 0x00000042a4a4723c */ /* 0x000fe200000810ec */
[----:B------:R-:W-:Y:S04]  /*65c50*/  STL.64 [R1+0x2e60], R184 ;  /* 0x002e60b801007387 */ /* 0x000fe80000100a00 */
[----:B------:R-:W-:Y:S04]  /*65c60*/  STL.64 [R1+0x2e78], R182 ;  /* 0x002e78b601007387 */ /* 0x000fe80000100a00 */
[----:B------:R-:W-:Y:S01]  /*65c70*/  STL.64 [R1+0x2e70], R180 ;  /* 0x002e70b401007387 */ /* 0x000fe20000100a00 */
[C---:B------:R-:W-:Y:S03]  /*65c80*/  HMMA.1688.F32.TF32 R160, R100.reuse, R6, R80 ;  /* 0x0000000664a0723c */ /* 0x040fe60000081050 */
[----:B------:R-:W-:Y:S05]  /*65c90*/  STL.64 [R1+0x2e88], R178 ;  /* 0x002e88b201007387 */ /* 0x000fea0000100a00 */
        /* <DEDUP_REMOVED lines=52> */
[C---:B--2---:R-:W-:Y:S03]  /*65fe0*/  HMMA.1688.F32.TF32 R152, R100.reuse, R14, R72 ;  /* 0x0000000e6498723c */ /* 0x044fe60000081048 */
[----:B------:R-:W2:Y:S04]  /*65ff0*/  LDL.LU R72, [R1+0x1000] ;  /* 0x0010000001487983 */ /* 0x000ea80000300800 */
[----:B------:R-:W2:Y:S04]  /*66000*/  LDL.LU R73, [R1+0x1004] ;  /* 0x0010040001497983 */ /* 0x000ea80000300800 */
[----:B------:R-:W2:Y:S04]  /*66010*/  LDL.LU R74, [R1+0x1008] ;  /* 0x00100800014a7983 */ /* 0x000ea80000300800 */
[----:B------:R-:W2:Y:S04]  /*66020*/  LDL.LU R75, [R1+0x100c] ;  /* 0x00100c00014b7983 */ /* 0x000ea80000300800 */
[----:B------:R-:W-:Y:S04]  /*66030*/  LDS R236, [R2+0xe180] ;  /* 0x00e1800002ec7984 */ /* 0x000fe80000000800 */
[----:B------:R-:W-:Y:S04]  /*66040*/  STL.64 [R1+0x2ee8], R154 ;  /* 0x002ee89a01007387 */ /* 0x000fe80000100a00 */
[----:B------:R-:W-:Y:S04]  /*66050*/  STL.64 [R1+0x2ee0], R152 ;  /* 0x002ee09801007387 */ /* 0x000fe80000100a00 */
[----:B------:R-:W-:Y:S04]  /*66060*/  LDS R238, [R2+0xf180] ;  /* 0x00f1800002ee7984 */ /* 0x000fe80000000800 */
[----:B------:R-:W-:Y:S04]  /*66070*/  LDS R237, [R3+0xe180] ;  /* 0x00e1800003ed7984 */ /* 0x000fe80000000800 */
[----:B------:R-:W1:Y:S01]  /*66080*/  LDS R239, [R3+0xf180] ;  /* 0x00f1800003ef7984 */ /* 0x000e620000000800 */
[C---:B----4-:R-:W-:Y:S08]  /*66090*/  HMMA.1688.F32.TF32 R128, R100.reuse, R38, R92 ;  /* 0x000000266480723c */ /* 0x050ff0000008105c */
[C---:B---3--:R-:W-:Y:S08]  /*660a0*/  HMMA.1688.F32.TF32 R144, R100.reuse, R22, R108 ;  /* 0x000000166490723c */ /* 0x048ff0000008106c */
[C---:B------:R-:W-:Y:S08]  /*660b0*/  HMMA.1688.F32.TF32 R148, R100.reuse, R18, R112 ;  /* 0x000000126494723c */ /* 0x040ff00000081070 */
[C---:B------:R-:W-:Y:S08]  /*660c0*/  HMMA.1688.F32.TF32 R140, R100.reuse, R26, R104 ;  /* 0x0000001a648c723c */ /* 0x040ff00000081068 */
[C---:B------:R-:W-:Y:S07]  /*660d0*/  HMMA.1688.F32.TF32 R136, R100.reuse, R30, R240 ;  /* 0x0000001e6488723c */ /* 0x040fee00000810f0 */
        /* <DEDUP_REMOVED lines=117> */
[----:B------:R-:W-:Y:S08]  /*66830*/  HMMA.1688.F32.TF32 R124, R236, R46, R200 ;  /* 0x0000002eec7c723c */ /* 0x000ff000000810c8 */
[C---:B--2---:R-:W-:Y:S08]  /*66840*/  HMMA.1688.F32.TF32 R104, R100.reuse, R62, R104 ;  /* 0x0000003e6468723c */ /* 0x044ff00000081068 */
[----:B------:R-:W-:Y:S01]  /*66850*/  HMMA.1688.F32.TF32 R100, R100, R66, R232 ;  /* 0x000000426464723c */ /* 0x000fe200000810e8 */
[----:B------:R-:W-:Y:S04]  /*66860*/  LDS R232, [R252+0xe180] ;  /* 0x00e18000fce87984 */ /* 0x000fe80000000800 */
[----:B------:R-:W-:Y:S04]  /*66870*/  LDS R234, [R252+0xf180] ;  /* 0x00f18000fcea7984 */ /* 0x000fe80000000800 */
[----:B------:R-:W-:Y:S04]  /*66880*/  LDS R233, [R0+0xe180] ;  /* 0x00e1800000e97984 */ /* 0x000fe80000000800 */
[----:B------:R-:W1:Y:S01]  /*66890*/  LDS R235, [R0+0xf180] ;  /* 0x00f1800000eb7984 */ /* 0x000e620000000800 */
[C---:B----4-:R-:W-:Y:S11]  /*668a0*/  HMMA.1688.F32.TF32 R120, R236.reuse, R38, R192 ;  /* 0x00000026ec78723c */ /* 0x050ff600000810c0 */
[----:B------:R-:W-:Y:S11]  /*668b0*/  @!UPT UIADD3 URZ, URZ, URZ, URZ ;  /* 0x0000003f3f3ff290 */ /* 0x000ff6000fffe03f */
[----:B------:R-:W-:Y:S01]  /*668c0*/  @!UPT UIADD3 URZ, URZ, URZ, URZ ;  /* 0x0000003f3f3ff290 */ /* 0x000fe2000fffe03f */
[----:B------:R-:W-:Y:S04]  /*668d0*/  STL.64 [R1+0x190], R120 ;  /* 0x0001907801007387 */ /* 0x000fe80000100a00 */
[----:B------:R2:W-:Y:S04]  /*668e0*/  STL.64 [R1+0x198], R122 ;  /* 0x0001987a01007387 */ /* 0x0005e80000100a00 */
[----:B------:R-:W-:Y:S04]  /*668f0*/  STL.64 [R1+0x210], R116 ;  /* 0x0002107401007387 */ /* 0x000fe80000100a00 */
[----:B------:R3:W-:Y:S01]  /*66900*/  STL.64 [R1+0x218], R118 ;  /* 0x0002187601007387 */ /* 0x0007e20000100a00 */
[C---:B--2---:R-:W-:Y:S08]  /*66910*/  HMMA.1688.F32.TF32 R120, R236.reuse, R50, R204 ;  /* 0x00000032ec78723c */ /* 0x044ff000000810cc */
[C---:B---3--:R-:W-:Y:S01]  /*66920*/  HMMA.1688.F32.TF32 R116, R236.reuse, R54, R208 ;  /* 0x00000036ec74723c */ /* 0x048fe200000810d0 */
[----:B------:R-:W-:Y:S04]  /*66930*/  STL.64 [R1+0x240], R124 ;  /* 0x0002407c01007387 */ /* 0x000fe80000100a00 */
[----:B------:R2:W-:Y:S10]  /*66940*/  STL.64 [R1+0x248], R126 ;  /* 0x0002487e01007387 */ /* 0x0005f40000100a00 */
[----:B------:R-:W-:Y:S01]  /*66950*/  STL.64 [R1+0x260], R120 ;  /* 0x0002607801007387 */ /* 0x000fe20000100a00 */
[C---:B--2---:R-:W-:Y:S03]  /*66960*/  HMMA.1688.F32.TF32 R124, R236.reuse, R58, R212 ;  /* 0x0000003aec7c723c */ /* 0x044fe600000810d4 */
[----:B------:R2:W-:Y:S04]  /*66970*/  STL.64 [R1+0x268], R122 ;  /* 0x0002687a01007387 */ /* 0x0005e80000100a00 */
[----:B------:R-:W-:Y:S04]  /*66980*/  STL.64 [R1+0x280], R116 ;  /* 0x0002807401007387 */ /* 0x000fe80000100a00 */
[----:B------:R3:W-:Y:S01]  /*66990*/  STL.64 [R1+0x288], R118 ;  /* 0x0002887601007387 */ /* 0x0007e20000100a00 */
[C---:B--2---:R-:W-:Y:S08]  /*669a0*/  HMMA.1688.F32.TF32 R120, R236.reuse, R62, R216 ;  /* 0x0000003eec78723c */ /* 0x044ff000000810d8 */
[----:B---3--:R-:W-:Y:S03]  /*669b0*/  HMMA.1688.F32.TF32 R116, R236, R66, R220 ;  /* 0x00000042ec74723c */ /* 0x008fe600000810dc */
[----:B------:R-:W-:Y:S04]  /*669c0*/  STL.64 [R1+0x2a0], R124 ;  /* 0x0002a07c01007387 */ /* 0x000fe80000100a00 */
[----:B------:R-:W-:Y:S08]  /*669d0*/  STL.64 [R1+0x2a8], R126 ;  /* 0x0002a87e01007387 */ /* 0x000ff00000100a00 */
[----:B------:R-:W-:Y:S04]  /*669e0*/  STL.64 [R1+0x300], R120 ;  /* 0x0003007801007387 */ /* 0x000fe80000100a00 */
[----:B------:R1:W-:Y:S04]  /*669f0*/  STL.64 [R1+0x308], R122 ;  /* 0x0003087a01007387 */ /* 0x0003e80000100a00 */
[----:B------:R-:W-:Y:S04]  /*66a00*/  STL.64 [R1+0x2e0], R116 ;  /* 0x0002e07401007387 */ /* 0x000fe80000100a00 */
[----:B------:R2:W-:Y:S01]  /*66a10*/  STL.64 [R1+0x2e8], R118 ;  /* 0x0002e87601007387 */ /* 0x0005e20000100a00 */
[C---:B-1----:R-:W-:Y:S08]  /*66a20*/  HMMA.1688.F32.TF32 R120, R232.reuse, R6, R224 ;  /* 0x00000006e878723c */ /* 0x042ff000000810e0 */
[C---:B--2---:R-:W-:Y:S08]  /*66a30*/  HMMA.1688.F32.TF32 R116, R232.reuse, R10, R228 ;  /* 0x0000000ae874723c */ /* 0x044ff000000810e4 */
[C---:B------:R-:W-:Y:S07]  /*66a40*/  HMMA.1688.F32.TF32 R124, R232.reuse, R14, R244 ;  /* 0x0000000ee87c723c */ /* 0x040fee00000810f4 */
[----:B------:R-:W-:Y:S04]  /*66a50*/  STL.64 [R1+0x400], R120 ;  /* 0x0004007801007387 */ /* 0x000fe80000100a00 */
[----:B------:R1:W-:Y:S04]  /*66a60*/  STL.64 [R1+0x408], R122 ;  /* 0x0004087a01007387 */ /* 0x0003e80000100a00 */
[----:B------:R-:W-:Y:S04]  /*66a70*/  STL.64 [R1+0x3f0], R116 ;  /* 0x0003f07401007387 */ /* 0x000fe80000100a00 */
[----:B------:R2:W-:Y:S01]  /*66a80*/  STL.64 [R1+0x3f8], R118 ;  /* 0x0003f87601007387 */ /* 0x0005e20000100a00 */
[C---:B-1----:R-:W-:Y:S08]  /*66a90*/  HMMA.1688.F32.TF32 R120, R232.reuse, R18, R248 ;  /* 0x00000012e878723c */ /* 0x042ff000000810f8 */
[----:B--2---:R-:W-:Y:S01]  /*66aa0*/  HMMA.1688.F32.TF32 R116, R232, R22, R240 ;  /* 0x00000016e874723c */ /* 0x004fe200000810f0 */
[----:B------:R-:W-:Y:S04]  /*66ab0*/  STL.64 [R1+0x3e0], R124 ;  /* 0x0003e07c01007387 */ /* 0x000fe80000100a00 */
[----:B------:R-:W-:Y:S04]  /*66ac0*/  STL.64 [R1+0x3e8], R126 ;  /* 0x0003e87e01007387 */ /* 0x000fe80000100a00 */
[----:B------:R-:W2:Y:S06]  /*66ad0*/  LDL.LU R248, [R1+0xcf0] ;  /* 0x000cf00001f87983 */ /* 0x000eac0000300800 */
[----:B------:R-:W-:Y:S04]  /*66ae0*/  STL.64 [R1+0x3d0], R120 ;  /* 0x0003d07801007387 */ /* 0x000fe80000100a00 */
[----:B------:R-:W-:Y:S04]  /*66af0*/  STL.64 [R1+0x3d8], R122 ;  /* 0x0003d87a01007387 */ /* 0x000fe80000100a00 */
[----:B------:R-:W-:Y:S04]  /*66b00*/  STL.64 [R1+0x3c0], R116 ;  /* 0x0003c07401007387 */ /* 0x000fe80000100a00 */
[----:B------:R1:W-:Y:S04]  /*66b10*/  STL.64 [R1+0x3c8], R118 ;  /* 0x0003c87601007387 */ /* 0x0003e80000100a00 */
        /* <DEDUP_REMOVED lines=119> */
[C---:B-1----:R-:W-:Y:S08]  /*67290*/  HMMA.1688.F32.TF32 R116, R232.reuse, R30, R140 ;  /* 0x0000001ee874723c */ /* 0x042ff0000008108c */
[C---:B--2---:R-:W-:Y:S08]  /*672a0*/  HMMA.1688.F32.TF32 R120, R232.reuse, R26, R136 ;  /* 0x0000001ae878723c */ /* 0x044ff00000081088 */
[C---:B---3--:R-:W-:Y:S11]  /*672b0*/  HMMA.1688.F32.TF32 R124, R232.reuse, R34, R144 ;  /* 0x00000022e87c723c */ /* 0x048ff60000081090 */
[----:B------:R-:W-:Y:S04]  /*672c0*/  @!UPT UIADD3 URZ, URZ, URZ, URZ ;  /* 0x0000003f3f3ff290 */ /* 0x000fe8000fffe03f */
        /* <DEDUP_REMOVED lines=13> */
[C---:B----4-:R-:W-:Y:S08]  /*673a0*/  HMMA.1688.F32.TF32 R120, R232.reuse, R50, R160 ;  /* 0x00000032e878723c */ /* 0x050ff000000810a0 */
[C---:B-1----:R-:W-:Y:S03]  /*673b0*/  HMMA.1688.F32.TF32 R116, R232.reuse, R54, R164 ;  /* 0x00000036e874723c */ /* 0x042fe600000810a4 */
        /* <DEDUP_REMOVED lines=11> */
[----:B------:R-:W-:Y:S04]  /*67470*/  LDS R232, [R252+0xe200] ;  /* 0x00e20000fce87984 */ /* 0x000fe80000000800 */
[----:B------:R-:W-:Y:S04]  /*67480*/  LDS R234, [R252+0xf200] ;  /* 0x00f20000fcea7984 */ /* 0x000fe80000000800 */
[----:B------:R-:W-:Y:S04]  /*67490*/  STL.64 [R1+0x320], R120 ;  /* 0x0003207801007387 */ /* 0x000fe80000100a00 */
[----:B------:R-:W-:Y:S04]  /*674a0*/  STL.64 [R1+0x328], R122 ;  /* 0x0003287a01007387 */ /* 0x000fe80000100a00 */
[----:B------:R-:W-:Y:S04]  /*674b0*/  STL.64 [R1+0x2d0], R116 ;  /* 0x0002d07401007387 */ /* 0x000fe80000100a00 */
[----:B------:R1:W-:Y:S04]  /*674c0*/  STL.64 [R1+0x2d8], R118 ;  /* 0x0002d87601007387 */ /* 0x0003e80000100a00 */
[----:B------:R-:W-:Y:S04]  /*674d0*/  LDS R233, [R0+0xe200] ;  /* 0x00e2000000e97984 */ /* 0x000fe80000000800 */
[----:B------:R-:W2:Y:S01]  /*674e0*/  LDS R235, [R0+0xf200] ;  /* 0x00f2000000eb7984 */ /* 0x000ea20000000800 */
[C---:B-1----:R-:W-:Y:S08]  /*674f0*/  HMMA.1688.F32.TF32 R116, R236.reuse, R6, R180 ;  /* 0x00000006ec74723c */ /* 0x042ff000000810b4 */
[C---:B------:R-:W-:Y:S08]  /*67500*/  HMMA.1688.F32.TF32 R124, R236.reuse, R10, R184 ;  /* 0x0000000aec7c723c */ /* 0x040ff000000810b8 */
        /* <DEDUP_REMOVED lines=10> */
[C---:B---3--:R-:W-:Y:S03]  /*675b0*/  HMMA.1688.F32.TF32 R120, R236.reuse, R26, R200 ;  /* 0x0000001aec78723c */ /* 0x048fe600000810c8 */
        /* <DEDUP_REMOVED lines=31> */
[----:B------:R-:W3:Y:S04]  /*677b0*/  LDL.LU R240, [R1+0x690] ;  /* 0x0006900001f07983 */ /* 0x000ee80000300800 */
[----:B------:R-:W-:Y:S04]  /*677c0*/  STL.64 [R1+0x550], R120 ;  /* 0x0005507801007387 */ /* 0x000fe80000100a00 */
[----:B------:R-:W-:Y:S04]  /*677d0*/  STL.64 [R1+0x558], R122 ;  /* 0x0005587a01007387 */ /* 0x000fe80000100a00 */
        /* <DEDUP_REMOVED lines=80> */
[----:B------:R-:W1:Y:S01]  /*67ce0*/  LDS R239, [R3+0xf280] ;  /* 0x00f2800003ef7984 */ /* 0x000e620000000800 */
[C---:B--2---:R-:W-:Y:S08]  /*67cf0*/  HMMA.1688.F32.TF32 R116, R232.reuse, R6, R168 ;  /* 0x00000006e874723c */ /* 0x044ff000000810a8 */
[C---:B------:R-:W-:Y:S08]  /*67d00*/  HMMA.1688.F32.TF32 R124, R232.reuse, R10, R172 ;  /* 0x0000000ae87c723c */ /* 0x040ff000000810ac */
[C---:B---3--:R-:W-:Y:S07]  /*67d10*/  HMMA.1688.F32.TF32 R120, R232.reuse, R14, R176 ;  /* 0x0000000ee878723c */ /* 0x048fee00000810b0 */
        /* <DEDUP_REMOVED lines=11> */
[C---:B----4-:R-:W-:Y:S06]  /*67dd0*/  HMMA.1688.F32.TF32 R116, R232.reuse, R30, R192 ;  /* 0x0000001ee874723c */ /* 0x050fec00000810c0 */
        /* <DEDUP_REMOVED lines=28> */
[----:B------:R-:W-:Y:S04]  /*67fa0*/  STL.64 [R1+0x598], R126 ;  /* 0x0005987e01007387 */ /* 0x000fe80000100a00 */
[----:B------:R-:W-:Y:S04]  /*67fb0*/  STL.64 [R1+0x580], R120 ;  /* 0x0005807801007387 */ /* 0x000fe80000100a00 */
[----:B------:R-:W-:Y:S04]  /*67fc0*/  STL.64 [R1+0x588], R122 ;  /* 0x0005887a01007387 */ /* 0x000fe80000100a00 */
[----:B------:R-:W-:Y:S04]  /*67fd0*/  LDS R240, [R252+0xe280] ;  /* 0x00e28000fcf07984 */ /* 0x000fe80000000800 */
[----:B------:R-:W-:Y:S04]  /*67fe0*/  LDS R242, [R252+0xf280] ;  /* 0x00f28000fcf27984 */ /* 0x000fe80000000800 */
        /* <DEDUP_REMOVED lines=9> */
[----:B------:R-:W1:Y:S08]  /*68080*/  LDS R235, [R3+0xf300] ;  /* 0x00f3000003eb7984 */ /* 0x000e700000000800 */
[----:B------:R-:W-:Y:S04]  /*68090*/  STL.64 [R1+0x570], R116 ;  /* 0x0005707401007387 */ /* 0x000fe80000100a00 */
[----:B------:R3:W-:Y:S04]  /*680a0*/  STL.64 [R1+0x578], R118 ;  /* 0x0005787601007387 */ /* 0x0007e80000100a00 */
[----:B------:R-:W1:Y:S01]  /*680b0*/  LDL.LU R244, [R1+0x8f0] ;  /* 0x0008f00001f47983 */ /* 0x000e620000300800 */
[C---:B---3--:R-:W-:Y:S03]  /*680c0*/  HMMA.1688.F32.TF32 R116, R236.reuse, R14, R248 ;  /* 0x0000000eec74723c */ /* 0x048fe600000810f8 */
[----:B------:R3:W-:Y:S04]  /*680d0*/  STL.64 [R1+0x670], R120 ;  /* 0x0006707801007387 */ /* 0x0007e80000100a00 */
[----:B------:R4:W-:Y:S11]  /*680e0*/  STL.64 [R1+0x678], R122 ;  /* 0x0006787a01007387 */ /* 0x0009f60000100a00 */
        /* <DEDUP_REMOVED lines=128> */
[C---:B------:R-:W-:Y:S08]  /*688f0*/  HMMA.1688.F32.TF32 R128, R236.reuse, R30, R128 ;  /* 0x0000001eec80723c */ /* 0x040ff00000081080 */
[C---:B---3--:R-:W-:Y:S08]  /*68900*/  HMMA.1688.F32.TF32 R120, R236.reuse, R22, R120 ;  /* 0x00000016ec78723c */ /* 0x048ff00000081078 */
[C---:B----4-:R-:W-:Y:S08]  /*68910*/  HMMA.1688.F32.TF32 R116, R236.reuse, R18, R116 ;  /* 0x00000012ec74723c */ /* 0x050ff00000081074 */
[C---:B------:R-:W-:Y:S11]  /*68920*/  HMMA.1688.F32.TF32 R124, R236.reuse, R26, R124 ;  /* 0x0000001aec7c723c */ /* 0x040ff6000008107c */
[----:B------:R-:W-:Y:S04]  /*68930*/  @!UPT UIADD3 URZ, URZ, URZ, URZ ;  /* 0x0000003f3f3ff290 */ /* 0x000fe8000fffe03f */
[----:B------:R-:W-:Y:S04]  /*68940*/  STL.64 [R1+0x690], R116 ;  /* 0x0006907401007387 */ /* 0x000fe80000100a00 */
[----:B------:R1:W-:Y:S04]  /*68950*/  STL.64 [R1+0x698], R118 ;  /* 0x0006987601007387 */ /* 0x0003e80000100a00 */
[----:B-1----:R1:W5:Y:S04]  /*68960*/  LDL.LU.64 R118, [R1+0x2f80] ;  /* 0x002f800001767983 */ /* 0x0023680000300a00 */
[----:B------:R1:W5:Y:S04]  /*68970*/  LDL.LU.64 R116, [R1+0x2f78] ;  /* 0x002f780001747983 */ /* 0x0003680000300a00 */
[----:B------:R-:W-:Y:S04]  /*68980*/  STL.64 [R1+0x6a0], R120 ;  /* 0x0006a07801007387 */ /* 0x000fe80000100a00 */
[----:B------:R2:W-:Y:S04]  /*68990*/  STL.64 [R1+0x6a8], R122 ;  /* 0x0006a87a01007387 */ /* 0x0005e80000100a00 */
[----:B--2---:R1:W5:Y:S04]  /*689a0*/  LDL.LU.64 R122, [R1+0x2f70] ;  /* 0x002f7000017a7983 */ /* 0x0043680000300a00 */
        /* <DEDUP_REMOVED lines=14> */
[----:B------:R2:W-:Y:S02]  /*68a90*/  STL.64 [R1+0x6f8], R138 ;  /* 0x0006f88a01007387 */ /* 0x0005e40000100a00 */
[C---:B--2---:R-:W-:Y:S08]  /*68aa0*/  HMMA.1688.F32.TF32 R136, R236.reuse, R42, R140 ;  /* 0x0000002aec88723c */ /* 0x044ff0000008108c */
[C---:B------:R-:W-:Y:S08]  /*68ab0*/  HMMA.1688.F32.TF32 R144, R236.reuse, R46, R144 ;  /* 0x0000002eec90723c */ /* 0x040ff00000081090 */
[C---:B------:R-:W-:Y:S07]  /*68ac0*/  HMMA.1688.F32.TF32 R140, R236.reuse, R50, R148 ;  /* 0x00000032ec8c723c */ /* 0x040fee0000081094 */
        /* <DEDUP_REMOVED lines=11> */
[----:B--2---:R-:W-:Y:S06]  /*68b80*/  HMMA.1688.F32.TF32 R136, R236, R66, R164 ;  /* 0x00000042ec88723c */ /* 0x004fec00000810a4 */
[----:B------:R-:W-:Y:S04]  /*68b90*/  STL.64 [R1+0x780], R144 ;  /* 0x0007809001007387 */ /* 0x000fe80000100a00 */
[----:B------:R2:W-:Y:S05]  /*68ba0*/  STL.64 [R1+0x788], R146 ;  /* 0x0007889201007387 */ /* 0x0005ea0000100a00 */
[----:B------:R-:W-:Y:S04]  /*68bb0*/  STL.64 [R1+0x7a0], R140 ;  /* 0x0007a08c01007387 */ /* 0x000fe80000100a00 */
[----:B------:R3:W-:Y:S01]  /*68bc0*/  STL.64 [R1+0x7a8], R142 ;  /* 0x0007a88e01007387 */ /* 0x0007e20000100a00 */
[C---:B--2---:R-:W-:Y:S03]  /*68bd0*/  HMMA.1688.F32.TF32 R144, R240.reuse, R6, R168 ;  /* 0x00000006f090723c */ /* 0x044fe600000810a8 */
[----:B------:R-:W-:Y:S04]  /*68be0*/  LDS R238, [R2+0xf380] ;  /* 0x00f3800002ee7984 */ /* 0x000fe80000000800 */
[----:B------:R-:W-:Y:S01]  /*68bf0*/  LDS R236, [R2+0xe380] ;  /* 0x00e3800002ec7984 */ /* 0x000fe20000000800 */
[C---:B---3--:R-:W-:Y:S03]  /*68c00*/  HMMA.1688.F32.TF32 R140, R240.reuse, R10, R172 ;  /* 0x0000000af08c723c */ /* 0x048fe600000810ac */
[----:B------:R-:W-:Y:S04]  /*68c10*/  STL.64 [R1+0x790], R136 ;  /* 0x0007908801007387 */ /* 0x000fe80000100a00 */
[----:B------:R2:W-:Y:S04]  /*68c20*/  STL.64 [R1+0x798], R138 ;  /* 0x0007988a01007387 */ /* 0x0005e80000100a00 */
[----:B------:R-:W-:Y:S04]  /*68c30*/  LDS R239, [R3+0xf380] ;  /* 0x00f3800003ef7984 */ /* 0x000fe80000000800 */
[----:B------:R-:W-:Y:S01]  /*68c40*/  LDS R237, [R3+0xe380] ;  /* 0x00e3800003ed7984 */ /* 0x000fe20000000800 */
[C---:B--2---:R-:W-:Y:S03]  /*68c50*/  HMMA.1688.F32.TF32 R136, R240.reuse, R14, R176 ;  /* 0x0000000ef088723c */ /* 0x044fe600000810b0 */
[----:B------:R-:W-:Y:S04]  /*68c60*/  STL.64 [R1+0xa30], R144 ;  /* 0x000a309001007387 */ /* 0x000fe80000100a00 */
[----:B------:R2:W-:Y:S04]  /*68c70*/  STL.64 [R1+0xa38], R146 ;  /* 0x000a389201007387 */ /* 0x0005e80000100a00 */
[----:B------:R-:W-:Y:S04]  /*68c80*/  STL.64 [R1+0xa40], R140 ;  /* 0x000a408c01007387 */ /* 0x000fe80000100a00 */
[----:B------:R3:W-:Y:S01]  /*68c90*/  STL.64 [R1+0xa48], R142 ;  /* 0x000a488e01007387 */ /* 0x0007e20000100a00 */
[C---:B--2---:R-:W-:Y:S07]  /*68ca0*/  HMMA.1688.F32.TF32 R144, R240.reuse, R18, R180 ;  /* 0x00000012f090723c */ /* 0x044fee00000810b4 */
[----:B------:R-:W-:Y:S01]  /*68cb0*/  STL.64 [R1+0xa50], R136 ;  /* 0x000a508801007387 */ /* 0x000fe20000100a00 */
[C---:B---3--:R-:W-:Y:S03]  /*68cc0*/  HMMA.1688.F32.TF32 R140, R240.reuse, R22, R184 ;  /* 0x00000016f08c723c */ /* 0x048fe600000810b8 */
[----:B------:R2:W-:Y:S05]  /*68cd0*/  STL.64 [R1+0xa58], R138 ;  /* 0x000a588a01007387 */ /* 0x0005ea0000100a00 */
        /* <DEDUP_REMOVED lines=32> */
[----:B--2---:R-:W-:Y:S03]  /*68ee0*/  HMMA.1688.F32.TF32 R144, R240, R66, R228 ;  /* 0x00000042f090723c */ /* 0x004fe600000810e4 */
[----:B------:R-:W-:Y:S04]  /*68ef0*/  LDS R240, [R252+0xe300] ;  /* 0x00e30000fcf07984 */ /* 0x000fe80000000800 */
[----:B------:R-:W-:Y:S01]  /*68f00*/  LDS R242, [R252+0xf300] ;  /* 0x00f30000fcf27984 */ /* 0x000fe20000000800 */
[C---:B---3--:R-:W-:Y:S03]  /*68f10*/  HMMA.1688.F32.TF32 R140, R232.reuse, R6, R244 ;  /* 0x00000006e88c723c */ /* 0x048fe600000810f4 */
[----:B------:R-:W-:Y:S04]  /*68f20*/  STL.64 [R1+0xc50], R136 ;  /* 0x000c508801007387 */ /* 0x000fe80000100a00 */
[----:B------:R2:W-:Y:S04]  /*68f30*/  STL.64 [R1+0xc58], R138 ;  /* 0x000c588a01007387 */ /* 0x0005e80000100a00 */
[----:B------:R-:W-:Y:S04]  /*68f40*/  LDS R241, [R0+0xe300] ;  /* 0x00e3000000f17984 */ /* 0x000fe80000000800 */
[----:B------:R-:W3:Y:S01]  /*68f50*/  LDS R243, [R0+0xf300] ;  /* 0x00f3000000f37984 */ /* 0x000ee20000000800 */
[C---:B--2---:R-:W-:Y:S03]  /*68f60*/  HMMA.1688.F32.TF32 R136, R232.reuse, R10, R248 ;  /* 0x0000000ae888723c */ /* 0x044fe600000810f8 */
[----:B------:R-:W-:Y:S04]  /*68f70*/  STL.64 [R1+0xc20], R144 ;  /* 0x000c209001007387 */ /* 0x000fe80000100a00 */
[----:B------:R-:W-:Y:S04]  /*68f80*/  STL.64 [R1+0xc28], R146 ;  /* 0x000c289201007387 */ /* 0x000fe80000100a00 */
[----:B------:R-:W2:Y:S04]  /*68f90*/  LDL.LU R244, [R1+0x11b0] ;  /* 0x0011b00001f47983 */ /* 0x000ea80000300800 */
[----:B------:R-:W-:Y:S04]  /*68fa0*/  STL.64 [R1+0x7b0], R140 ;  /* 0x0007b08c01007387 */ /* 0x000fe80000100a00 */
[----:B------:R-:W-:Y:S04]  /*68fb0*/  STL.64 [R1+0x7b8], R142 ;  /* 0x0007b88e01007387 */ /* 0x000fe80000100a00 */
        /* <DEDUP_REMOVED lines=78> */
[C---:B--2---:R-:W-:Y:S08]  /*694a0*/  HMMA.1688.F32.TF32 R144, R232.reuse, R18, R168 ;  /* 0x00000012e890723c */ /* 0x044ff000000810a8 */
        /* <DEDUP_REMOVED lines=16> */
[----:B------:R-:W-:Y:S04]  /*695b0*/  STL.64 [R1+0x898], R142 ;  /* 0x0008988e01007387 */ /* 0x000fe80000100a00 */
[----:B------:R-:W-:Y:S04]  /*695c0*/  STL.64 [R1+0x8a0], R136 ;  /* 0x0008a08801007387 */ /* 0x000fe80000100a00 */
[----:B------:R3:W-:Y:S01]  /*695d0*/  STL.64 [R1+0x8a8], R138 ;  /* 0x0008a88a01007387 */ /* 0x0007e20000100a00 */
[C---:B--2---:R-:W-:Y:S03]  /*695e0*/  HMMA.1688.F32.TF32 R144, R232.reuse, R46, R196 ;  /* 0x0000002ee890723c */ /* 0x044fe600000810c4 */
[----:B------:R-:W2:Y:S05]  /*695f0*/  LDL.LU R2, [R1+0x2f34] ;  /* 0x002f340001027983 */ /* 0x000eaa0000300800 */
[C---:B---3--:R-:W-:Y:S08]  /*69600*/  HMMA.1688.F32.TF32 R136, R232.reuse, R42, R192 ;  /* 0x0000002ae888723c */ /* 0x048ff000000810c0 */
[C---:B------:R-:W-:Y:S11]  /*69610*/  HMMA.1688.F32.TF32 R140, R232.reuse, R50, R200 ;  /* 0x00000032e88c723c */ /* 0x040ff600000810c8 */
[----:B------:R-:W-:Y:S04]  /*69620*/  @!UPT UIADD3 URZ, URZ, URZ, URZ ;  /* 0x0000003f3f3ff290 */ /* 0x000fe8000fffe03f */
[----:B------:R-:W-:Y:S04]  /*69630*/  STL.64 [R1+0x8c0], R136 ;  /* 0x0008c08801007387 */ /* 0x000fe80000100a00 */
[----:B------:R3:W-:Y:S02]  /*69640*/  STL.64 [R1+0x8c8], R138 ;  /* 0x0008c88a01007387 */ /* 0x0007e40000100a00 */
[C---:B---3--:R-:W-:Y:S02]  /*69650*/  HMMA.1688.F32.TF32 R136, R232.reuse, R54, R204 ;  /* 0x00000036e888723c */ /* 0x048fe400000810cc */
[----:B------:R-:W-:Y:S04]  /*69660*/  STL.64 [R1+0x8e0], R144 ;  /* 0x0008e09001007387 */ /* 0x000fe80000100a00 */
[----:B------:R3:W-:Y:S04]  /*69670*/  STL.64 [R1+0x8e8], R146 ;  /* 0x0008e89201007387 */ /* 0x0007e80000100a00 */
[----:B------:R-:W-:Y:S04]  /*69680*/  STL.64 [R1+0x8f0], R140 ;  /* 0x0008f08c01007387 */ /* 0x000fe80000100a00 */
[----:B------:R4:W-:Y:S01]  /*69690*/  STL.64 [R1+0x8f8], R142 ;  /* 0x0008f88e01007387 */ /* 0x0009e20000100a00 */
[C---:B---3--:R-:W-:Y:S08]  /*696a0*/  HMMA.1688.F32.TF32 R144, R232.reuse, R58, R208 ;  /* 0x0000003ae890723c */ /* 0x048ff000000810d0 */
[----:B------:R-:W-:Y:S01]  /*696b0*/  STL.64 [R1+0x900], R136 ;  /* 0x0009008801007387 */ /* 0x000fe20000100a00 */
[C---:B----4-:R-:W-:Y:S03]  /*696c0*/  HMMA.1688.F32.TF32 R140, R232.reuse, R62, R212 ;  /* 0x0000003ee88c723c */ /* 0x050fe600000810d4 */
[----:B------:R3:W-:Y:S05]  /*696d0*/  STL.64 [R1+0x908], R138 ;  /* 0x0009088a01007387 */ /* 0x0007ea0000100a00 */
[----:B---3--:R-:W-:Y:S06]  /*696e0*/  HMMA.1688.F32.TF32 R136, R232, R66, R216 ;  /* 0x00000042e888723c */ /* 0x008fec00000810d8 */
[----:B------:R-:W-:Y:S04]  /*696f0*/  STL.64 [R1+0x910], R144 ;  /* 0x0009109001007387 */ /* 0x000fe80000100a00 */
[----:B------:R-:W-:Y:S05]  /*69700*/  STL.64 [R1+0x918], R146 ;  /* 0x0009189201007387 */ /* 0x000fea0000100a00 */
[----:B------:R-:W-:Y:S04]  /*69710*/  STL.64 [R1+0x930], R140 ;  /* 0x0009308c01007387 */ /* 0x000fe80000100a00 */
[----:B------:R3:W-:Y:S04]  /*69720*/  STL.64 [R1+0x938], R142 ;  /* 0x0009388e01007387 */ /* 0x0007e80000100a00 */
[----:B------:R-:W-:Y:S04]  /*69730*/  LDS R235, [R0+0xf380] ;  /* 0x00f3800000eb7984 */ /* 0x000fe80000000800 */
[----:B------:R4:W-:Y:S04]  /*69740*/  LDS R233, [R0+0xe380] ;  /* 0x00e3800000e97984 */ /* 0x0009e80000000800 */
[----:B------:R-:W-:Y:S01]  /*69750*/  STL.64 [R1+0x920], R136 ;  /* 0x0009208801007387 */ /* 0x000fe20000100a00 */
[C---:B---3--:R-:W-:Y:S03]  /*69760*/  HMMA.1688.F32.TF32 R140, R240.reuse, R6, R220 ;  /* 0x00000006f08c723c */ /* 0x048fe600000810dc */
[----:B------:R3:W-:Y:S04]  /*69770*/  STL.64 [R1+0x928], R138 ;  /* 0x0009288a01007387 */ /* 0x0007e80000100a00 */
[----:B----4-:R-:W4:Y:S04]  /*69780*/  LDL.LU R0, [R1+0x2f30] ;  /* 0x002f300001007983 */ /* 0x010f280000300800 */
[----:B------:R-:W-:Y:S01]  /*69790*/  LDS R234, [R252+0xf380] ;  /* 0x00f38000fcea7984 */ /* 0x000fe20000000800 */
[C---:B---3--:R-:W-:Y:S03]  /*697a0*/  HMMA.1688.F32.TF32 R136, R240.reuse, R10, R224 ;  /* 0x0000000af088723c */ /* 0x048fe600000810e0 */
[----:B------:R-:W3:Y:S05]  /*697b0*/  LDS R232, [R252+0xe380] ;  /* 0x00e38000fce87984 */ /* 0x000eea0000000800 */
[C---:B------:R-:W-:Y:S03]  /*697c0*/  HMMA.1688.F32.TF32 R144, R240.reuse, R14, R228 ;  /* 0x0000000ef090723c */ /* 0x040fe600000810e4 */
[----:B------:R-:W-:Y:S04]  /*697d0*/  STL.64 [R1+0xad0], R140 ;  /* 0x000ad08c01007387 */ /* 0x000fe80000100a00 */
[----:B------:R1:W-:Y:S08]  /*697e0*/  STL.64 [R1+0xad8], R142 ;  /* 0x000ad88e01007387 */ /* 0x0003f00000100a00 */
[----:B------:R-:W-:Y:S01]  /*697f0*/  STL.64 [R1+0xae0], R136 ;  /* 0x000ae08801007387 */ /* 0x000fe20000100a00 */
[C---:B-1----:R-:W-:Y:S03]  /*69800*/  HMMA.1688.F32.TF32 R140, R240.reuse, R18, R244 ;  /* 0x00000012f08c723c */ /* 0x042fe600000810f4 */
[----:B------:R1:W-:Y:S05]  /*69810*/  STL.64 [R1+0xae8], R138 ;  /* 0x000ae88a01007387 */ /* 0x0003ea0000100a00 */
[C---:B-1----:R-:W-:Y:S01]  /*69820*/  HMMA.1688.F32.TF32 R136, R240.reuse, R22, R248 ;  /* 0x00000016f088723c */ /* 0x042fe200000810f8 */
[----:B------:R-:W-:Y:S04]  /*69830*/  STL.64 [R1+0xaf0], R144 ;  /* 0x000af09001007387 */ /* 0x000fe80000100a00 */
[----:B------:R-:W-:Y:S04]  /*69840*/  STL.64 [R1+0xaf8], R146 ;  /* 0x000af89201007387 */ /* 0x000fe80000100a00 */
[----:B------:R-:W2:Y:S06]  /*69850*/  LDL.LU R228, [R1+0x1360] ;  /* 0x0013600001e47983 */ /* 0x000eac0000300800 */
        /* <DEDUP_REMOVED lines=129> */
[----:B------:R2:W-:Y:S04]  /*6a070*/  STL.64 [R1+0xc00], R248 ;  /* 0x000c00f801007387 */ /* 0x0005e80000100a00 */
[----:B------:R3:W-:Y:S04]  /*6a080*/  STL.64 [R1+0xc08], R250 ;  /* 0x000c08fa01007387 */ /* 0x0007e80000100a00 */
[----:B--2---:R-:W2:Y:S04]  /*6a090*/  LDL.LU R248, [R1+0x1330] ;  /* 0x0013300001f87983 */ /* 0x004ea80000300800 */
[----:B------:R-:W2:Y:S04]  /*6a0a0*/  LDL.LU R249, [R1+0x1334] ;  /* 0x0013340001f97983 */ /* 0x000ea80000300800 */
[----:B---3--:R-:W2:Y:S04]  /*6a0b0*/  LDL.LU R250, [R1+0x1338] ;  /* 0x0013380001fa7983 */ /* 0x008ea80000300800 */
[----:B------:R-:W2:Y:S01]  /*6a0c0*/  LDL.LU R251, [R1+0x133c] ;  /* 0x00133c0001fb7983 */ /* 0x000ea20000300800 */
[C---:B------:R-:W-:Y:S08]  /*6a0d0*/  HMMA.1688.F32.TF32 R152, R240.reuse, R46, R152 ;  /* 0x0000002ef098723c */ /* 0x040ff00000081098 */
[C---:B------:R-:W-:Y:S08]  /*6a0e0*/  HMMA.1688.F32.TF32 R156, R240.reuse, R50, R156 ;  /* 0x00000032f09c723c */ /* 0x040ff0000008109c */
[C---:B------:R-:W-:Y:S08]  /*6a0f0*/  HMMA.1688.F32.TF32 R160, R240.reuse, R54, R160 ;  /* 0x00000036f0a0723c */ /* 0x040ff000000810a0 */
[C---:B------:R-:W-:Y:S01]  /*6a100*/  HMMA.1688.F32.TF32 R164, R240.reuse, R58, R164 ;  /* 0x0000003af0a4723c */ /* 0x040fe200000810a4 */
[----:B------:R-:W-:Y:S07]  /*6a110*/  STL.64 [R1+0xc10], R152 ;  /* 0x000c109801007387 */ /* 0x000fee0000100a00 */
[C---:B------:R-:W-:Y:S01]  /*6a120*/  HMMA.1688.F32.TF32 R168, R240.reuse, R62, R168 ;  /* 0x0000003ef0a8723c */ /* 0x040fe200000810a8 */
[----:B------:R3:W-:Y:S07]  /*6a130*/  STL.64 [R1+0xc18], R154 ;  /* 0x000c189a01007387 */ /* 0x0007ee0000100a00 */
[----:B------:R-:W-:Y:S01]  /*6a140*/  HMMA.1688.F32.TF32 R240, R240, R66, R172 ;  /* 0x00000042f0f0723c */ /* 0x000fe200000810ac */
[----:B---3--:R1:W5:Y:S04]  /*6a150*/  LDL.LU.64 R154, [R1+0x2ee8] ;  /* 0x002ee800019a7983 */ /* 0x0083680000300a00 */
[----:B------:R1:W5:Y:S04]  /*6a160*/  LDL.LU.64 R152, [R1+0x2ee0] ;  /* 0x002ee00001987983 */ /* 0x0003680000300a00 */
[----:B------:R-:W-:Y:S04]  /*6a170*/  STL.64 [R1+0xc40], R156 ;  /* 0x000c409c01007387 */ /* 0x000fe80000100a00 */
[----:B------:R3:W-:Y:S04]  /*6a180*/  STL.64 [R1+0xc48], R158 ;  /* 0x000c489e01007387 */ /* 0x0007e80000100a00 */
        /* <DEDUP_REMOVED lines=14> */
[----:B------:R1:W5:Y:S04]  /*6a270*/  LDL.LU.64 R174, [R1+0x2e98] ;  /* 0x002e980001ae7983 */ /* 0x0003680000300a00 */
[----:B------:R1:W5:Y:S04]  /*6a280*/  LDL.LU.64 R172, [R1+0x2e90] ;  /* 0x002e900001ac7983 */ /* 0x0003680000300a00 */
[----:B------:R3:W-:Y:S04]  /*6a290*/  STL.64 [R1+0xdb0], R240 ;  /* 0x000db0f001007387 */ /* 0x0007e80000100a00 */
[----:B------:R4:W-:Y:S04]  /*6a2a0*/  STL.64 [R1+0xdb8], R242 ;  /* 0x000db8f201007387 */ /* 0x0009e80000100a00 */
[----:B---3--:R-:W3:Y:S04]  /*6a2b0*/  LDL.LU R240, [R1+0x1440] ;  /* 0x0014400001f07983 */ /* 0x008ee80000300800 */
[----:B------:R-:W3:Y:S04]  /*6a2c0*/  LDL.LU R241, [R1+0x1444] ;  /* 0x0014440001f17983 */ /* 0x000ee80000300800 */
[----:B----4-:R-:W3:Y:S04]  /*6a2d0*/  LDL.LU R242, [R1+0x1448] ;  /* 0x0014480001f27983 */ /* 0x010ee80000300800 */
[----:B------:R-:W3:Y:S01]  /*6a2e0*/  LDL.LU R243, [R1+0x144c] ;  /* 0x00144c0001f37983 */ /* 0x000ee20000300800 */
        /* <DEDUP_REMOVED lines=8> */
[----:B----4-:R1:W5:Y:S07]  /*6a370*/  LDL.LU.64 R178, [R1+0x2e88] ;  /* 0x002e880001b27983 */ /* 0x01036e0000300a00 */
[C---:B------:R-:W-:Y:S01]  /*6a380*/  HMMA.1688.F32.TF32 R200, R236.reuse, R34, R200 ;  /* 0x00000022ecc8723c */ /* 0x040fe200000810c8 */
[----:B------:R1:W5:Y:S04]  /*6a390*/  LDL.LU.64 R176, [R1+0x2e80] ;  /* 0x002e800001b07983 */ /* 0x0003680000300a00 */
[----:B------:R-:W-:Y:S03]  /*6a3a0*/  STL.64 [R1+0x950], R180 ;  /* 0x000950b401007387 */ /* 0x000fe60000100a00 */
[C---:B------:R-:W-:Y:S01]  /*6a3b0*/  HMMA.1688.F32.TF32 R204, R236.reuse, R38, R204 ;  /* 0x00000026eccc723c */ /* 0x040fe200000810cc */
[----:B------:R4:W-:Y:S07]  /*6a3c0*/  STL.64 [R1+0x958], R182 ;  /* 0x000958b601007387 */ /* 0x0009ee0000100a00 */
[C---:B------:R-:W-:Y:S01]  /*6a3d0*/  HMMA.1688.F32.TF32 R208, R236.reuse, R42, R208 ;  /* 0x0000002aecd0723c */ /* 0x040fe200000810d0 */
[----:B----4-:R1:W5:Y:S04]  /*6a3e0*/  LDL.LU.64 R182, [R1+0x2e78] ;  /* 0x002e780001b67983 */ /* 0x0103680000300a00 */
[----:B------:R1:W5:Y:S04]  /*6a3f0*/  LDL.LU.64 R180, [R1+0x2e70] ;  /* 0x002e700001b47983 */ /* 0x0003680000300a00 */
[----:B------:R-:W-:Y:S04]  /*6a400*/  STL.64 [R1+0x960], R184 ;  /* 0x000960b801007387 */ /* 0x000fe80000100a00 */
[----:B------:R4:W-:Y:S01]  /*6a410*/  STL.64 [R1+0x968], R186 ;  /* 0x000968ba01007387 */ /* 0x0009e20000100a00 */
[C---:B------:R-:W-:Y:S03]  /*6a420*/  HMMA.1688.F32.TF32 R212, R236.reuse, R46, R212 ;  /* 0x0000002eecd4723c */ /* 0x040fe600000810d4 */
[----:B----4-:R1:W5:Y:S04]  /*6a430*/  LDL.LU.64 R186, [R1+0x2e68] ;  /* 0x002e680001ba7983 */ /* 0x0103680000300a00 */
[----:B------:R1:W5:Y:S04]  /*6a440*/  LDL.LU.64 R184, [R1+0x2e60] ;  /* 0x002e600001b87983 */ /* 0x0003680000300a00 */
[----:B------:R-:W-:Y:S04]  /*6a450*/  STL.64 [R1+0x970], R188 ;  /* 0x000970bc01007387 */ /* 0x000fe80000100a00 */
[----:B------:R4:W-:Y:S04]  /*6a460*/  STL.64 [R1+0x978], R190 ;  /* 0x000978be01007387 */ /* 0x0009e80000100a00 */
        /* <DEDUP_REMOVED lines=24> */
[----:B------:R4:W-:Y:S02]  /*6a5f0*/  STL.64 [R1+0x9d8], R214 ;  /* 0x0009d8d601007387 */ /* 0x0009e40000100a00 */
[C---:B----4-:R-:W-:Y:S08]  /*6a600*/  HMMA.1688.F32.TF32 R212, R236.reuse, R54, R220 ;  /* 0x00000036ecd4723c */ /* 0x050ff000000810dc */
[C---:B------:R-:W-:Y:S01]  /*6a610*/  HMMA.1688.F32.TF32 R220, R236.reuse, R58, R224 ;  /* 0x0000003aecdc723c */ /* 0x040fe200000810e0 */
[----:B------:R-:W-:Y:S04]  /*6a620*/  STL.64 [R1+0x9e0], R216 ;  /* 0x0009e0d801007387 */ /* 0x000fe80000100a00 */
[----:B------:R4:W-:Y:S10]  /*6a630*/  STL.64 [R1+0x9e8], R218 ;  /* 0x0009e8da01007387 */ /* 0x0009f40000100a00 */
[----:B------:R-:W-:Y:S01]  /*6a640*/  STL.64 [R1+0x9f0], R212 ;  /* 0x0009f0d401007387 */ /* 0x000fe20000100a00 */
[C---:B----4-:R-:W-:Y:S03]  /*6a650*/  HMMA.1688.F32.TF32 R216, R236.reuse, R62, R228 ;  /* 0x0000003eecd8723c */ /* 0x050fe600000810e4 */
[----:B------:R4:W-:Y:S04]  /*6a660*/  STL.64 [R1+0x9f8], R214 ;  /* 0x0009f8d601007387 */ /* 0x0009e80000100a00 */
[----:B------:R-:W-:Y:S01]  /*6a670*/  STL.64 [R1+0xa00], R220 ;  /* 0x000a00dc01007387 */ /* 0x000fe20000100a00 */
[----:B----4-:R-:W-:Y:S03]  /*6a680*/  HMMA.1688.F32.TF32 R212, R236, R66, R244 ;  /* 0x00000042ecd4723c */ /* 0x010fe600000810f4 */
[----:B------:R2:W-:Y:S05]  /*6a690*/  STL.64 [R1+0xa08], R222 ;  /* 0x000a08de01007387 */ /* 0x0005ea0000100a00 */
[-C--:B--2---:R-:W-:Y:S07]  /*6a6a0*/  HMMA.1688.F32.TF32 R220, R232, R6.reuse, R248 ;  /* 0x00000006e8dc723c */ /* 0x084fee00000810f8 */
[----:B------:R-:W-:Y:S04]  /*6a6b0*/  STL.64 [R1+0xa20], R216 ;  /* 0x000a20d801007387 */ /* 0x000fe80000100a00 */
[----:B------:R-:W-:Y:S04]  /*6a6c0*/  STL.64 [R1+0xa28], R218 ;  /* 0x000a28da01007387 */ /* 0x000fe80000100a00 */
[----:B------:R2:W-:Y:S04]  /*6a6d0*/  STL.64 [R1+0xa10], R212 ;  /* 0x000a10d401007387 */ /* 0x0005e80000100a00 */
[----:B------:R4:W-:Y:S04]  /*6a6e0*/  STL.64 [R1+0xa18], R214 ;  /* 0x000a18d601007387 */ /* 0x0009e80000100a00 */
[----:B--2---:R-:W2:Y:S04]  /*6a6f0*/  LDL.LU R212, [R1+0x1320] ;  /* 0x0013200001d47983 */ /* 0x004ea80000300800 */
[----:B------:R-:W2:Y:S04]  /*6a700*/  LDL.LU R213, [R1+0x1324] ;  /* 0x0013240001d57983 */ /* 0x000ea80000300800 */
[----:B----4-:R-:W2:Y:S04]  /*6a710*/  LDL.LU R214, [R1+0x1328] ;  /* 0x0013280001d67983 */ /* 0x010ea80000300800 */
[----:B------:R-:W2:Y:S04]  /*6a720*/  LDL.LU R215, [R1+0x132c] ;  /* 0x00132c0001d77983 */ /* 0x000ea80000300800 */
[----:B------:R-:W4:Y:S04]  /*6a730*/  LDL.LU R216, [R1+0x1310] ;  /* 0x0013100001d87983 */ /* 0x000f280000300800 */
[----:B------:R1:W-:Y:S04]  /*6a740*/  STL.64 [R1+0xcc0], R220 ;  /* 0x000cc0dc01007387 */ /* 0x0003e80000100a00 */
[----:B------:R1:W-:Y:S04]  /*6a750*/  STL.64 [R1+0xcc8], R222 ;  /* 0x000cc8de01007387 */ /* 0x0003e80000100a00 */
        /* <DEDUP_REMOVED lines=21> */
[----:B------:R-:W-:Y:S01]  /*6a8b0*/  MOV R250, R0 ;  /* 0x0000000000fa7202 */ /* 0x000fe20000000f00 */
[----:B---3--:R-:W-:Y:S01]  /*6a8c0*/  HMMA.1688.F32.TF32 R240, R236, R6, R240 ;  /* 0x00000006ecf0723c */ /* 0x008fe200000810f0 */
[----:B------:R-:W-:Y:S01]  /*6a8d0*/  IMAD.MOV.U32 R251, RZ, RZ, R2 ;  /* 0x000000fffffb7224 */ /* 0x000fe200078e0002 */
[----:B------:R-:W3:Y:S04]  /*6a8e0*/  LDL.LU R0, [R1+0x2dfc] ;  /* 0x002dfc0001007983 */ /* 0x000ee80000300800 */
[----:B------:R-:W3:Y:S01]  /*6a8f0*/  LDL.LU R2, [R1+0x2df8] ;  /* 0x002df80001027983 */ /* 0x000ee20000300800 */
[----:B------:R-:W-:-:S03]  /*6a900*/  IMAD.MOV.U32 R7, RZ, RZ, R56 ;  /* 0x000000ffff077224 */ /* 0x000fc600078e0038 */
[----:B------:R-:W3:Y:S01]  /*6a910*/  LDL R56, [R1+0x1944] ;  /* 0x0019440001387983 */ /* 0x000ee20000100800 */
[----:B------:R-:W-:Y:S01]  /*6a920*/  IMAD.MOV.U32 R6, RZ, RZ, R57 ;  /* 0x000000ffff067224 */ /* 0x000fe200078e0039 */
[----:B------:R-:W-:Y:S01]  /*6a930*/  MOV R236, R65 ;  /* 0x0000004100ec7202 */ /* 0x000fe20000000f00 */
[----:B------:R-:W-:Y:S02]  /*6a940*/  IMAD.MOV.U32 R237, RZ, RZ, R64 ;  /* 0x000000ffffed7224 */ /* 0x000fe400078e0040 */
[----:B------:R-:W-:Y:S02]  /*6a950*/  IMAD.MOV.U32 R238, RZ, RZ, R61 ;  /* 0x000000ffffee7224 */ /* 0x000fe400078e003d */
[----:B------:R-:W-:Y:S01]  /*6a960*/  IMAD.MOV.U32 R239, RZ, RZ, R60 ;  /* 0x000000ffffef7224 */ /* 0x000fe200078e003c */
[C---:B--2---:R-:W-:Y:S08]  /*6a970*/  HMMA.1688.F32.TF32 R212, R232.reuse, R10, R212 ;  /* 0x0000000ae8d4723c */ /* 0x044ff000000810d4 */
[C---:B----4-:R-:W-:Y:S11]  /*6a980*/  HMMA.1688.F32.TF32 R216, R232.reuse, R14, R216 ;  /* 0x0000000ee8d8723c */ /* 0x050ff600000810d8 */
[----:B------:R-:W-:Y:S04]  /*6a990*/  @!UPT UIADD3 URZ, URZ, URZ, URZ ;  /* 0x0000003f3f3ff290 */ /* 0x000fe8000fffe03f */
[----:B------:R-:W-:Y:S01]  /*6a9a0*/  STL.64 [R1+0xcb0], R212 ;  /* 0x000cb0d401007387 */ /* 0x000fe20000100a00 */
[C---:B------:R-:W-:Y:S03]  /*6a9b0*/  HMMA.1688.F32.TF32 R220, R232.reuse, R18, R220 ;  /* 0x00000012e8dc723c */ /* 0x040fe600000810dc */
[----:B------:R1:W-:Y:S05]  /*6a9c0*/  STL.64 [R1+0xcb8], R214 ;  /* 0x000cb8d601007387 */ /* 0x0003ea0000100a00 */
[----:B------:R-:W-:Y:S01]  /*6a9d0*/  HMMA.1688.F32.TF32 R224, R232, R22, R224 ;  /* 0x00000016e8e0723c */ /* 0x000fe200000810e0 */
[----:B-1----:R1:W5:Y:S01]  /*6a9e0*/  LDL.LU.64 R214, [R1+0x2df0] ;  /* 0x002df00001d67983 */ /* 0x0023620000300a00 */
[----:B------:R-:W-:-:S03]  /*6a9f0*/  IMAD.MOV.U32 R14, RZ, RZ, R49 ;  /* 0x000000ffff0e7224 */ /* 0x000fc600078e0031 */
[----:B------:R1:W5:Y:S03]  /*6aa00*/  LDL.LU.64 R212, [R1+0x2de8] ;  /* 0x002de80001d47983 */ /* 0x0003660000300a00 */
[----:B------:R-:W-:Y:S01]  /*6aa10*/  HMMA.1688.F32.TF32 R228, R232, R26, R228 ;  /* 0x0000001ae8e4723c */ /* 0x000fe200000810e4 */
[----:B------:R-:W-:Y:S01]  /*6aa20*/  IMAD.MOV.U32 R22, RZ, RZ, R41 ;  /* 0x000000ffff167224 */ /* 0x000fe200078e0029 */
[----:B------:R-:W-:Y:S01]  /*6aa30*/  STL.64 [R1+0xda0], R216 ;  /* 0x000da0d801007387 */ /* 0x000fe20000100a00 */
[----:B------:R-:W-:-:S04]  /*6aa40*/  IMAD.MOV.U32 R23, RZ, RZ, R40 ;  /* 0x000000ffff177224 */ /* 0x000fc800078e0028 */
[----:B------:R-:W-:Y:S02]  /*6aa50*/  IMAD.MOV.U32 R26, RZ, RZ, R37 ;  /* 0x000000ffff1a7224 */ /* 0x000fe400078e0025 */
[----:B------:R-:W-:Y:S01]  /*6aa60*/  IMAD.MOV.U32 R27, RZ, RZ, R36 ;  /* 0x000000ffff1b7224 */ /* 0x000fe200078e0024 */
[----:B------:R-:W-:Y:S07]  /*6aa70*/  HMMA.1688.F32.TF32 R244, R232, R30, R244 ;  /* 0x0000001ee8f4723c */ /* 0x000fee00000810f4 */
[----:B------:R-:W-:Y:S01]  /*6aa80*/  MOV R30, R33 ;  /* 0x00000021001e7202 */ /* 0x000fe20000000f00 */
[----:B------:R-:W-:-:S02]  /*6aa90*/  IMAD.MOV.U32 R31, RZ, RZ, R32 ;  /* 0x000000ffff1f7224 */ /* 0x000fc400078e0020 */
[----:B------:R-:W-:Y:S01]  /*6aaa0*/  HMMA.1688.F32.TF32 R32, R232, R34, R248 ;  /* 0x00000022e820723c */ /* 0x000fe200000810f8 */
[----:B------:R2:W-:Y:S01]  /*6aab0*/  STL.64 [R1+0xda8], R218 ;  /* 0x000da8da01007387 */ /* 0x0005e20000100a00 */
[----:B------:R-:W-:-:S06]  /*6aac0*/  IMAD.MOV.U32 R15, RZ, RZ, R48 ;  /* 0x000000ffff0f7224 */ /* 0x000fcc00078e0030 */
[C---:B------:R-:W-:Y:S01]  /*6aad0*/  HMMA.1688.F32.TF32 R28, R232.reuse, R38, R28 ;  /* 0x00000026e81c723c */ /* 0x040fe2000008101c */
[----:B--2---:R1:W5:Y:S07]  /*6aae0*/  LDL.LU.64 R218, [R1+0x2de0] ;  /* 0x002de00001da7983 */ /* 0x00436e0000300a00 */
[C---:B------:R-:W-:Y:S01]  /*6aaf0*/  HMMA.1688.F32.TF32 R24, R232.reuse, R42, R24 ;  /* 0x0000002ae818723c */ /* 0x040fe20000081018 */
[----:B------:R1:W5:Y:S04]  /*6ab00*/  LDL.LU.64 R216, [R1+0x2dd8] ;  /* 0x002dd80001d87983 */ /* 0x0003680000300a00 */
[----:B------:R-:W-:Y:S03]  /*6ab10*/  STL.64 [R1+0xd90], R220 ;  /* 0x000d90dc01007387 */ /* 0x000fe60000100a00 */
[C---:B------:R-:W-:Y:S01]  /*6ab20*/  HMMA.1688.F32.TF32 R20, R232.reuse, R46, R20 ;  /* 0x0000002ee814723c */ /* 0x040fe20000081014 */
[----:B------:R2:W-:Y:S07]  /*6ab30*/  STL.64 [R1+0xd98], R222 ;  /* 0x000d98de01007387 */ /* 0x0005ee0000100a00 */
[----:B------:R-:W-:Y:S01]  /*6ab40*/  HMMA.1688.F32.TF32 R12, R232, R50, R12 ;  /* 0x00000032e80c723c */ /* 0x000fe2000008100c */
[----:B--2---:R1:W5:Y:S04]  /*6ab50*/  LDL.LU.64 R222, [R1+0x2dd0] ;  /* 0x002dd00001de7983 */ /* 0x0043680000300a00 */
[----:B------:R1:W5:Y:S04]  /*6ab60*/  LDL.LU.64 R220, [R1+0x2dc8] ;  /* 0x002dc80001dc7983 */ /* 0x0003680000300a00 */
[----:B------:R-:W-:Y:S04]  /*6ab70*/  STL.64 [R1+0xd80], R224 ;  /* 0x000d80e001007387 */ /* 0x000fe80000100a00 */
[----:B------:R2:W-:Y:S04]  /*6ab80*/  STL.64 [R1+0xd88], R226 ;  /* 0x000d88e201007387 */ /* 0x0005e80000100a00 */
[----:B--2---:R1:W5:Y:S04]  /*6ab90*/  LDL.LU.64 R226, [R1+0x2dc0] ;  /* 0x002dc00001e27983 */ /* 0x0043680000300a00 */
[----:B------:R1:W5:Y:S04]  /*6aba0*/  LDL.LU.64 R224, [R1+0x2db8] ;  /* 0x002db80001e07983 */ /* 0x0003680000300a00 */
[----:B------:R-:W-:Y:S04]  /*6abb0*/  STL.64 [R1+0xd70], R228 ;  /* 0x000d70e401007387 */ /* 0x000fe80000100a00 */
[----:B------:R2:W-:Y:S01]  /*6abc0*/  STL.64 [R1+0xd78], R230 ;  /* 0x000d78e601007387 */ /* 0x0005e20000100a00 */
[----:B------:R-:W-:-:S03]  /*6abd0*/  IMAD.MOV.U32 R10, RZ, RZ, R53 ;  /* 0x000000ffff0a7224 */ /* 0x000fc600078e0035 */
[----:B--2---:R1:W5:Y:S04]  /*6abe0*/  LDL.LU.64 R230, [R1+0x2db0] ;  /* 0x002db00001e67983 */ /* 0x0043680000300a00 */
[----:B------:R1:W5:Y:S04]  /*6abf0*/  LDL.LU.64 R228, [R1+0x2da8] ;  /* 0x002da80001e47983 */ /* 0x0003680000300a00 */
[----:B------:R-:W-:Y:S04]  /*6ac00*/  STL.64 [R1+0xd60], R244 ;  /* 0x000d60f401007387 */ /* 0x000fe80000100a00 */
[----:B------:R2:W-:Y:S01]  /*6ac10*/  STL.64 [R1+0xd68], R246 ;  /* 0x000d68f601007387 */ /* 0x0005e20000100a00 */
[----:B------:R-:W-:-:S03]  /*6ac20*/  IMAD.MOV.U32 R11, RZ, RZ, R52 ;  /* 0x000000ffff0b7224 */ /* 0x000fc600078e0034 */
[----:B--2---:R1:W5:Y:S04]  /*6ac30*/  LDL.LU.64 R246, [R1+0x2da0] ;  /* 0x002da00001f67983 */ /* 0x0043680000300a00 */
[----:B------:R1:W5:Y:S04]  /*6ac40*/  LDL.LU.64 R244, [R1+0x2d98] ;  /* 0x002d980001f47983 */ /* 0x0003680000300a00 */
[----:B------:R1:W5:Y:S04]  /*6ac50*/  LDL.LU.64 R250, [R1+0x2d90] ;  /* 0x002d900001fa7983 */ /* 0x0003680000300a00 */
[----:B------:R1:W5:Y:S04]  /*6ac60*/  LDL.LU.64 R248, [R1+0x2d88] ;  /* 0x002d880001f87983 */ /* 0x0003680000300a00 */
[----:B------:R-:W-:Y:S04]  /*6ac70*/  STL.64 [R1+0xd50], R32 ;  /* 0x000d502001007387 */ /* 0x000fe80000100a00 */
[----:B------:R-:W-:Y:S04]  /*6ac80*/  STL.64 [R1+0xd58], R34 ;  /* 0x000d582201007387 */ /* 0x000fe80000100a00 */
[----:B------:R-:W-:Y:S04]  /*6ac90*/  STL.64 [R1+0xd40], R28 ;  /* 0x000d401c01007387 */ /* 0x000fe80000100a00 */
[----:B------:R-:W-:Y:S04]  /*6aca0*/  STL.64 [R1+0xd48], R30 ;  /* 0x000d481e01007387 */ /* 0x000fe80000100a00 */
[----:B------:R-:W-:Y:S04]  /*6acb0*/  STL.64 [R1+0xd30], R24 ;  /* 0x000d301801007387 */ /* 0x000fe80000100a00 */
[----:B------:R-:W-:Y:S01]  /*6acc0*/  STL.64 [R1+0xd38], R26 ;  /* 0x000d381a01007387 */ /* 0x000fe20000100a00 */
[C---:B------:R-:W-:Y:S03]  /*6acd0*/  HMMA.1688.F32.TF32 R8, R232.reuse, R54, R8 ;  /* 0x00000036e808723c */ /* 0x040fe60000081008 */
[----:B------:R-:W2:Y:S04]  /*6ace0*/  LDL.LU R3, [R1+0x1924] ;  /* 0x0019240001037983 */ /* 0x000ea80000300800 */
[----:B------:R-:W-:Y:S04]  /*6acf0*/  STL.64 [R1+0xd20], R20 ;  /* 0x000d201401007387 */ /* 0x000fe80000100a00 */
[----:B------:R-:W-:Y:S04]  /*6ad00*/  STL.64 [R1+0xd28], R22 ;  /* 0x000d281601007387 */ /* 0x000fe80000100a00 */
[----:B------:R-:W-:Y:S04]  /*6ad10*/  STL.64 [R1+0xd10], R12 ;  /* 0x000d100c01007387 */ /* 0x000fe80000100a00 */
[----:B------:R4:W-:Y:S01]  /*6ad20*/  STL.64 [R1+0xd18], R14 ;  /* 0x000d180e01007387 */ /* 0x0009e20000100a00 */
[----:B------:R-:W-:Y:S01]  /*6ad30*/  MOV R18, R45 ;  /* 0x0000002d00127202 */ /* 0x000fe20000000f00 */
[----:B------:R-:W-:Y:S01]  /*6ad40*/  IMAD.MOV.U32 R19, RZ, RZ, R44 ;  /* 0x000000ffff137224 */ /* 0x000fe200078e002c */
[C---:B----4-:R-:W-:Y:S08]  /*6ad50*/  HMMA.1688.F32.TF32 R12, R232.reuse, R58, R4 ;  /* 0x0000003ae80c723c */ /* 0x050ff00000081004 */
[C---:B------:R-:W-:Y:S08]  /*6ad60*/  HMMA.1688.F32.TF32 R20, R232.reuse, R62, R16 ;  /* 0x0000003ee814723c */ /* 0x040ff00000081010 */
[----:B------:R-:W-:Y:S01]  /*6ad70*/  HMMA.1688.F32.TF32 R16, R232, R66, R236 ;  /* 0x00000042e810723c */ /* 0x000fe200000810ec */
[----:B------:R-:W-:Y:S04]  /*6ad80*/  STL.64 [R1+0xd00], R8 ;  /* 0x000d000801007387 */ /* 0x000fe80000100a00 */
[----:B------:R-:W-:Y:S04]  /*6ad90*/  STL.64 [R1+0xd08], R10 ;  /* 0x000d080a01007387 */ /* 0x000fe80000100a00 */
[----:B------:R-:W-:Y:S04]  /*6ada0*/  STL.64 [R1+0xcf0], R12 ;  /* 0x000cf00c01007387 */ /* 0x000fe80000100a00 */
[----:B------:R4:W-:Y:S04]  /*6adb0*/  STL.64 [R1+0xcf8], R14 ;  /* 0x000cf80e01007387 */ /* 0x0009e80000100a00 */
[----:B----4-:R-:W4:Y:S04]  /*6adc0*/  LDL.LU R15, [R1+0x292c] ;  /* 0x00292c00010f7983 */ /* 0x010f280000300800 */
[----:B------:R-:W4:Y:S04]  /*6add0*/  LDL.LU R5, [R1+0x2930] ;  /* 0x0029300001057983 */ /* 0x000f280000300800 */
[----:B------:R-:W-:Y:S01]  /*6ade0*/  STL.64 [R1+0xce0], R20 ;  /* 0x000ce01401007387 */ /* 0x000fe20000100a00 */
[----:B------:R-:W-:-:S03]  /*6adf0*/  IMAD.MOV.U32 R4, RZ, RZ, c[0x0][0x180] ;  /* 0x00006000ff047624 */ /* 0x000fc600078e00ff */
[----:B------:R-:W-:Y:S04]  /*6ae00*/  STL.64 [R1+0xce8], R22 ;  /* 0x000ce81601007387 */ /* 0x000fe80000100a00 */
[----:B------:R1:W-:Y:S01]  /*6ae10*/  STL.64 [R1+0xca0], R16 ;  /* 0x000ca01001007387 */ /* 0x0003e20000100a00 */
[----:B------:R-:W-:-:S03]  /*6ae20*/  IMAD.MOV.U32 R9, RZ, RZ, 0x3f ;  /* 0x0000003fff097424 */ /* 0x000fc600078e00ff */
[----:B------:R-:W-:Y:S01]  /*6ae30*/  STL.64 [R1+0xca8], R18 ;  /* 0x000ca81201007387 */ /* 0x000fe20000100a00 */
[----:B------:R-:W-:-:S03]  /*6ae40*/  IADD3 R4, R4, -0x80, RZ ;  /* 0xffffff8004047810 */ /* 0x000fc60007ffe0ff */
[----:B-1----:R-:W4:Y:S04]  /*6ae50*/  LDL.LU R16, [R1+0x2938] ;  /* 0x0029380001107983 */ /* 0x002f280000300800 */
[----:B------:R-:W4:Y:S01]  /*6ae60*/  LDL.LU R10, [R1+0x2940] ;  /* 0x00294000010a7983 */ /* 0x000f220000300800 */
[----:B------:R-:W-:-:S03]  /*6ae70*/  IADD3 R9, R9, c[0x0][0x180], RZ ;  /* 0x0000600009097a10 */ /* 0x000fc60007ffe0ff */
[----:B------:R-:W4:Y:S01]  /*6ae80*/  LDL.LU R17, [R1+0x2934] ;  /* 0x0029340001117983 */ /* 0x000f220000300800 */
[----:B---3--:R-:W-:-:S03]  /*6ae90*/  IMAD R7, R56, -0x40, R4 ;  /* 0xffffffc038077824 */ /* 0x008fc600078e0204 */
[----:B------:R-:W3:Y:S01]  /*6aea0*/  LDL.LU R14, [R1+0x293c] ;  /* 0x00293c00010e7983 */ /* 0x000ee20000300800 */
[----:B------:R-:W-:-:S03]  /*6aeb0*/  SHF.R.S32.HI R4, RZ, 0x1f, R9 ;  /* 0x0000001fff047819 */ /* 0x000fc60000011409 */
[----:B------:R-:W3:Y:S01]  /*6aec0*/  LDL.LU R13, [R1+0x2944] ;  /* 0x00294400010d7983 */ /* 0x000ee20000300800 */
[----:B------:R-:W-:-:S03]  /*6aed0*/  LEA.HI R4, R4, R9, RZ, 0x6 ;  /* 0x0000000904047211 */ /* 0x000fc600078f30ff */
[----:B------:R-:W3:Y:S04]  /*6aee0*/  LDL.LU R11, [R1+0x2948] ;  /* 0x00294800010b7983 */ /* 0x000ee80000300800 */
[----:B------:R-:W3:Y:S04]  /*6aef0*/  LDL.LU R9, [R1+0x28b0] ;  /* 0x0028b00001097983 */ /* 0x000ee80000300800 */
[----:B------:R-:W3:Y:S04]  /*6af00*/  LDL.LU R8, [R1+0x28b4] ;  /* 0x0028b40001087983 */ /* 0x000ee80000300800 */
[----:B------:R-:W1:Y:S01]  /*6af10*/  S2R R53, SR_TID.X ;  /* 0x0000000000357919 */ /* 0x000e620000002100 */
[----:B------:R-:W-:Y:S01]  /*6af20*/  IMAD.MOV.U32 R12, RZ, RZ, c[0x0][0x188] ;  /* 0x00006200ff0c7624 */ /* 0x000fe200078e00ff */
[----:B------:R-:W-:-:S03]  /*6af30*/  SHF.R.S32.HI R4, RZ, 0x6, R4 ;  /* 0x00000006ff047819 */ /* 0x000fc60000011404 */
[----:B------:R-:W-:Y:S01]  /*6af40*/  IMAD.SHL.U32 R12, R12, 0x40, RZ ;  /* 0x000000400c0c7824 */ /* 0x000fe200078e00ff */
[----:B------:R-:W-:Y:S01]  /*6af50*/  IADD3 R4, R4, -0x2, RZ ;  /* 0xfffffffe04047810 */ /* 0x000fe20007ffe0ff */
[----:B------:R-:W-:Y:S01]  /*6af60*/  BAR.SYNC.DEFER_BLOCKING 0x0 ;  /* 0x0000000000007b1d */ /* 0x000fe20000010000 */
[----:B------:R-:W-:Y:S02]  /*6af70*/  ISETP.GT.AND P1, PT, R7, RZ, PT ;  /* 0x000000ff0700720c */ /* 0x000fe40003f24270 */
[----:B------:R-:W-:Y:S02]  /*6af80*/  SHF.L.U32 R12, R12, 0x2, RZ ;  /* 0x000000020c0c7819 */ /* 0x000fe400000006ff */
[----:B------:R-:W-:Y:S02]  /*6af90*/  ISETP.GE.AND P0, PT, R56, R4, PT ;  /* 0x000000043800720c */ /* 0x000fe40003f06270 */
[----:B------:R-:W-:-:S04]  /*6afa0*/  SEL R4, RZ, 0x4, !P1 ;  /* 0x00000004ff047807 */ /* 0x000fc80004800000 */
[----:B------:R-:W-:-:S04]  /*6afb0*/  SEL R4, R4, RZ, !P0 ;  /* 0x000000ff04047207 */ /* 0x000fc80004000000 */
[----:B------:R-:W-:Y:S02]  /*6afc0*/  ISETP.NE.U32.AND P1, PT, R4, RZ, PT ;  /* 0x000000ff0400720c */ /* 0x000fe40003f25070 */
[----:B-1----:R-:W-:-:S05]  /*6afd0*/  LOP3.LUT R61, R53, 0x3f, RZ, 0xc0, !PT ;  /* 0x0000003f353d7812 */ /* 0x002fca00078ec0ff */
[----:B------:R-:W-:Y:S01]  /*6afe0*/  IMAD.SHL.U32 R60, R61, 0x4, RZ ;  /* 0x000000043d3c7824 */ /* 0x000fe200078e00ff */
[----:B--2---:R-:W-:-:S04]  /*6aff0*/  IADD3 R3, R3, 0x1, RZ ;  /* 0x0000000103037810 */ /* 0x004fc80007ffe0ff */
[----:B------:R-:W-:-:S04]  /*6b000*/  ISETP.GT.AND P2, PT, R3, 0x1, PT ;  /* 0x000000010300780c */ /* 0x000fc80003f44270 */
[----:B------:R-:W-:-:S05]  /*6b010*/  SEL R57, R3, RZ, !P2 ;  /* 0x000000ff03397207 */ /* 0x000fca0005000000 */
[----:B------:R-:W-:Y:S01]  /*6b020*/  IMAD R6, R57, 0x10000, R60 ;  /* 0x0001000039067824 */ /* 0x000fe200078e023c */
[----:B----4-:R-:W-:-:S05]  /*6b030*/  IADD3 R5, P3, R5, R12, RZ ;  /* 0x0000000c05057210 */ /* 0x010fca0007f7e0ff */
[----:B------:R-:W-:Y:S01]  /*6b040*/  IMAD.X R15, R15, 0x1, R0, P3 ;  /* 0x000000010f0f7824 */ /* 0x000fe200018e0600 */
[----:B------:R1:W-:Y:S01]  /*6b050*/  STL [R1+0x2930], R5 ;  /* 0x0029300501007387 */ /* 0x0003e20000100800 */
[----:B------:R-:W-:-:S03]  /*6b060*/  IMAD.MOV.U32 R4, RZ, RZ, R5 ;  /* 0x000000ffff047224 */ /* 0x000fc600078e0005 */
[----:B------:R-:W-:Y:S04]  /*6b070*/  STL [R1+0x1924], R57 ;  /* 0x0019243901007387 */ /* 0x000fe80000100800 */
[----:B------:R2:W-:Y:S01]  /*6b080*/  STL [R1+0x292c], R15 ;  /* 0x00292c0f01007387 */ /* 0x0005e20000100800 */
[----:B-1----:R-:W-:-:S03]  /*6b090*/  IMAD.MOV.U32 R5, RZ, RZ, R15 ;  /* 0x000000ffff057224 */ /* 0x002fc600078e000f */
[----:B------:R-:W4:Y:S04]  /*6b0a0*/  LDL.LU R20, [R1+0x28b8] ;  /* 0x0028b80001147983 */ /* 0x000f280000300800 */
[----:B------:R-:W4:Y:S01]  /*6b0b0*/  LDL.LU R19, [R1+0x28bc] ;  /* 0x0028bc0001137983 */ /* 0x000f220000300800 */
[----:B------:R-:W-:-:S03]  /*6b0c0*/  IADD3 R16, P2, R16, R12, RZ ;  /* 0x0000000c10107210 */ /* 0x000fc60007f5e0ff */
[----:B------:R-:W4:Y:S01]  /*6b0d0*/  LDL.LU R18, [R1+0x28c0] ;  /* 0x0028c00001127983 */ /* 0x000f220000300800 */
[----:B------:R-:W-:-:S03]  /*6b0e0*/  IADD3 R10, P3, R10, R12, RZ ;  /* 0x0000000c0a0a7210 */ /* 0x000fc60007f7e0ff */
[----:B--2---:R-:W2:Y:S01]  /*6b0f0*/  LDL.LU R15, [R1+0x28c4] ;  /* 0x0028c400010f7983 */ /* 0x004ea20000300800 */
[----:B------:R-:W-:-:S03]  /*6b100*/  IADD3.X R17, R17, R0, RZ, P2, !PT ;  /* 0x0000000011117210 */ /* 0x000fc600017fe4ff */
[----:B------:R-:W-:Y:S01]  /*6b110*/  @!PT LDS RZ, [RZ] ;  /* 0x00000000fffff984 */ /* 0x000fe20000000800 */
[----:B------:R-:W-:Y:S01]  /*6b120*/  @!PT LDS RZ, [RZ] ;  /* 0x00000000fffff984 */ /* 0x000fe20000000800 */
[----:B------:R-:W-:Y:S01]  /*6b130*/  @!PT LDS RZ, [RZ] ;  /* 0x00000000fffff984 */ /* 0x000fe20000000800 */
[----:B------:R1:W-:Y:S01]  /*6b140*/  LDGSTS.E [R6], [R4.64], P1 ;  /* 0x0000000004067fae */ /* 0x0003e20008921844 */
[----:B---3--:R-:W-:-:S03]  /*6b150*/  IMAD.X R14, R14, 0x1, R0, P3 ;  /* 0x000000010e0e7824 */ /* 0x008fc600018e0600 */
[----:B------:R-:W-:Y:S04]  /*6b160*/  STL [R1+0x2938], R16 ;  /* 0x0029381001007387 */ /* 0x000fe80000100800 */
[----:B------:R3:W-:Y:S01]  /*6b170*/  STL [R1+0x2934], R17 ;  /* 0x0029341101007387 */ /* 0x0007e20000100800 */
[----:B-1----:R-:W-:Y:S02]  /*6b180*/  IMAD.MOV.U32 R4, RZ, RZ, R16 ;  /* 0x000000ffff047224 */ /* 0x002fe400078e0010 */
[----:B------:R-:W-:Y:S01]  /*6b190*/  IMAD.MOV.U32 R5, RZ, RZ, R17 ;  /* 0x000000ffff057224 */ /* 0x000fe200078e0011 */
[----:B------:R-:W-:Y:S01]  /*6b1a0*/  STL [R1+0x2940], R10 ;  /* 0x0029400a01007387 */ /* 0x000fe20000100800 */
[----:B------:R-:W-:-:S03]  /*6b1b0*/  IADD3 R11, P3, R11, R12, RZ ;  /* 0x0000000c0b0b7210 */ /* 0x000fc60007f7e0ff */
[----:B------:R1:W-:Y:S04]  /*6b1c0*/  STL [R1+0x293c], R14 ;  /* 0x00293c0e01007387 */ /* 0x0003e80000100800 */
[----:B---3--:R-:W3:Y:S01]  /*6b1d0*/  LDL.LU R17, [R1+0x28c8] ;  /* 0x0028c80001117983 */ /* 0x008ee20000300800 */
[----:B------:R-:W-:-:S03]  /*6b1e0*/  IADD3 R8, P4, R8, R12, RZ ;  /* 0x0000000c08087210 */ /* 0x000fc60007f9e0ff */
[----:B------:R1:W-:Y:S04]  /*6b1f0*/  LDGSTS.E [R6+0x100], [R4.64], P1 ;  /* 0x0010000004067fae */ /* 0x0003e80008921844 */
[----:B------:R-:W3:Y:S01]  /*6b200*/  LDL.LU R16, [R1+0x28cc] ;  /* 0x0028cc0001107983 */ /* 0x000ee20000300800 */
[----:B------:R-:W-:Y:S01]  /*6b210*/  IADD3.X R13, R13, R0, RZ, P3, !PT ;  /* 0x000000000d0d7210 */ /* 0x000fe20001ffe4ff */
[----:B-1----:R-:W-:Y:S02]  /*6b220*/  IMAD.MOV.U32 R5, RZ, RZ, R14 ;  /* 0x000000ffff057224 */ /* 0x002fe400078e000e */
[----:B------:R-:W-:Y:S01]  /*6b230*/  IMAD.MOV.U32 R4, RZ, RZ, R10 ;  /* 0x000000ffff047224 */ /* 0x000fe200078e000a */
[----:B------:R-:W3:Y:S04]  /*6b240*/  LDL.LU R14, [R1+0x2810] ;  /* 0x00281000010e7983 */ /* 0x000ee80000300800 */
[----:B------:R-:W3:Y:S01]  /*6b250*/  LDL.LU R10, [R1+0x2814] ;  /* 0x00281400010a7983 */ /* 0x000ee20000300800 */
[----:B------:R-:W-:-:S03]  /*6b260*/  IMAD.X R9, R9, 0x1, R0, P4 ;  /* 0x0000000109097824 */ /* 0x000fc600020e0600 */
[----:B------:R1:W-:Y:S04]  /*6b270*/  LDGSTS.E [R6+0x200], [R4.64], P1 ;  /* 0x0020000004067fae */ /* 0x0003e80008921844 */
[----:B------:R-:W-:Y:S04]  /*6b280*/  STL [R1+0x2948], R11 ;  /* 0x0029480b01007387 */ /* 0x000fe80000100800 */
[----:B------:R1:W-:Y:S02]  /*6b290*/  STL [R1+0x2944], R13 ;  /* 0x0029440d01007387 */ /* 0x0003e40000100800 */
[----:B-1----:R-:W-:-:S02]  /*6b2a0*/  IMAD.MOV.U32 R4, RZ, RZ, R11 ;  /* 0x000000ffff047224 */ /* 0x002fc400078e000b */
[----:B------:R-:W-:Y:S01]  /*6b2b0*/  IMAD.MOV.U32 R5, RZ, RZ, R13 ;  /* 0x000000ffff057224 */ /* 0x000fe200078e000d */
[----:B------:R-:W-:Y:S04]  /*6b2c0*/  STL [R1+0x28b4], R8 ;  /* 0x0028b40801007387 */ /* 0x000fe80000100800 */
[----:B------:R1:W-:Y:S04]  /*6b2d0*/  STL [R1+0x28b0], R9 ;  /* 0x0028b00901007387 */ /* 0x0003e80000100800 */
[----:B------:R1:W-:Y:S04]  /*6b2e0*/  LDGSTS.E [R6+0x300], [R4.64], P1 ;  /* 0x0030000004067fae */ /* 0x0003e80008921844 */
[----:B------:R-:W3:Y:S04]  /*6b2f0*/  LDL.LU R13, [R1+0x2818] ;  /* 0x00281800010d7983 */ /* 0x000ee80000300800 */
[----:B------:R-:W3:Y:S01]  /*6b300*/  LDL.LU R11, [R1+0x281c] ;  /* 0x00281c00010b7983 */ /* 0x000ee20000300800 */
[----:B-1----:R-:W-:-:S02]  /*6b310*/  IMAD.MOV.U32 R5, RZ, RZ, R9 ;  /* 0x000000ffff057224 */ /* 0x002fc400078e0009 */
[----:B------:R-:W-:Y:S01]  /*6b320*/  IMAD.MOV.U32 R4, RZ, RZ, R8 ;  /* 0x000000ffff047224 */ /* 0x000fe200078e0008 */
[----:B------:R-:W3:Y:S04]  /*6b330*/  LDL.LU R9, [R1+0x2820] ;  /* 0x0028200001097983 */ /* 0x000ee80000300800 */
[----:B------:R-:W3:Y:S01]  /*6b340*/  LDL.LU R8, [R1+0x2824] ;  /* 0x0028240001087983 */ /* 0x000ee20000300800 */
[----:B------:R-:W-:-:S04]  /*6b350*/  ISETP.GT.AND P2, PT, R7, 0x4, PT ;  /* 0x000000040700780c */ /* 0x000fc80003f44270 */
[----:B------:R-:W-:-:S04]  /*6b360*/  SEL R3, RZ, 0x4, !P2 ;  /* 0x00000004ff037807 */ /* 0x000fc80005000000 */
[----:B------:R-:W-:-:S04]  /*6b370*/  SEL R3, R3, RZ, !P0 ;  /* 0x000000ff03037207 */ /* 0x000fc80004000000 */
[----:B------:R-:W-:Y:S11]  /*6b380*/  ISETP.NE.U32.AND P2, PT, R3, RZ, PT ;  /* 0x000000ff0300720c */ /* 0x000ff60003f45070 */
[----:B------:R-:W-:Y:S02]  /*6b390*/  @!UPT UIADD3 URZ, URZ, URZ, URZ ;  /* 0x0000003f3f3ff290 */ /* 0x000fe4000fffe03f */
[----:B------:R1:W-:Y:S01]  /*6b3a0*/  LDGSTS.E [R6+0x1000], [R4.64], P2 ;  /* 0x0100000004067fae */ /* 0x0003e20009121844 */
[----:B----4-:R-:W-:-:S04]  /*6b3b0*/  IADD3 R19, P1, R19, R12, RZ ;  /* 0x0000000c13137210 */ /* 0x010fc80007f3e0ff */
[----:B------:R-:W-:Y:S02]  /*6b3c0*/  IADD3.X R20, R20, R0, RZ, P1, !PT ;  /* 0x0000000014147210 */ /* 0x000fe40000ffe4ff */
[----:B--2---:R-:W-:Y:S01]  /*6b3d0*/  IADD3 R15, P3, R15, R12, RZ ;  /* 0x0000000c0f0f7210 */ /* 0x004fe20007f7e0ff */
[----:B------:R-:W-:Y:S01]  /*6b3e0*/  STL [R1+0x28bc], R19 ;  /* 0x0028bc1301007387 */ /* 0x000fe20000100800 */
[----:B-1----:R-:W-:-:S03]  /*6b3f0*/  IMAD.MOV.U32 R4, RZ, RZ, R19 ;  /* 0x000000ffff047224 */ /* 0x002fc600078e0013 */
[----:B------:R-:W-:Y:S01]  /*6b400*/  IMAD.X R18, R18, 0x1, R0, P3 ;  /* 0x0000000112127824 */ /* 0x000fe200018e0600 */
[----:B------:R1:W-:Y:S01]  /*6b410*/  STL [R1+0x28b8], R20 ;  /* 0x0028b81401007387 */ /* 0x0003e20000100800 */
[----:B------:R-:W-:Y:S01]  /*6b420*/  IMAD.MOV.U32 R5, RZ, RZ, R20 ;  /* 0x000000ffff057224 */ /* 0x000fe200078e0014 */
[----:B------:R-:W-:Y:S02]  /*6b430*/  ISETP.GT.AND P1, PT, R7, 0x8, PT ;  /* 0x000000080700780c */ /* 0x000fe40003f24270 */
[----:B------:R-:W-:Y:S04]  /*6b440*/  STL [R1+0x28c4], R15 ;  /* 0x0028c40f01007387 */ /* 0x000fe80000100800 */
[----:B------:R2:W-:Y:S01]  /*6b450*/  STL [R1+0x28c0], R18 ;  /* 0x0028c01201007387 */ /* 0x0005e20000100800 */
[----:B------:R-:W-:-:S03]  /*6b460*/  SEL R3, RZ, 0x4, !P1 ;  /* 0x00000004ff037807 */ /* 0x000fc60004800000 */
[----:B-1----:R-:W4:Y:S04]  /*6b470*/  LDL.LU R20, [R1+0x2828] ;  /* 0x0028280001147983 */ /* 0x002f280000300800 */
[----:B------:R1:W-:Y:S04]  /*6b480*/  LDGSTS.E [R6+0x1100], [R4.64], P2 ;  /* 0x0110000004067fae */ /* 0x0003e80009121844 */
[----:B------:R-:W4:Y:S01]  /*6b490*/  LDL.LU R19, [R1+0x282c] ;  /* 0x00282c0001137983 */ /* 0x000f220000300800 */
[----:B------:R-:W-:Y:S01]  /*6b4a0*/  SEL R3, R3, RZ, !P0 ;  /* 0x000000ff03037207 */ /* 0x000fe20004000000 */
[----:B-1----:R-:W-:Y:S01]  /*6b4b0*/  IMAD.MOV.U32 R5, RZ, RZ, R18 ;  /* 0x000000ffff057224 */ /* 0x002fe200078e0012 */
[----:B---3--:R-:W-:Y:S01]  /*6b4c0*/  IADD3 R16, P3, R16, R12, RZ ;  /* 0x0000000c10107210 */ /* 0x008fe20007f7e0ff */
[----:B------:R-:W-:Y:S01]  /*6b4d0*/  IMAD.MOV.U32 R4, RZ, RZ, R15 ;  /* 0x000000ffff047224 */ /* 0x000fe200078e000f */
[----:B--2---:R-:W2:Y:S02]  /*6b4e0*/  LDL.LU R18, [R1+0x2790] ;  /* 0x0027900001127983 */ /* 0x004ea40000300800 */
[----:B------:R-:W-:-:S02]  /*6b4f0*/  IADD3.X R17, R17, R0, RZ, P3, !PT ;  /* 0x0000000011117210 */ /* 0x000fc40001ffe4ff */
[----:B------:R-:W3:Y:S01]  /*6b500*/  LDL.LU R15, [R1+0x2794] ;  /* 0x00279400010f7983 */ /* 0x000ee20000300800 */
[----:B------:R-:W-:-:S03]  /*6b510*/  ISETP.NE.U32.AND P1, PT, R3, RZ, PT ;  /* 0x000000ff0300720c */ /* 0x000fc60003f25070 */
[----:B------:R1:W-:Y:S01]  /*6b520*/  LDGSTS.E [R6+0x1200], [R4.64], P2 ;  /* 0x0120000004067fae */ /* 0x0003e20009121844 */
[----:B------:R-:W-:-:S03]  /*6b530*/  IADD3 R10, P4, R10, R12, RZ ;  /* 0x0000000c0a0a7210 */ /* 0x000fc60007f9e0ff */
[----:B------:R-:W-:Y:S02]  /*6b540*/  STL [R1+0x28cc], R16 ;  /* 0x0028cc1001007387 */ /* 0x000fe40000100800 */
[----:B------:R-:W-:Y:S02]  /*6b550*/  IMAD.X R14, R14, 0x1, R0, P4 ;  /* 0x000000010e0e7824 */ /* 0x000fe400020e0600 */
[----:B-1----:R-:W-:Y:S02]  /*6b560*/  IMAD.MOV.U32 R4, RZ, RZ, R16 ;  /* 0x000000ffff047224 */ /* 0x002fe400078e0010 */
[----:B------:R-:W-:Y:S01]  /*6b570*/  IMAD.MOV.U32 R5, RZ, RZ, R17 ;  /* 0x000000ffff057224 */ /* 0x000fe200078e0011 */
[----:B------:R1:W-:Y:S04]  /*6b580*/  STL [R1+0x28c8], R17 ;  /* 0x0028c81101007387 */ /* 0x0003e80000100800 */
[----:B------:R-:W-:Y:S04]  /*6b590*/  STL [R1+0x2814], R10 ;  /* 0x0028140a01007387 */ /* 0x000fe80000100800 */
[----:B------:R1:W-:Y:S04]  /*6b5a0*/  STL [R1+0x2810], R14 ;  /* 0x0028100e01007387 */ /* 0x0003e80000100800 */
[----:B------:R1:W-:Y:S04]  /*6b5b0*/  LDGSTS.E [R6+0x1300], [R4.64], P2 ;  /* 0x0130000004067fae */ /* 0x0003e80009121844 */
[----:B-1----:R-:W2:Y:S04]  /*6b5c0*/  LDL.LU R17, [R1+0x2798] ;  /* 0x0027980001117983 */ /* 0x002ea80000300800 */
[----:B------:R-:W2:Y:S01]  /*6b5d0*/  LDL.LU R16, [R1+0x279c] ;  /* 0x00279c0001107983 */ /* 0x000ea20000300800 */
[----:B------:R-:W-:Y:S01]  /*6b5e0*/  IMAD.MOV.U32 R5, RZ, RZ, R14 ;  /* 0x000000ffff057224 */ /* 0x000fe200078e000e */
[----:B------:R-:W-:Y:S01]  /*6b5f0*/  IADD3 R11, P2, R11, R12, RZ ;  /* 0x0000000c0b0b7210 */ /* 0x000fe20007f5e0ff */
[----:B------:R-:W-:Y:S01]  /*6b600*/  IMAD.MOV.U32 R4, RZ, RZ, R10 ;  /* 0x000000ffff047224 */ /* 0x000fe200078e000a */
[----:B------:R-:W2:Y:S02]  /*6b610*/  LDL.LU R14, [R1+0x27a0] ;  /* 0x0027a000010e7983 */ /* 0x000ea40000300800 */
[----:B------:R-:W-:-:S02]  /*6b620*/  IADD3.X R13, R13, R0, RZ, P2, !PT ;  /* 0x000000000d0d7210 */ /* 0x000fc400017fe4ff */
[----:B------:R-:W2:Y:S04]  /*6b630*/  LDL.LU R10, [R1+0x27a4] ;  /* 0x0027a400010a7983 */ /* 0x000ea80000300800 */
[----:B------:R1:W-:Y:S01]  /*6b640*/  LDGSTS.E [R6+0x2000], [R4.64], P1 ;  /* 0x0200000004067fae */ /* 0x0003e20008921844 */
[----:B------:R-:W-:-:S03]  /*6b650*/  IADD3 R8, P3, R8, R12, RZ ;  /* 0x0000000c08087210 */ /* 0x000fc60007f7e0ff */
[----:B------:R-:W-:Y:S02]  /*6b660*/  STL [R1+0x281c], R11 ;  /* 0x00281c0b01007387 */ /* 0x000fe40000100800 */
[----:B------:R-:W-:Y:S02]  /*6b670*/  IMAD.X R9, R9, 0x1, R0, P3 ;  /* 0x0000000109097824 */ /* 0x000fe400018e0600 */
[----:B------:R1:W-:Y:S02]  /*6b680*/  STL [R1+0x2818], R13 ;  /* 0x0028180d01007387 */ /* 0x0003e40000100800 */
[----:B-1----:R-:W-:Y:S02]  /*6b690*/  IMAD.MOV.U32 R4, RZ, RZ, R11 ;  /* 0x000000ffff047224 */ /* 0x002fe400078e000b */
[----:B------:R-:W-:Y:S01]  /*6b6a0*/  IMAD.MOV.U32 R5, RZ, RZ, R13 ;  /* 0x000000ffff057224 */ /* 0x000fe200078e000d */
[----:B------:R-:W-:Y:S04]  /*6b6b0*/  STL [R1+0x2824], R8 ;  /* 0x0028240801007387 */ /* 0x000fe80000100800 */
[----:B------:R1:W-:Y:S04]  /*6b6c0*/  STL [R1+0x2820], R9 ;  /* 0x0028200901007387 */ /* 0x0003e80000100800 */
[----:B------:R-:W2:Y:S04]  /*6b6d0*/  LDL.LU R13, [R1+0x27a8] ;  /* 0x0027a800010d7983 */ /* 0x000ea80000300800 */
[----:B------:R1:W-:Y:S04]  /*6b6e0*/  LDGSTS.E [R6+0x2100], [R4.64], P1 ;  /* 0x0210000004067fae */ /* 0x0003e80008921844 */
[----:B------:R-:W2:Y:S01]  /*6b6f0*/  LDL.LU R11, [R1+0x27ac] ;  /* 0x0027ac00010b7983 */ /* 0x000ea20000300800 */
[----:B-1----:R-:W-:-:S02]  /*6b700*/  IMAD.MOV.U32 R5, RZ, RZ, R9 ;  /* 0x000000ffff057224 */ /* 0x002fc400078e0009 */
[----:B------:R-:W-:Y:S01]  /*6b710*/  IMAD.MOV.U32 R4, RZ, RZ, R8 ;  /* 0x000000ffff047224 */ /* 0x000fe200078e0008 */
[----:B------:R-:W2:Y:S04]  /*6b720*/  LDL.LU R9, [R1+0x26f0] ;  /* 0x0026f00001097983 */ /* 0x000ea80000300800 */
[----:B------:R-:W2:Y:S01]  /*6b730*/  LDL.LU R8, [R1+0x26f4] ;  /* 0x0026f40001087983 */ /* 0x000ea20000300800 */
[----:B------:R-:W-:-:S03]  /*6b740*/  ISETP.GT.AND P2, PT, R7, 0xc, PT ;  /* 0x0000000c0700780c */ /* 0x000fc60003f44270 */
[----:B------:R1:W-:Y:S01]  /*6b750*/  LDGSTS.E [R6+0x2200], [R4.64], P1 ;  /* 0x0220000004067fae */ /* 0x0003e20008921844 */
[----:B------:R-:W-:-:S04]  /*6b760*/  SEL R3, RZ, 0x4, !P2 ;  /* 0x00000004ff037807 */ /* 0x000fc80005000000 */
[----:B------:R-:W-:-:S04]  /*6b770*/  SEL R3, R3, RZ, !P0 ;  /* 0x000000ff03037207 */ /* 0x000fc80004000000 */
[----:B------:R-:W-:Y:S02]  /*6b780*/  ISETP.NE.U32.AND P2, PT, R3, RZ, PT ;  /* 0x000000ff0300720c */ /* 0x000fe40003f45070 */
[----:B----4-:R-:W-:-:S04]  /*6b790*/  IADD3 R19, P3, R19, R12, RZ ;  /* 0x0000000c13137210 */ /* 0x010fc80007f7e0ff */
[----:B------:R-:W-:Y:S01]  /*6b7a0*/  IADD3.X R20, R20, R0, RZ, P3, !PT ;  /* 0x0000000014147210 */ /* 0x000fe20001ffe4ff */
[----:B-1----:R-:W-:Y:S01]  /*6b7b0*/  IMAD.MOV.U32 R4, RZ, RZ, R19 ;  /* 0x000000ffff047224 */ /* 0x002fe200078e0013 */
[----:B------:R-:W-:Y:S03]  /*6b7c0*/  STL [R1+0x282c], R19 ;  /* 0x00282c1301007387 */ /* 0x000fe60000100800 */
[----:B------:R-:W-:Y:S01]  /*6b7d0*/  IMAD.MOV.U32 R5, RZ, RZ, R20 ;  /* 0x000000ffff057224 */ /* 0x000fe200078e0014 */
[----:B---3--:R-:W-:Y:S01]  /*6b7e0*/  IADD3 R15, P4, R15, R12, RZ ;  /* 0x0000000c0f0f7210 */ /* 0x008fe20007f9e0ff */
[----:B------:R1:W-:Y:S04]  /*6b7f0*/  STL [R1+0x2828], R20 ;  /* 0x0028281401007387 */ /* 0x0003e80000100800 */
[----:B--2---:R-:W-:Y:S01]  /*6b800*/  IMAD.X R18, R18, 0x1, R0, P4 ;  /* 0x0000000112127824 */ /* 0x004fe200020e0600 */
[----:B------:R-:W-:Y:S04]  /*6b810*/  STL [R1+0x2794], R15 ;  /* 0x0027940f01007387 */ /* 0x000fe80000100800 */
[----:B------:R2:W-:Y:S04]  /*6b820*/  STL [R1+0x2790], R18 ;  /* 0x0027901201007387 */ /* 0x0005e80000100800 */
[----:B------:R3:W-:Y:S04]  /*6b830*/  LDGSTS.E [R6+0x2300], [R4.64], P1 ;  /* 0x0230000004067fae */ /* 0x0007e80008921844 */
[----:B-1----:R-:W4:Y:S04]  /*6b840*/  LDL.LU R20, [R1+0x26f8] ;  /* 0x0026f80001147983 */ /* 0x002f280000300800 */
[----:B------:R-:W4:Y:S01]  /*6b850*/  LDL.LU R19, [R1+0x26fc] ;  /* 0x0026fc0001137983 */ /* 0x000f220000300800 */
[----:B---3--:R-:W-:-:S02]  /*6b860*/  IMAD.MOV.U32 R5, RZ, RZ, R18 ;  /* 0x000000ffff057224 */ /* 0x008fc400078e0012 */
[----:B------:R-:W-:Y:S01]  /*6b870*/  IMAD.MOV.U32 R4, RZ, RZ, R15 ;  /* 0x000000ffff047224 */ /* 0x000fe200078e000f */
[----:B--2---:R-:W2:Y:S04]  /*6b880*/  LDL.LU R18, [R1+0x2700] ;  /* 0x0027000001127983 */ /* 0x004ea80000300800 */
[----:B------:R-:W3:Y:S04]  /*6b890*/  LDL.LU R15, [R1+0x2704] ;  /* 0x00270400010f7983 */ /* 0x000ee80000300800 */
[----:B------:R1:W-:Y:S01]  /*6b8a0*/  LDGSTS.E [R6+0x3000], [R4.64], P2 ;  /* 0x0300000004067fae */ /* 0x0003e20009121844 */
[----:B------:R-:W-:-:S04]  /*6b8b0*/  IADD3 R16, P1, R16, R12, RZ ;  /* 0x0000000c10107210 */ /* 0x000fc80007f3e0ff */
[----:B------:R-:W-:Y:S02]  /*6b8c0*/  IADD3.X R17, R17, R0, RZ, P1, !PT ;  /* 0x0000000011117210 */ /* 0x000fe40000ffe4ff */
[----:B------:R-:W-:Y:S01]  /*6b8d0*/  IADD3 R10, P3, R10, R12, RZ ;  /* 0x0000000c0a0a7210 */ /* 0x000fe20007f7e0ff */
[----:B------:R-:W-:Y:S01]  /*6b8e0*/  STL [R1+0x279c], R16 ;  /* 0x00279c1001007387 */ /* 0x000fe20000100800 */
[----:B-1----:R-:W-:-:S03]  /*6b8f0*/  IMAD.MOV.U32 R4, RZ, RZ, R16 ;  /* 0x000000ffff047224 */ /* 0x002fc600078e0010 */
[----:B------:R-:W-:Y:S01]  /*6b900*/  IMAD.X R14, R14, 0x1, R0, P3 ;  /* 0x000000010e0e7824 */ /* 0x000fe200018e0600 */
[----:B------:R1:W-:Y:S01]  /*6b910*/  STL [R1+0x2798], R17 ;  /* 0x0027981101007387 */ /* 0x0003e20000100800 */
[----:B------:R-:W-:-:S03]  /*6b920*/  IMAD.MOV.U32 R5, RZ, RZ, R17 ;  /* 0x000000ffff057224 */ /* 0x000fc600078e0011 */
[----:B------:R-:W-:Y:S04]  /*6b930*/  STL [R1+0x27a4], R10 ;  /* 0x0027a40a01007387 */ /* 0x000fe80000100800 */
[----:B------:R1:W-:Y:S04]  /*6b940*/  STL [R1+0x27a0], R14 ;  /* 0x0027a00e01007387 */ /* 0x0003e80000100800 */
[----:B-1----:R-:W2:Y:S04]  /*6b950*/  LDL.LU R17, [R1+0x2708] ;  /* 0x0027080001117983 */ /* 0x002ea80000300800 */
[----:B------:R1:W-:Y:S04]  /*6b960*/  LDGSTS.E [R6+0x3100], [R4.64], P2 ;  /* 0x0310000004067fae */ /* 0x0003e80009121844 */
[----:B------:R-:W2:Y:S01]  /*6b970*/  LDL.LU R16, [R1+0x270c] ;  /* 0x00270c0001107983 */ /* 0x000ea20000300800 */
[----:B-1----:R-:W-:Y:S01]  /*6b980*/  IMAD.MOV.U32 R5, RZ, RZ, R14 ;  /* 0x000000ffff057224 */ /* 0x002fe200078e000e */
        /* <DEDUP_REMOVED lines=17> */
[----:B------:R-:W-:-:S02]  /*6baa0*/  IMAD.MOV.U32 R5, RZ, RZ, R9 ;  /* 0x000000ffff057224 */ /* 0x000fc400078e0009 */
[----:B------:R-:W-:Y:S01]  /*6bab0*/  IMAD.MOV.U32 R4, RZ, RZ, R8 ;  /* 0x000000ffff047224 */ /* 0x000fe200078e0008 */
[----:B------:R-:W2:Y:S04]  /*6bac0*/  LDL.LU R9, [R1+0x2680] ;  /* 0x0026800001097983 */ /* 0x000ea80000300800 */
[----:B------:R-:W2:Y:S01]  /*6bad0*/  LDL.LU R8, [R1+0x2684] ;  /* 0x0026840001087983 */ /* 0x000ea20000300800 */
        /* <DEDUP_REMOVED lines=8> */
[----:B---3--:R-:W-:Y:S01]  /*6bb60*/  IADD3 R15, P3, R15, R12, RZ ;  /* 0x0000000c0f0f7210 */ /* 0x008fe20007f7e0ff */
[----:B------:R-:W-:Y:S01]  /*6bb70*/  STL [R1+0x26fc], R19 ;  /* 0x0026fc1301007387 */ /* 0x000fe20000100800 */
[----:B-1----:R-:W-:-:S03]  /*6bb80*/  IMAD.MOV.U32 R4, RZ, RZ, R19 ;  /* 0x000000ffff047224 */ /* 0x002fc600078e0013 */
[----:B--2---:R-:W-:Y:S01]  /*6bb90*/  IMAD.X R18, R18, 0x1, R0, P3 ;  /* 0x0000000112127824 */ /* 0x004fe200018e0600 */
[----:B------:R1:W-:Y:S01]  /*6bba0*/  STL [R1+0x26f8], R20 ;  /* 0x0026f81401007387 */ /* 0x0003e20000100800 */
[----:B------:R-:W-:Y:S01]  /*6bbb0*/  IMAD.MOV.U32 R5, RZ, RZ, R20 ;  /* 0x000000ffff057224 */ /* 0x000fe200078e0014 */
[----:B------:R-:W-:Y:S02]  /*6bbc0*/  ISETP.GT.AND P2, PT, R7, 0x14, PT ;  /* 0x000000140700780c */ /* 0x000fe40003f44270 */
[----:B------:R-:W-:Y:S04]  /*6bbd0*/  STL [R1+0x2704], R15 ;  /* 0x0027040f01007387 */ /* 0x000fe80000100800 */
[----:B------:R2:W-:Y:S01]  /*6bbe0*/  STL [R1+0x2700], R18 ;  /* 0x0027001201007387 */ /* 0x0005e20000100800 */
[----:B------:R-:W-:-:S03]  /*6bbf0*/  SEL R3, RZ, 0x4, !P2 ;  /* 0x00000004ff037807 */ /* 0x000fc60005000000 */
[----:B-1----:R-:W3:Y:S04]  /*6bc00*/  LDL.LU R20, [R1+0x2688] ;  /* 0x0026880001147983 */ /* 0x002ee80000300800 */
[----:B------:R-:W4:Y:S04]  /*6bc10*/  LDL.LU R19, [R1+0x268c] ;  /* 0x00268c0001137983 */ /* 0x000f280000300800 */
[----:B------:R1:W-:Y:S01]  /*6bc20*/  LDGSTS.E [R6+0x4100], [R4.64], P1 ;  /* 0x0410000004067fae */ /* 0x0003e20008921844 */
[----:B------:R-:W-:Y:S01]  /*6bc30*/  SEL R3, R3, RZ, !P0 ;  /* 0x000000ff03037207 */ /* 0x000fe20004000000 */
[----:B-1----:R-:W-:-:S02]  /*6bc40*/  IMAD.MOV.U32 R5, RZ, RZ, R18 ;  /* 0x000000ffff057224 */ /* 0x002fc400078e0012 */
[----:B------:R-:W-:Y:S01]  /*6bc50*/  IMAD.MOV.U32 R4, RZ, RZ, R15 ;  /* 0x000000ffff047224 */ /* 0x000fe200078e000f */
[----:B--2---:R-:W2:Y:S01]  /*6bc60*/  LDL.LU R18, [R1+0x1f54] ;  /* 0x001f540001127983 */ /* 0x004ea20000300800 */
[----:B------:R-:W-:-:S03]  /*6bc70*/  IADD3 R16, P3, R16, R12, RZ ;  /* 0x0000000c10107210 */ /* 0x000fc60007f7e0ff */
[----:B------:R-:W2:Y:S01]  /*6bc80*/  LDL.LU R15, [R1+0x1f58] ;  /* 0x001f5800010f7983 */ /* 0x000ea20000300800 */
[----:B------:R-:W-:-:S03]  /*6bc90*/  IADD3.X R17, R17, R0, RZ, P3, !PT ;  /* 0x0000000011117210 */ /* 0x000fc60001ffe4ff */
[----:B------:R1:W-:Y:S01]  /*6bca0*/  LDGSTS.E [R6+0x4200], [R4.64], P1 ;  /* 0x0420000004067fae */ /* 0x0003e20008921844 */
[----:B------:R-:W-:Y:S02]  /*6bcb0*/  ISETP.NE.U32.AND P2, PT, R3, RZ, PT ;  /* 0x000000ff0300720c */ /* 0x000fe40003f45070 */
[----:B------:R-:W-:Y:S01]  /*6bcc0*/  IADD3 R10, P4, R10, R12, RZ ;  /* 0x0000000c0a0a7210 */ /* 0x000fe20007f9e0ff */
[----:B------:R-:W-:Y:S01]  /*6bcd0*/  STL [R1+0x270c], R16 ;  /* 0x00270c1001007387 */ /* 0x000fe20000100800 */
[----:B-1----:R-:W-:-:S03]  /*6bce0*/  IMAD.MOV.U32 R4, RZ, RZ, R16 ;  /* 0x000000ffff047224 */ /* 0x002fc600078e0010 */
[----:B------:R-:W-:Y:S02]  /*6bcf0*/  IMAD.X R14, R14, 0x1, R0, P4 ;  /* 0x000000010e0e7824 */ /* 0x000fe400020e0600 */
        /* <DEDUP_REMOVED lines=9> */
[----:B------:R-:W2:Y:S01]  /*6bd90*/  LDL.LU R14, [R1+0x1f64] ;  /* 0x001f6400010e7983 */ /* 0x000ea20000300800 */
[----:B------:R-:W-:-:S03]  /*6bda0*/  IADD3 R11, P1, R11, R12, RZ ;  /* 0x0000000c0b0b7210 */ /* 0x000fc60007f3e0ff */
[----:B------:R-:W2:Y:S01]  /*6bdb0*/  LDL.LU R10, [R1+0x1f68] ;  /* 0x001f6800010a7983 */ /* 0x000ea20000300800 */
[----:B------:R-:W-:-:S03]  /*6bdc0*/  IADD3.X R13, R13, R0, RZ, P1, !PT ;  /* 0x000000000d0d7210 */ /* 0x000fc60000ffe4ff */
        /* <DEDUP_REMOVED lines=22> */
[----:B---3--:R-:W-:Y:S01]  /*6bf30*/  IADD3.X R20, R20, R0, RZ, P3, !PT ;  /* 0x0000000014147210 */ /* 0x008fe20001ffe4ff */
[----:B-1----:R-:W-:Y:S01]  /*6bf40*/  IMAD.MOV.U32 R4, RZ, RZ, R19 ;  /* 0x000000ffff047224 */ /* 0x002fe200078e0013 */
[----:B------:R-:W-:Y:S03]  /*6bf50*/  STL [R1+0x268c], R19 ;  /* 0x00268c1301007387 */ /* 0x000fe60000100800 */
[----:B------:R-:W-:Y:S01]  /*6bf60*/  IMAD.MOV.U32 R5, RZ, RZ, R20 ;  /* 0x000000ffff057224 */ /* 0x000fe200078e0014 */
[----:B------:R1:W-:Y:S04]  /*6bf70*/  STL [R1+0x2688], R20 ;  /* 0x0026881401007387 */ /* 0x0003e80000100800 */
[----:B------:R3:W-:Y:S01]  /*6bf80*/  LDGSTS.E [R6+0x5300], [R4.64], P2 ;  /* 0x0530000004067fae */ /* 0x0007e20009121844 */
[----:B--2---:R-:W-:-:S05]  /*6bf90*/  IADD3 R15, P4, R15, R12, RZ ;  /* 0x0000000c0f0f7210 */ /* 0x004fca0007f9e0ff */
[----:B------:R-:W-:Y:S01]  /*6bfa0*/  IMAD.X R18, R18, 0x1, R0, P4 ;  /* 0x0000000112127824 */ /* 0x000fe200020e0600 */
[----:B------:R-:W-:Y:S01]  /*6bfb0*/  STL [R1+0x1f58], R15 ;  /* 0x001f580f01007387 */ /* 0x000fe20000100800 */
[----:B---3--:R-:W-:-:S03]  /*6bfc0*/  IMAD.MOV.U32 R4, RZ, RZ, R15 ;  /* 0x000000ffff047224 */ /* 0x008fc600078e000f */
[----:B------:R2:W-:Y:S01]  /*6bfd0*/  STL [R1+0x1f54], R18 ;  /* 0x001f541201007387 */ /* 0x0005e20000100800 */
[----:B------:R-:W-:-:S03]  /*6bfe0*/  IMAD.MOV.U32 R5, RZ, RZ, R18 ;  /* 0x000000ffff057224 */ /* 0x000fc600078e0012 */
[----:B-1----:R-:W3:Y:S04]  /*6bff0*/  LDL.LU R20, [R1+0x1fdc] ;  /* 0x001fdc0001147983 */ /* 0x002ee80000300800 */
[----:B------:R-:W4:Y:S04]  /*6c000*/  LDL.LU R19, [R1+0x1fe0] ;  /* 0x001fe00001137983 */ /* 0x000f280000300800 */
[----:B--2---:R-:W2:Y:S04]  /*6c010*/  LDL.LU R18, [R1+0x1fe4] ;  /* 0x001fe40001127983 */ /* 0x004ea80000300800 */
[----:B------:R-:W2:Y:S04]  /*6c020*/  LDL.LU R15, [R1+0x1fe8] ;  /* 0x001fe800010f7983 */ /* 0x000ea80000300800 */
[----:B------:R1:W-:Y:S01]  /*6c030*/  LDGSTS.E [R6+0x6000], [R4.64], P1 ;  /* 0x0600000004067fae */ /* 0x0003e20008921844 */
[----:B------:R-:W-:-:S04]  /*6c040*/  IADD3 R16, P2, R16, R12, RZ ;  /* 0x0000000c10107210 */ /* 0x000fc80007f5e0ff */
[----:B------:R-:W-:Y:S01]  /*6c050*/  IADD3.X R17, R17, R0, RZ, P2, !PT ;  /* 0x0000000011117210 */ /* 0x000fe200017fe4ff */
[----:B------:R-:W-:Y:S01]  /*6c060*/  STL [R1+0x1f60], R16 ;  /* 0x001f601001007387 */ /* 0x000fe20000100800 */
[----:B------:R-:W-:Y:S01]  /*6c070*/  IADD3 R10, P3, R10, R12, RZ ;  /* 0x0000000c0a0a7210 */ /* 0x000fe20007f7e0ff */
[----:B-1----:R-:W-:Y:S02]  /*6c080*/  IMAD.MOV.U32 R4, RZ, RZ, R16 ;  /* 0x000000ffff047224 */ /* 0x002fe400078e0010 */
[----:B------:R1:W-:Y:S01]  /*6c090*/  STL [R1+0x1f5c], R17 ;  /* 0x001f5c1101007387 */ /* 0x0003e20000100800 */
[----:B------:R-:W-:Y:S02]  /*6c0a0*/  IMAD.MOV.U32 R5, RZ, RZ, R17 ;  /* 0x000000ffff057224 */ /* 0x000fe400078e0011 */
[----:B------:R-:W-:Y:S01]  /*6c0b0*/  IMAD.X R14, R14, 0x1, R0, P3 ;  /* 0x000000010e0e7824 */ /* 0x000fe200018e0600 */
[----:B------:R-:W-:Y:S04]  /*6c0c0*/  STL [R1+0x1f68], R10 ;  /* 0x001f680a01007387 */ /* 0x000fe80000100800 */
[----:B------:R1:W-:Y:S04]  /*6c0d0*/  STL [R1+0x1f64], R14 ;  /* 0x001f640e01007387 */ /* 0x0003e80000100800 */
[----:B-1----:R-:W2:Y:S04]  /*6c0e0*/  LDL.LU R17, [R1+0x1fec] ;  /* 0x001fec0001117983 */ /* 0x002ea80000300800 */
[----:B------:R1:W-:Y:S04]  /*6c0f0*/  LDGSTS.E [R6+0x6100], [R4.64], P1 ;  /* 0x0610000004067fae */ /* 0x0003e80008921844 */
[----:B------:R-:W2:Y:S01]  /*6c100*/  LDL.LU R16, [R1+0x1ff0] ;  /* 0x001ff00001107983 */ /* 0x000ea20000300800 */
[----:B-1----:R-:W-:-:S02]  /*6c110*/  IMAD.MOV.U32 R5, RZ, RZ, R14 ;  /* 0x000000ffff057224 */ /* 0x002fc400078e000e */
[----:B------:R-:W-:Y:S01]  /*6c120*/  IMAD.MOV.U32 R4, RZ, RZ, R10 ;  /* 0x000000ffff047224 */ /* 0x000fe200078e000a */
[----:B------:R-:W2:Y:S01]  /*6c130*/  LDL.LU R14, [R1+0x2054] ;  /* 0x00205400010e7983 */ /* 0x000ea20000300800 */
[----:B------:R-:W-:-:S03]  /*6c140*/  IADD3 R11, P3, R11, R12, RZ ;  /* 0x0000000c0b0b7210 */ /* 0x000fc60007f7e0ff */
[----:B------:R-:W2:Y:S01]  /*6c150*/  LDL.LU R10, [R1+0x2058] ;  /* 0x00205800010a7983 */ /* 0x000ea20000300800 */
[----:B------:R-:W-:-:S03]  /*6c160*/  IADD3.X R13, R13, R0, RZ, P3, !PT ;  /* 0x000000000d0d7210 */ /* 0x000fc60001ffe4ff */
[----:B------:R1:W-:Y:S01]  /*6c170*/  LDGSTS.E [R6+0x6200], [R4.64], P1 ;  /* 0x0620000004067fae */ /* 0x0003e20008921844 */
[----:B------:R-:W-:-:S03]  /*6c180*/  IADD3 R8, P4, R8, R12, RZ ;  /* 0x0000000c08087210 */ /* 0x000fc60007f9e0ff */
[----:B------:R-:W-:Y:S01]  /*6c190*/  STL [R1+0x1f70], R11 ;  /* 0x001f700b01007387 */ /* 0x000fe20000100800 */
[----:B-1----:R-:W-:Y:S02]  /*6c1a0*/  IMAD.MOV.U32 R4, RZ, RZ, R11 ;  /* 0x000000ffff047224 */ /* 0x002fe400078e000b */
[----:B------:R-:W-:Y:S02]  /*6c1b0*/  IMAD.MOV.U32 R5, RZ, RZ, R13 ;  /* 0x000000ffff057224 */ /* 0x000fe400078e000d */
[----:B------:R-:W-:Y:S01]  /*6c1c0*/  IMAD.X R9, R9, 0x1, R0, P4 ;  /* 0x0000000109097824 */ /* 0x000fe200020e0600 */
        /* <DEDUP_REMOVED lines=17> */
[----:B---3--:R-:W-:Y:S02]  /*6c2e0*/  IADD3.X R20, R20, R0, RZ, P1, !PT ;  /* 0x0000000014147210 */ /* 0x008fe40000ffe4ff */
        /* <DEDUP_REMOVED lines=13> */
[----:B------:R-:W-:-:S04]  /*6c3c0*/  SEL R3, R3, RZ, !P0 ;  /* 0x000000ff03037207 */ /* 0x000fc80004000000 */
[----:B------:R-:W-:Y:S01]  /*6c3d0*/  ISETP.NE.U32.AND P1, PT, R3, RZ, PT ;  /* 0x000000ff0300720c */ /* 0x000fe20003f25070 */
[----:B-1----:R-:W-:Y:S02]  /*6c3e0*/  IMAD.MOV.U32 R4, RZ, RZ, R15 ;  /* 0x000000ffff047224 */ /* 0x002fe400078e000f */
[----:B------:R-:W-:Y:S02]  /*6c3f0*/  IMAD.MOV.U32 R5, RZ, RZ, R18 ;  /* 0x000000ffff057224 */ /* 0x000fe400078e0012 */
[----:B--2---:R-:W2:Y:S04]  /*6c400*/  LDL.LU R18, [R1+0x20d4] ;  /* 0x0020d40001127983 */ /* 0x004ea80000300800 */
[----:B------:R-:W2:Y:S01]  /*6c410*/  LDL.LU R15, [R1+0x20d8] ;  /* 0x0020d800010f7983 */ /* 0x000ea20000300800 */
[----:B------:R-:W-:-:S03]  /*6c420*/  IADD3 R16, P3, R16, R12, RZ ;  /* 0x0000000c10107210 */ /* 0x000fc60007f7e0ff */
[----:B------:R1:W-:Y:S01]  /*6c430*/  LDGSTS.E [R6+0x7200], [R4.64], P2 ;  /* 0x0720000004067fae */ /* 0x0003e20009121844 */
[----:B------:R-:W-:-:S03]  /*6c440*/  IADD3.X R17, R17, R0, RZ, P3, !PT ;  /* 0x0000000011117210 */ /* 0x000fc60001ffe4ff */
[----:B------:R-:W-:Y:S01]  /*6c450*/  STL [R1+0x1ff0], R16 ;  /* 0x001ff01001007387 */ /* 0x000fe20000100800 */
[----:B------:R-:W-:Y:S01]  /*6c460*/  IADD3 R10, P4, R10, R12, RZ ;  /* 0x0000000c0a0a7210 */ /* 0x000fe20007f9e0ff */
        /* <DEDUP_REMOVED lines=13> */
[----:B------:R-:W-:-:S03]  /*6c540*/  IADD3 R11, P2, R11, R12, RZ ;  /* 0x0000000c0b0b7210 */ /* 0x000fc60007f5e0ff */
[----:B------:R1:W-:Y:S01]  /*6c550*/  LDGSTS.E [R6+0x8000], [R4.64], P1 ;  /* 0x0800000004067fae */ /* 0x0003e20008921844 */
        /* <DEDUP_REMOVED lines=50> */
[----:B------:R-:W2:Y:S04]  /*6c880*/  LDL.LU R16, [R1+0x2170] ;  /* 0x0021700001107983 */ /* 0x000ea80000300800 */
[----:B------:R1:W-:Y:S02]  /*6c890*/  LDGSTS.E [R6+0x9100], [R4.64], P2 ;  /* 0x0910000004067fae */ /* 0x0003e40009121844 */
        /* <DEDUP_REMOVED lines=37> */
[----:B------:R-:W-:Y:S02]  /*6caf0*/  STL [R1+0x2168], R15 ;  /* 0x0021680f01007387 */ /* 0x000fe40000100800 */
[----:B------:R-:W-:Y:S02]  /*6cb00*/  SEL R3, RZ, 0x4, !P2 ;  /* 0x00000004ff037807 */ /* 0x000fe40005000000 */
[----:B------:R2:W-:Y:S04]  /*6cb10*/  STL [R1+0x2164], R18 ;  /* 0x0021641201007387 */ /* 0x0005e80000100800 */
[----:B-1----:R-:W3:Y:S04]  /*6cb20*/  LDL.LU R20, [R1+0x21ec] ;  /* 0x0021ec0001147983 */ /* 0x002ee80000300800 */
[----:B------:R1:W-:Y:S04]  /*6cb30*/  LDGSTS.E [R6+0xa100], [R4.64], P1 ;  /* 0x0a10000004067fae */ /* 0x0003e80008921844 */
[----:B------:R-:W4:Y:S01]  /*6cb40*/  LDL.LU R19, [R1+0x21f0] ;  /* 0x0021f00001137983 */ /* 0x000f220000300800 */
[----:B------:R-:W-:Y:S01]  /*6cb50*/  SEL R3, R3, RZ, !P0 ;  /* 0x000000ff03037207 */ /* 0x000fe20004000000 */
[----:B-1----:R-:W-:-:S02]  /*6cb60*/  IMAD.MOV.U32 R4, RZ, RZ, R15 ;  /* 0x000000ffff047224 */ /* 0x002fc400078e000f */
[----:B------:R-:W-:Y:S02]  /*6cb70*/  IMAD.MOV.U32 R5, RZ, RZ, R18 ;  /* 0x000000ffff057224 */ /* 0x000fe400078e0012 */
[----:B--2---:R-:W2:Y:S04]  /*6cb80*/  LDL.LU R18, [R1+0x2254] ;  /* 0x0022540001127983 */ /* 0x004ea80000300800 */
[----:B------:R-:W2:Y:S01]  /*6cb90*/  LDL.LU R15, [R1+0x2258] ;  /* 0x00225800010f7983 */ /* 0x000ea20000300800 */
[----:B------:R-:W-:-:S03]  /*6cba0*/  IADD3 R16, P3, R16, R12, RZ ;  /* 0x0000000c10107210 */ /* 0x000fc60007f7e0ff */
[----:B------:R1:W-:Y:S01]  /*6cbb0*/  LDGSTS.E [R6+0xa200], [R4.64], P1 ;  /* 0x0a20000004067fae */ /* 0x0003e20008921844 */
[----:B------:R-:W-:-:S03]  /*6cbc0*/  IADD3.X R17, R17, R0, RZ, P3, !PT ;  /* 0x0000000011117210 */ /* 0x000fc60001ffe4ff */
[----:B------:R-:W-:Y:S01]  /*6cbd0*/  STL [R1+0x2170], R16 ;  /* 0x0021701001007387 */ /* 0x000fe20000100800 */
[----:B------:R-:W-:-:S03]  /*6cbe0*/  ISETP.NE.U32.AND P2, PT, R3, RZ, PT ;  /* 0x000000ff0300720c */ /* 0x000fc60003f45070 */
[----:B------:R1:W-:Y:S02]  /*6cbf0*/  STL [R1+0x216c], R17 ;  /* 0x00216c1101007387 */ /* 0x0003e40000100800 */
[----:B-1----:R-:W-:Y:S02]  /*6cc00*/  IMAD.MOV.U32 R4, RZ, RZ, R16 ;  /* 0x000000ffff047224 */ /* 0x002fe400078e0010 */
[----:B------:R-:W-:-:S05]  /*6cc10*/  IMAD.MOV.U32 R5, RZ, RZ, R17 ;  /* 0x000000ffff057224 */ /* 0x000fca00078e0011 */
[----:B------:R1:W-:Y:S01]  /*6cc20*/  LDGSTS.E [R6+0xa300], [R4.64], P1 ;  /* 0x0a30000004067fae */ /* 0x0003e20008921844 */
[----:B------:R-:W-:-:S05]  /*6cc30*/  IADD3 R10, P4, R10, R12, RZ ;  /* 0x0000000c0a0a7210 */ /* 0x000fca0007f9e0ff */
[----:B------:R-:W-:Y:S01]  /*6cc40*/  IMAD.X R14, R14, 0x1, R0, P4 ;  /* 0x000000010e0e7824 */ /* 0x000fe200020e0600 */
[----:B------:R-:W-:Y:S01]  /*6cc50*/  STL [R1+0x21d8], R10 ;  /* 0x0021d80a01007387 */ /* 0x000fe20000100800 */
[----:B-1----:R-:W-:-:S03]  /*6cc60*/  IMAD.MOV.U32 R4, RZ, RZ, R10 ;  /* 0x000000ffff047224 */ /* 0x002fc600078e000a */
[----:B------:R1:W-:Y:S01]  /*6cc70*/  STL [R1+0x21d4], R14 ;  /* 0x0021d40e01007387 */ /* 0x0003e20000100800 */
[----:B------:R-:W-:-:S03]  /*6cc80*/  IMAD.MOV.U32 R5, RZ, RZ, R14 ;  /* 0x000000ffff057224 */ /* 0x000fc600078e000e */
[----:B------:R-:W2:Y:S04]  /*6cc90*/  LDL.LU R17, [R1+0x225c] ;  /* 0x00225c0001117983 */ /* 0x000ea80000300800 */
[----:B------:R-:W2:Y:S04]  /*6cca0*/  LDL.LU R16, [R1+0x2260] ;  /* 0x0022600001107983 */ /* 0x000ea80000300800 */
[----:B-1----:R-:W2:Y:S04]  /*6ccb0*/  LDL.LU R14, [R1+0x2264] ;  /* 0x00226400010e7983 */ /* 0x002ea80000300800 */
        /* <DEDUP_REMOVED lines=29> */
[----:B--2---:R-:W-:Y:S01]  /*6ce90*/  IADD3 R15, P4, R15, R12, RZ ;  /* 0x0000000c0f0f7210 */ /* 0x004fe20007f9e0ff */
[----:B------:R1:W-:Y:S04]  /*6cea0*/  STL [R1+0x21ec], R20 ;  /* 0x0021ec1401007387 */ /* 0x0003e80000100800 */
[----:B------:R-:W-:Y:S01]  /*6ceb0*/  IMAD.X R18, R18, 0x1, R0, P4 ;  /* 0x0000000112127824 */ /* 0x000fe200020e0600 */
[----:B------:R-:W-:Y:S04]  /*6cec0*/  STL [R1+0x2258], R15 ;  /* 0x0022580f01007387 */ /* 0x000fe80000100800 */
[----:B------:R2:W-:Y:S04]  /*6ced0*/  LDGSTS.E [R6+0xb300], [R4.64], P2 ;  /* 0x0b30000004067fae */ /* 0x0005e80009121844 */
[----:B------:R3:W-:Y:S04]  /*6cee0*/  STL [R1+0x2254], R18 ;  /* 0x0022541201007387 */ /* 0x0007e80000100800 */
[----:B-1----:R-:W4:Y:S04]  /*6cef0*/  LDL.LU R20, [R1+0x22dc] ;  /* 0x0022dc0001147983 */ /* 0x002f280000300800 */
[----:B------:R-:W4:Y:S01]  /*6cf00*/  LDL.LU R19, [R1+0x22e0] ;  /* 0x0022e00001137983 */ /* 0x000f220000300800 */
[----:B--2---:R-:W-:-:S02]  /*6cf10*/  IMAD.MOV.U32 R5, RZ, RZ, R18 ;  /* 0x000000ffff057224 */ /* 0x004fc400078e0012 */
[----:B------:R-:W-:Y:S01]  /*6cf20*/  IMAD.MOV.U32 R4, RZ, RZ, R15 ;  /* 0x000000ffff047224 */ /* 0x000fe200078e000f */
[----:B---3--:R-:W2:Y:S04]  /*6cf30*/  LDL.LU R18, [R1+0x22e4] ;  /* 0x0022e40001127983 */ /* 0x008ea80000300800 */
        /* <DEDUP_REMOVED lines=15> */
[----:B-1----:R-:W-:-:S02]  /*6d030*/  IMAD.MOV.U32 R4, RZ, RZ, R10 ;  /* 0x000000ffff047224 */ /* 0x002fc400078e000a */
[----:B------:R-:W-:Y:S02]  /*6d040*/  IMAD.MOV.U32 R5, RZ, RZ, R14 ;  /* 0x000000ffff057224 */ /* 0x000fe400078e000e */
[----:B------:R-:W2:Y:S04]  /*6d050*/  LDL.LU R14, [R1+0x2354] ;  /* 0x00235400010e7983 */ /* 0x000ea80000300800 */
        /* <DEDUP_REMOVED lines=28> */
[----:B-1----:R-:W-:Y:S01]  /*6d220*/  IMAD.MOV.U32 R4, RZ, RZ, R19 ;  /* 0x000000ffff047224 */ /* 0x002fe200078e0013 */
[----:B------:R-:W-:Y:S01]  /*6d230*/  STL [R1+0x22e0], R19 ;  /* 0x0022e01301007387 */ /* 0x000fe20000100800 */
[----:B------:R-:W-:Y:S02]  /*6d240*/  IMAD.MOV.U32 R5, RZ, RZ, R20 ;  /* 0x000000ffff057224 */ /* 0x000fe400078e0014 */
[----:B--2---:R-:W-:Y:S01]  /*6d250*/  IMAD.X R18, R18, 0x1, R0, P3 ;  /* 0x0000000112127824 */ /* 0x004fe200018e0600 */
[----:B------:R1:W-:Y:S01]  /*6d260*/  STL [R1+0x22dc], R20 ;  /* 0x0022dc1401007387 */ /* 0x0003e20000100800 */
[----:B------:R-:W-:-:S03]  /*6d270*/  ISETP.GT.AND P1, PT, R7, 0x38, PT ;  /* 0x000000380700780c */ /* 0x000fc60003f24270 */
[----:B------:R-:W-:Y:S01]  /*6d280*/  STL [R1+0x22e8], R15 ;  /* 0x0022e80f01007387 */ /* 0x000fe20000100800 */
[----:B------:R-:W-:-:S03]  /*6d290*/  SEL R3, RZ, 0x4, !P1 ;  /* 0x00000004ff037807 */ /* 0x000fc60004800000 */
[----:B------:R2:W-:Y:S04]  /*6d2a0*/  STL [R1+0x22e4], R18 ;  /* 0x0022e41201007387 */ /* 0x0005e80000100800 */
[----:B------:R3:W-:Y:S04]  /*6d2b0*/  LDGSTS.E [R6+0xd100], [R4.64], P2 ;  /* 0x0d10000004067fae */ /* 0x0007e80009121844 */
[----:B-1----:R-:W4:Y:S04]  /*6d2c0*/  LDL.LU R20, [R1+0x236c] ;  /* 0x00236c0001147983 */ /* 0x002f280000300800 */
[----:B------:R-:W4:Y:S01]  /*6d2d0*/  LDL.LU R19, [R1+0x2370] ;  /* 0x0023700001137983 */ /* 0x000f220000300800 */
[----:B---3--:R-:W-:-:S02]  /*6d2e0*/  IMAD.MOV.U32 R4, RZ, RZ, R15 ;  /* 0x000000ffff047224 */ /* 0x008fc400078e000f */
[----:B------:R-:W-:Y:S01]  /*6d2f0*/  IMAD.MOV.U32 R5, RZ, RZ, R18 ;  /* 0x000000ffff057224 */ /* 0x000fe200078e0012 */
[----:B------:R-:W-:Y:S01]  /*6d300*/  SEL R3, R3, RZ, !P0 ;  /* 0x000000ff03037207 */ /* 0x000fe20004000000 */
[----:B--2---:R-:W2:Y:S04]  /*6d310*/  LDL.LU R18, [R1+0x23d4] ;  /* 0x0023d40001127983 */ /* 0x004ea80000300800 */
[----:B------:R-:W3:Y:S04]  /*6d320*/  LDL.LU R15, [R1+0x23d8] ;  /* 0x0023d800010f7983 */ /* 0x000ee80000300800 */
[----:B------:R1:W-:Y:S01]  /*6d330*/  LDGSTS.E [R6+0xd200], [R4.64], P2 ;  /* 0x0d20000004067fae */ /* 0x0003e20009121844 */
[----:B------:R-:W-:-:S04]  /*6d340*/  IADD3 R16, P3, R16, R12, RZ ;  /* 0x0000000c10107210 */ /* 0x000fc80007f7e0ff */
[----:B------:R-:W-:Y:S01]  /*6d350*/  IADD3.X R17, R17, R0, RZ, P3, !PT ;  /* 0x0000000011117210 */ /* 0x000fe20001ffe4ff */
[----:B-1----:R-:W-:Y:S01]  /*6d360*/  IMAD.MOV.U32 R4, RZ, RZ, R16 ;  /* 0x000000ffff047224 */ /* 0x002fe200078e0010 */
[----:B------:R-:W-:-:S03]  /*6d370*/  ISETP.NE.U32.AND P1, PT, R3, RZ, PT ;  /* 0x000000ff0300720c */ /* 0x000fc60003f25070 */
[----:B------:R-:W-:Y:S01]  /*6d380*/  IMAD.MOV.U32 R5, RZ, RZ, R17 ;  /* 0x000000ffff057224 */ /* 0x000fe200078e0011 */
[----:B------:R-:W-:Y:S04]  /*6d390*/  STL [R1+0x22f0], R16 ;  /* 0x0022f01001007387 */ /* 0x000fe80000100800 */
[----:B------:R1:W-:Y:S04]  /*6d3a0*/  STL [R1+0x22ec], R17 ;  /* 0x0022ec1101007387 */ /* 0x0003e80000100800 */
[----:B------:R1:W-:Y:S01]  /*6d3b0*/  LDGSTS.E [R6+0xd300], [R4.64], P2 ;  /* 0x0d30000004067fae */ /* 0x0003e20009121844 */
[----:B------:R-:W-:-:S05]  /*6d3c0*/  IADD3 R10, P4, R10, R12, RZ ;  /* 0x0000000c0a0a7210 */ /* 0x000fca0007f9e0ff */
[----:B------:R-:W-:Y:S01]  /*6d3d0*/  IMAD.X R14, R14, 0x1, R0, P4 ;  /* 0x000000010e0e7824 */ /* 0x000fe200020e0600 */
[----:B------:R-:W-:Y:S04]  /*6d3e0*/  STL [R1+0x2358], R10 ;  /* 0x0023580a01007387 */ /* 0x000fe80000100800 */
[----:B------:R1:W-:Y:S02]  /*6d3f0*/  STL [R1+0x2354], R14 ;  /* 0x0023540e01007387 */ /* 0x0003e40000100800 */
[----:B-1----:R-:W-:Y:S02]  /*6d400*/  IMAD.MOV.U32 R4, RZ, RZ, R10 ;  /* 0x000000ffff047224 */ /* 0x002fe400078e000a */
[----:B------:R-:W2:Y:S01]  /*6d410*/  LDL.LU R17, [R1+0x23dc] ;  /* 0x0023dc0001117983 */ /* 0x000ea20000300800 */
[----:B------:R-:W-:-:S03]  /*6d420*/  IMAD.MOV.U32 R5, RZ, RZ, R14 ;  /* 0x000000ffff057224 */ /* 0x000fc600078e000e */
[----:B------:R-:W2:Y:S04]  /*6d430*/  LDL.LU R16, [R1+0x23e0] ;  /* 0x0023e00001107983 */ /* 0x000ea80000300800 */
[----:B------:R-:W2:Y:S04]  /*6d440*/  LDL.LU R14, [R1+0x23e4] ;  /* 0x0023e400010e7983 */ /* 0x000ea80000300800 */
[----:B------:R-:W2:Y:S04]  /*6d450*/  LDL.LU R10, [R1+0x23e8] ;  /* 0x0023e800010a7983 */ /* 0x000ea80000300800 */
[----:B------:R1:W-:Y:S01]  /*6d460*/  LDGSTS.E [R6+0xe000], [R4.64], P1 ;  /* 0x0e00000004067fae */ /* 0x0003e20008921844 */
[----:B------:R-:W-:-:S04]  /*6d470*/  IADD3 R11, P2, R11, R12, RZ ;  /* 0x0000000c0b0b7210 */ /* 0x000fc80007f5e0ff */
[----:B------:R-:W-:Y:S02]  /*6d480*/  IADD3.X R13, R13, R0, RZ, P2, !PT ;  /* 0x000000000d0d7210 */ /* 0x000fe400017fe4ff */
[----:B------:R-:W-:Y:S01]  /*6d490*/  IADD3 R8, P3, R8, R12, RZ ;  /* 0x0000000c08087210 */ /* 0x000fe20007f7e0ff */
[----:B------:R-:W-:Y:S04]  /*6d4a0*/  STL [R1+0x2360], R11 ;  /* 0x0023600b01007387 */ /* 0x000fe80000100800 */
[----:B------:R-:W-:Y:S01]  /*6d4b0*/  IMAD.X R9, R9, 0x1, R0, P3 ;  /* 0x0000000109097824 */ /* 0x000fe200018e0600 */
[----:B------:R1:W-:Y:S02]  /*6d4c0*/  STL [R1+0x235c], R13 ;  /* 0x00235c0d01007387 */ /* 0x0003e40000100800 */
[----:B-1----:R-:W-:-:S02]  /*6d4d0*/  IMAD.MOV.U32 R5, RZ, RZ, R13 ;  /* 0x000000ffff057224 */ /* 0x002fc400078e000d */
[----:B------:R-:W-:Y:S01]  /*6d4e0*/  STL [R1+0x2368], R8 ;  /* 0x0023680801007387 */ /* 0x000fe20000100800 */
[----:B------:R-:W-:-:S03]  /*6d4f0*/  IMAD.MOV.U32 R4, RZ, RZ, R11 ;  /* 0x000000ffff047224 */ /* 0x000fc600078e000b */
[----:B------:R1:W-:Y:S04]  /*6d500*/  STL [R1+0x2364], R9 ;  /* 0x0023640901007387 */ /* 0x0003e80000100800 */
[----:B------:R-:W2:Y:S04]  /*6d510*/  LDL.LU R13, [R1+0x23ec] ;  /* 0x0023ec00010d7983 */ /* 0x000ea80000300800 */
[----:B------:R-:W2:Y:S01]  /*6d520*/  LDL.LU R11, [R1+0x23f0] ;  /* 0x0023f000010b7983 */ /* 0x000ea20000300800 */
[----:B------:R-:W-:-:S03]  /*6d530*/  ISETP.GT.AND P2, PT, R7, 0x3c, PT ;  /* 0x0000003c0700780c */ /* 0x000fc60003f44270 */
[----:B------:R1:W-:Y:S01]  /*6d540*/  LDGSTS.E [R6+0xe100], [R4.64], P1 ;  /* 0x0e10000004067fae */ /* 0x0003e20008921844 */
[----:B------:R-:W-:-:S04]  /*6d550*/  SEL R3, RZ, 0x4, !P2 ;  /* 0x00000004ff037807 */ /* 0x000fc80005000000 */
[----:B------:R-:W-:Y:S01]  /*6d560*/  SEL R3, R3, RZ, !P0 ;  /* 0x000000ff03037207 */ /* 0x000fe20004000000 */
[----:B-1----:R-:W-:Y:S02]  /*6d570*/  IMAD.MOV.U32 R4, RZ, RZ, R8 ;  /* 0x000000ffff047224 */ /* 0x002fe400078e0008 */
[----:B------:R-:W-:Y:S02]  /*6d580*/  IMAD.MOV.U32 R5, RZ, RZ, R9 ;  /* 0x000000ffff057224 */ /* 0x000fe400078e0009 */
[----:B------:R-:W2:Y:S04]  /*6d590*/  LDL.LU R9, [R1+0x2924] ;  /* 0x0029240001097983 */ /* 0x000ea80000300800 */
[----:B------:R-:W2:Y:S01]  /*6d5a0*/  LDL.LU R8, [R1+0x294c] ;  /* 0x00294c0001087983 */ /* 0x000ea20000300800 */
[----:B------:R-:W-:-:S03]  /*6d5b0*/  ISETP.NE.U32.AND P2, PT, R3, RZ, PT ;  /* 0x000000ff0300720c */ /* 0x000fc60003f45070 */
[----:B------:R1:W-:Y:S01]  /*6d5c0*/  LDGSTS.E [R6+0xe200], [R4.64], P1 ;  /* 0x0e20000004067fae */ /* 0x0003e20008921844 */
[----:B----4-:R-:W-:-:S04]  /*6d5d0*/  IADD3 R19, P3, R19, R12, RZ ;  /* 0x0000000c13137210 */ /* 0x010fc80007f7e0ff */
[----:B------:R-:W-:Y:S01]  /*6d5e0*/  IADD3.X R20, R20, R0, RZ, P3, !PT ;  /* 0x0000000014147210 */ /* 0x000fe20001ffe4ff */
[----:B-1----:R-:W-:Y:S01]  /*6d5f0*/  IMAD.MOV.U32 R4, RZ, RZ, R19 ;  /* 0x000000ffff047224 */ /* 0x002fe200078e0013 */
[----:B---3--:R-:W-:-:S03]  /*6d600*/  IADD3 R15, P4, R15, R12, RZ ;  /* 0x0000000c0f0f7210 */ /* 0x008fc60007f9e0ff */
[----:B------:R-:W-:Y:S01]  /*6d610*/  IMAD.MOV.U32 R5, RZ, RZ, R20 ;  /* 0x000000ffff057224 */ /* 0x000fe200078e0014 */
[----:B------:R1:W-:Y:S01]  /*6d620*/  STL [R1+0x2370], R19 ;  /* 0x0023701301007387 */ /* 0x0003e20000100800 */
[----:B--2---:R-:W-:-:S03]  /*6d630*/  IMAD.X R18, R18, 0x1, R0, P4 ;  /* 0x0000000112127824 */ /* 0x004fc600020e0600 */
[----:B------:R-:W-:Y:S04]  /*6d640*/  STL [R1+0x236c], R20 ;  /* 0x00236c1401007387 */ /* 0x000fe80000100800 */
[----:B------:R-:W-:Y:S04]  /*6d650*/  STL [R1+0x23d8], R15 ;  /* 0x0023d80f01007387 */ /* 0x000fe80000100800 */
[----:B------:R2:W-:Y:S04]  /*6d660*/  LDGSTS.E [R6+0xe300], [R4.64], P1 ;  /* 0x0e30000004067fae */ /* 0x0005e80008921844 */
[----:B------:R3:W-:Y:S04]  /*6d670*/  STL [R1+0x23d4], R18 ;  /* 0x0023d41201007387 */ /* 0x0007e80000100800 */
[----:B------:R-:W4:Y:S01]  /*6d680*/  LDL.LU R21, [R1+0x291c] ;  /* 0x00291c0001157983 */ /* 0x000f220000300800 */
[----:B--2---:R-:W-:-:S03]  /*6d690*/  IMAD.MOV.U32 R5, RZ, RZ, R18 ;  /* 0x000000ffff057224 */ /* 0x004fc600078e0012 */
[----:B-1----:R-:W2:Y:S01]  /*6d6a0*/  LDL.LU R19, [R1+0x2928] ;  /* 0x0029280001137983 */ /* 0x002ea20000300800 */
[----:B------:R-:W-:-:S03]  /*6d6b0*/  IMAD.MOV.U32 R4, RZ, RZ, R15 ;  /* 0x000000ffff047224 */ /* 0x000fc600078e000f */
[----:B---3--:R-:W3:Y:S04]  /*6d6c0*/  LDL.LU R18, [R1+0x2914] ;  /* 0x0029140001127983 */ /* 0x008ee80000300800 */
[----:B------:R-:W3:Y:S04]  /*6d6d0*/  LDL.LU R15, [R1+0x2920] ;  /* 0x00292000010f7983 */ /* 0x000ee80000300800 */
[----:B------:R1:W-:Y:S01]  /*6d6e0*/  LDGSTS.E [R6+0xf000], [R4.64], P2 ;  /* 0x0f00000004067fae */ /* 0x0003e20009121844 */
[----:B------:R-:W-:-:S04]  /*6d6f0*/  IADD3 R16, P1, R16, R12, RZ ;  /* 0x0000000c10107210 */ /* 0x000fc80007f3e0ff */
[----:B------:R-:W-:Y:S02]  /*6d700*/  IADD3.X R17, R17, R0, RZ, P1, !PT ;  /* 0x0000000011117210 */ /* 0x000fe40000ffe4ff */
[----:B------:R-:W-:Y:S01]  /*6d710*/  IADD3 R10, P3, R10, R12, RZ ;  /* 0x0000000c0a0a7210 */ /* 0x000fe20007f7e0ff */
[----:B-1----:R-:W-:Y:S02]  /*6d720*/  IMAD.MOV.U32 R4, RZ, RZ, R16 ;  /* 0x000000ffff047224 */ /* 0x002fe400078e0010 */
[----:B------:R-:W-:Y:S02]  /*6d730*/  IMAD.MOV.U32 R5, RZ, RZ, R17 ;  /* 0x000000ffff057224 */ /* 0x000fe400078e0011 */
[----:B------:R-:W-:Y:S01]  /*6d740*/  IMAD.X R14, R14, 0x1, R0, P3 ;  /* 0x000000010e0e7824 */ /* 0x000fe200018e0600 */
[----:B------:R-:W-:Y:S04]  /*6d750*/  STL [R1+0x23e0], R16 ;  /* 0x0023e01001007387 */ /* 0x000fe80000100800 */
[----:B------:R-:W-:Y:S04]  /*6d760*/  STL [R1+0x23dc], R17 ;  /* 0x0023dc1101007387 */ /* 0x000fe80000100800 */
[----:B------:R-:W-:Y:S04]  /*6d770*/  STL [R1+0x23e8], R10 ;  /* 0x0023e80a01007387 */ /* 0x000fe80000100800 */
[----:B------:R1:W-:Y:S04]  /*6d780*/  LDGSTS.E [R6+0xf100], [R4.64], P2 ;  /* 0x0f10000004067fae */ /* 0x0003e80009121844 */
[----:B------:R1:W-:Y:S02]  /*6d790*/  STL [R1+0x23e4], R14 ;  /* 0x0023e40e01007387 */ /* 0x0003e40000100800 */
[----:B-1----:R-:W-:-:S02]  /*6d7a0*/  IMAD.MOV.U32 R5, RZ, RZ, R14 ;  /* 0x000000ffff057224 */ /* 0x002fc400078e000e */
[----:B------:R-:W-:Y:S01]  /*6d7b0*/  IMAD.MOV.U32 R4, RZ, RZ, R10 ;  /* 0x000000ffff047224 */ /* 0x000fe200078e000a */
[----:B------:R-:W3:Y:S04]  /*6d7c0*/  LDL.LU R14, [R1+0x2918] ;  /* 0x00291800010e7983 */ /* 0x000ee80000300800 */
[----:B------:R-:W3:Y:S04]  /*6d7d0*/  LDL.LU R10, [R1+0x28d0] ;  /* 0x0028d000010a7983 */ /* 0x000ee80000300800 */
[----:B------:R1:W-:Y:S01]  /*6d7e0*/  LDGSTS.E [R6+0xf200], [R4.64], P2 ;  /* 0x0f20000004067fae */ /* 0x0003e20009121844 */
[----:B------:R-:W-:-:S04]  /*6d7f0*/  IADD3 R11, P3, R11, R12, RZ ;  /* 0x0000000c0b0b7210 */ /* 0x000fc80007f7e0ff */
[----:B------:R-:W-:Y:S01]  /*6d800*/  IADD3.X R13, R13, R0, RZ, P3, !PT ;  /* 0x000000000d0d7210 */ /* 0x000fe20001ffe4ff */
[----:B------:R-:W-:Y:S04]  /*6d810*/  STL [R1+0x23f0], R11 ;  /* 0x0023f00b01007387 */ /* 0x000fe80000100800 */
[----:B------:R1:W-:Y:S02]  /*6d820*/  STL [R1+0x23ec], R13 ;  /* 0x0023ec0d01007387 */ /* 0x0003e40000100800 */
[----:B-1----:R-:W-:Y:S02]  /*6d830*/  IMAD.MOV.U32 R5, RZ, RZ, R13 ;  /* 0x000000ffff057224 */ /* 0x002fe400078e000d */
[----:B------:R-:W3:Y:S04]  /*6d840*/  LDL.LU R16, [R1+0x290c] ;  /* 0x00290c0001107983 */ /* 0x000ee80000300800 */
[----:B------:R-:W3:Y:S04]  /*6d850*/  LDL.LU R13, [R1+0x28a4] ;  /* 0x0028a400010d7983 */ /* 0x000ee80000300800 */
[----:B------:R-:W1:Y:S01]  /*6d860*/  S2R R17, SR_TID.X ;  /* 0x0000000000117919 */ /* 0x000e620000002100 */
[----:B------:R-:W-:Y:S01]  /*6d870*/  IMAD.MOV.U32 R4, RZ, RZ, R11 ;  /* 0x000000ffff047224 */ /* 0x000fe200078e000b */
[----:B------:R-:W-:-:S04]  /*6d880*/  ISETP.GT.AND P1, PT, R7, 0x1, PT ;  /* 0x000000010700780c */ /* 0x000fc80003f24270 */
[----:B------:R-:W-:Y:S01]  /*6d890*/  SEL R3, RZ, 0x4, !P1 ;  /* 0x00000004ff037807 */ /* 0x000fe20004800000 */
[----:B------:R1:W-:Y:S01]  /*6d8a0*/  LDGSTS.E [R6+0xf300], [R4.64], P2 ;  /* 0x0f30000004067fae */ /* 0x0003e20009121844 */
[----:B------:R-:W-:Y:S02]  /*6d8b0*/  IADD3 R8, P2, R8, R12, RZ ;  /* 0x0000000c08087210 */ /* 0x000fe40007f5e0ff */
[----:B------:R-:W-:-:S03]  /*6d8c0*/  SEL R3, R3, RZ, !P0 ;  /* 0x000000ff03037207 */ /* 0x000fc60004000000 */
[----:B------:R-:W-:Y:S01]  /*6d8d0*/  IMAD.X R9, R9, 0x1, R0, P2 ;  /* 0x0000000109097824 */ /* 0x000fe200010e0600 */
[----:B------:R-:W-:Y:S02]  /*6d8e0*/  ISETP.NE.U32.AND P1, PT, R3, RZ, PT ;  /* 0x000000ff0300720c */ /* 0x000fe40003f25070 */
[----:B-1----:R-:W-:-:S05]  /*6d8f0*/  LOP3.LUT R17, R17, 0x3f, RZ, 0xc0, !PT ;  /* 0x0000003f11117812 */ /* 0x002fca00078ec0ff */
[----:B------:R-:W-:Y:S01]  /*6d900*/  IMAD.SHL.U32 R17, R17, 0x4, RZ ;  /* 0x0000000411117824 */ /* 0x000fe200078e00ff */
[----:B------:R1:W-:Y:S04]  /*6d910*/  STL [R1+0x294c], R8 ;  /* 0x00294c0801007387 */ /* 0x0003e80000100800 */
[----:B------:R-:W-:Y:S01]  /*6d920*/  LOP3.LUT R11, R17, 0x20, RZ, 0x3c, !PT ;  /* 0x00000020110b7812 */ /* 0x000fe200078e3cff */
[----:B------:R1:W-:Y:S04]  /*6d930*/  STL [R1+0x2924], R9 ;  /* 0x0029240901007387 */ /* 0x0003e80000100800 */
[----:B------:R-:W3:Y:S01]  /*6d940*/  LDL.LU R20, [R1+0x289c] ;  /* 0x00289c0001147983 */ /* 0x000ee20000300800 */
[----:B------:R-:W-:-:S03]  /*6d950*/  IMAD R5, R57, 0x10000, R11 ;  /* 0x0001000039057824 */ /* 0x000fc600078e020b */
[----:B------:R-:W3:Y:S04]  /*6d960*/  LDL.LU R17, [R1+0x28a8] ;  /* 0x0028a80001117983 */ /* 0x000ee80000300800 */
[----:B------:R-:W3:Y:S04]  /*6d970*/  LDL.LU R11, [R1+0x288c] ;  /* 0x00288c00010b7983 */ /* 0x000ee80000300800 */
[----:B------:R-:W3:Y:S04]  /*6d980*/  LDL.LU R4, [R1+0x28a0] ;  /* 0x0028a00001047983 */ /* 0x000ee80000300800 */
[----:B------:R1:W-:Y:S01]  /*6d990*/  LDGSTS.E [R5+0x400], [R8.64], P1 ;  /* 0x0040000008057fae */ /* 0x0003e20008921844 */
[----:B--2---:R-:W-:-:S04]  /*6d9a0*/  IADD3 R19, P2, R19, R12, RZ ;  /* 0x0000000c13137210 */ /* 0x004fc80007f5e0ff */
[----:B----4-:R-:W-:Y:S02]  /*6d9b0*/  IADD3.X R21, R21, R0, RZ, P2, !PT ;  /* 0x0000000015157210 */ /* 0x010fe400017fe4ff */
[----:B---3--:R-:W-:Y:S01]  /*6d9c0*/  IADD3 R15, P3, R15, R12, RZ ;  /* 0x0000000c0f0f7210 */ /* 0x008fe20007f7e0ff */
[----:B------:R-:W-:Y:S01]  /*6d9d0*/  STL [R1+0x2928], R19 ;  /* 0x0029281301007387 */ /* 0x000fe20000100800 */
[----:B-1----:R-:W-:-:S03]  /*6d9e0*/  IMAD.MOV.U32 R8, RZ, RZ, R19 ;  /* 0x000000ffff087224 */ /* 0x002fc600078e0013 */
[----:B------:R-:W-:Y:S01]  /*6d9f0*/  IMAD.X R18, R18, 0x1, R0, P3 ;  /* 0x0000000112127824 */ /* 0x000fe200018e0600 */
[----:B------:R1:W-:Y:S01]  /*6da00*/  STL [R1+0x291c], R21 ;  /* 0x00291c1501007387 */ /* 0x0003e20000100800 */
[----:B------:R-:W-:-:S03]  /*6da10*/  IMAD.MOV.U32 R9, RZ, RZ, R21 ;  /* 0x000000ffff097224 */ /* 0x000fc600078e0015 */
[----:B------:R-:W-:Y:S04]  /*6da20*/  STL [R1+0x2920], R15 ;  /* 0x0029200f01007387 */ /* 0x000fe80000100800 */
[----:B------:R2:W-:Y:S04]  /*6da30*/  STL [R1+0x2914], R18 ;  /* 0x0029141201007387 */ /* 0x0005e80000100800 */
[----:B-1----:R-:W3:Y:S04]  /*6da40*/  LDL.LU R21, [R1+0x2890] ;  /* 0x0028900001157983 */ /* 0x002ee80000300800 */
[----:B------:R1:W-:Y:S04]  /*6da50*/  LDGSTS.E [R5+0x500], [R8.64], P1 ;  /* 0x0050000008057fae */ /* 0x0003e80008921844 */
[----:B------:R-:W4:Y:S01]  /*6da60*/  LDL.LU R19, [R1+0x2894] ;  /* 0x0028940001137983 */ /* 0x000f220000300800 */
[----:B-1----:R-:W-:-:S02]  /*6da70*/  IMAD.MOV.U32 R9, RZ, RZ, R18 ;  /* 0x000000ffff097224 */ /* 0x002fc400078e0012 */
[----:B------:R-:W-:Y:S01]  /*6da80*/  IMAD.MOV.U32 R8, RZ, RZ, R15 ;  /* 0x000000ffff087224 */ /* 0x000fe200078e000f */
[----:B--2---:R-:W2:Y:S04]  /*6da90*/  LDL.LU R18, [R1+0x2830] ;  /* 0x0028300001127983 */ /* 0x004ea80000300800 */
[----:B------:R-:W2:Y:S04]  /*6daa0*/  LDL.LU R15, [R1+0x2834] ;  /* 0x00283400010f7983 */ /* 0x000ea80000300800 */
[----:B------:R1:W-:Y:S01]  /*6dab0*/  LDGSTS.E [R5+0x600], [R8.64], P1 ;  /* 0x0060000008057fae */ /* 0x0003e20008921844 */
[----:B------:R-:W-:-:S02]  /*6dac0*/  IADD3 R14, P3, R14, R12, RZ ;  /* 0x0000000c0e0e7210 */ /* 0x000fc40007f7e0ff */
[----:B------:R-:W-:-:S03]  /*6dad0*/  IADD3 R10, P4, R10, R12, RZ ;  /* 0x0000000c0a0a7210 */ /* 0x000fc60007f9e0ff */
[----:B-1----:R-:W-:Y:S01]  /*6dae0*/  IMAD.MOV.U32 R8, RZ, RZ, R14 ;  /* 0x000000ffff087224 */ /* 0x002fe200078e000e */
[----:B------:R-:W-:Y:S01]  /*6daf0*/  STL [R1+0x2918], R14 ;  /* 0x0029180e01007387 */ /* 0x000fe20000100800 */
[----:B------:R-:W-:-:S05]  /*6db00*/  IADD3.X R16, R16, R0, RZ, P3, !PT ;  /* 0x0000000010107210 */ /* 0x000fca0001ffe4ff */
        /* <DEDUP_REMOVED lines=15> */
[----:B------:R-:W-:Y:S02]  /*6dc00*/  ISETP.NE.U32.AND P2, PT, R3, RZ, PT ;  /* 0x000000ff0300720c */ /* 0x000fe40003f45070 */
[----:B------:R-:W-:-:S04]  /*6dc10*/  IADD3 R17, P1, R17, R12, RZ ;  /* 0x0000000c11117210 */ /* 0x000fc80007f3e0ff */
[----:B------:R-:W-:Y:S02]  /*6dc20*/  IADD3.X R20, R20, R0, RZ, P1, !PT ;  /* 0x0000000014147210 */ /* 0x000fe40000ffe4ff */
[----:B------:R-:W-:Y:S01]  /*6dc30*/  IADD3 R4, P3, R4, R12, RZ ;  /* 0x0000000c04047210 */ /* 0x000fe20007f7e0ff */
[----:B------:R-:W-:Y:S04]  /*6dc40*/  STL [R1+0x28a8], R17 ;  /* 0x0028a81101007387 */ /* 0x000fe80000100800 */
[----:B------:R-:W-:Y:S01]  /*6dc50*/  IMAD.X R11, R11, 0x1, R0, P3 ;  /* 0x000000010b0b7824 */ /* 0x000fe200018e0600 */
[----:B------:R1:W-:Y:S01]  /*6dc60*/  LDGSTS.E [R5+0x1400], [R8.64], P2 ;  /* 0x0140000008057fae */ /* 0x0003e20009121844 */
[----:B------:R-:W-:-:S03]  /*6dc70*/  ISETP.GT.AND P1, PT, R7, 0x9, PT ;  /* 0x000000090700780c */ /* 0x000fc60003f24270 */
[----:B------:R1:W-:Y:S04]  /*6dc80*/  STL [R1+0x289c], R20 ;  /* 0x00289c1401007387 */ /* 0x0003e80000100800 */
[----:B------:R-:W-:Y:S01]  /*6dc90*/  STL [R1+0x28a0], R4 ;  /* 0x0028a00401007387 */ /* 0x000fe20000100800 */
[----:B-1----:R-:W-:Y:S02]  /*6dca0*/  IMAD.MOV.U32 R8, RZ, RZ, R17 ;  /* 0x000000ffff087224 */ /* 0x002fe400078e0011 */
[----:B------:R-:W-:Y:S01]  /*6dcb0*/  IMAD.MOV.U32 R9, RZ, RZ, R20 ;  /* 0x000000ffff097224 */ /* 0x000fe200078e0014 */
[----:B------:R1:W-:Y:S01]  /*6dcc0*/  STL [R1+0x288c], R11 ;  /* 0x00288c0b01007387 */ /* 0x0003e20000100800 */
[----:B------:R-:W-:-:S03]  /*6dcd0*/  SEL R3, RZ, 0x4, !P1 ;  /* 0x00000004ff037807 */ /* 0x000fc60004800000 */
[----:B------:R-:W2:Y:S04]  /*6dce0*/  LDL.LU R20, [R1+0x2848] ;  /* 0x0028480001147983 */ /* 0x000ea80000300800 */
[----:B------:R1:W-:Y:S04]  /*6dcf0*/  LDGSTS.E [R5+0x1500], [R8.64], P2 ;  /* 0x0150000008057fae */ /* 0x0003e80009121844 */
[----:B------:R-:W2:Y:S01]  /*6dd00*/  LDL.LU R17, [R1+0x284c] ;  /* 0x00284c0001117983 */ /* 0x000ea20000300800 */
[----:B------:R-:W-:Y:S01]  /*6dd10*/  SEL R3, R3, RZ, !P0 ;  /* 0x000000ff03037207 */ /* 0x000fe20004000000 */
[----:B-1----:R-:W-:-:S02]  /*6dd20*/  IMAD.MOV.U32 R9, RZ, RZ, R11 ;  /* 0x000000ffff097224 */ /* 0x002fc400078e000b */
[----:B------:R-:W-:Y:S01]  /*6dd30*/  IMAD.MOV.U32 R8, RZ, RZ, R4 ;  /* 0x000000ffff087224 */ /* 0x000fe200078e0004 */
[----:B------:R-:W2:Y:S04]  /*6dd40*/  LDL.LU R11, [R1+0x27b0] ;  /* 0x0027b000010b7983 */ /* 0x000ea80000300800 */
[----:B------:R-:W2:Y:S01]  /*6dd50*/  LDL.LU R4, [R1+0x27b4] ;  /* 0x0027b40001047983 */ /* 0x000ea20000300800 */
[----:B------:R-:W-:-:S03]  /*6dd60*/  ISETP.NE.U32.AND P1, PT, R3, RZ, PT ;  /* 0x000000ff0300720c */ /* 0x000fc60003f25070 */
[----:B------:R1:W-:Y:S01]  /*6dd70*/  LDGSTS.E [R5+0x1600], [R8.64], P2 ;  /* 0x0160000008057fae */ /* 0x0003e20009121844 */
        /* <DEDUP_REMOVED lines=37> */
[----:B------:R-:W-:Y:S02]  /*6dfd0*/  SEL R3, RZ, 0x4, !P2 ;  /* 0x00000004ff037807 */ /* 0x000fe40005000000 */
[----:B------:R-:W-:Y:S02]  /*6dfe0*/  IADD3 R17, P3, R17, R12, RZ ;  /* 0x0000000c11117210 */ /* 0x000fe40007f7e0ff */
[----:B------:R-:W-:Y:S02]  /*6dff0*/  SEL R3, R3, RZ, !P0 ;  /* 0x000000ff03037207 */ /* 0x000fe40004000000 */
[----:B------:R-:W-:Y:S01]  /*6e000*/  IADD3.X R20, R20, R0, RZ, P3, !PT ;  /* 0x0000000014147210 */ /* 0x000fe20001ffe4ff */
[----:B-1----:R-:W-:Y:S01]  /*6e010*/  IMAD.MOV.U32 R8, RZ, RZ, R17 ;  /* 0x000000ffff087224 */ /* 0x002fe200078e0011 */
[----:B------:R-:W-:Y:S01]  /*6e020*/  ISETP.NE.U32.AND P2, PT, R3, RZ, PT ;  /* 0x000000ff0300720c */ /* 0x000fe20003f45070 */
[----:B------:R-:W-:Y:S02]  /*6e030*/  STL [R1+0x284c], R17 ;  /* 0x00284c1101007387 */ /* 0x000fe40000100800 */
[----:B------:R-:W-:Y:S01]  /*6e040*/  IMAD.MOV.U32 R9, RZ, RZ, R20 ;  /* 0x000000ffff097224 */ /* 0x000fe200078e0014 */
[----:B------:R-:W-:Y:S01]  /*6e050*/  IADD3 R4, P4, R4, R12, RZ ;  /* 0x0000000c04047210 */ /* 0x000fe20007f9e0ff */
[----:B------:R1:W-:Y:S04]  /*6e060*/  STL [R1+0x2848], R20 ;  /* 0x0028481401007387 */ /* 0x0003e80000100800 */
[----:B------:R-:W-:Y:S01]  /*6e070*/  IMAD.X R11, R11, 0x1, R0, P4 ;  /* 0x000000010b0b7824 */ /* 0x000fe200020e0600 */
        /* <DEDUP_REMOVED lines=8> */
[----:B------:R-:W2:Y:S04]  /*6e100*/  LDL.LU R4, [R1+0x2724] ;  /* 0x0027240001047983 */ /* 0x000ea80000300800 */
        /* <DEDUP_REMOVED lines=19> */
[----:B------:R-:W-:-:S04]  /*6e240*/  IADD3 R14, P3, R14, R12, RZ ;  /* 0x0000000c0e0e7210 */ /* 0x000fc80007f7e0ff */
[----:B------:R-:W-:Y:S01]  /*6e250*/  IADD3.X R16, R16, R0, RZ, P3, !PT ;  /* 0x0000000010107210 */ /* 0x000fe20001ffe4ff */
[----:B-1----:R-:W-:Y:S01]  /*6e260*/  IMAD.MOV.U32 R8, RZ, RZ, R14 ;  /* 0x000000ffff087224 */ /* 0x002fe200078e000e */
[----:B------:R-:W-:Y:S03]  /*6e270*/  STL [R1+0x27cc], R14 ;  /* 0x0027cc0e01007387 */ /* 0x000fe60000100800 */
        /* <DEDUP_REMOVED lines=19> */
[----:B------:R-:W-:-:S05]  /*6e3b0*/  IADD3 R4, P3, R4, R12, RZ ;  /* 0x0000000c04047210 */ /* 0x000fca0007f7e0ff */
[----:B------:R1:W-:Y:S01]  /*6e3c0*/  LDGSTS.E [R5+0x4400], [R8.64], P1 ;  /* 0x0440000008057fae */ /* 0x0003e20008921844 */
[----:B------:R-:W-:-:S03]  /*6e3d0*/  IMAD.X R11, R11, 0x1, R0, P3 ;  /* 0x000000010b0b7824 */ /* 0x000fc600018e0600 */
[----:B------:R-:W-:Y:S01]  /*6e3e0*/  STL [R1+0x271c], R17 ;  /* 0x00271c1101007387 */ /* 0x000fe20000100800 */
[----:B------:R-:W-:-:S03]  /*6e3f0*/  ISETP.GT.AND P2, PT, R7, 0x15, PT ;  /* 0x000000150700780c */ /* 0x000fc60003f44270 */
[----:B------:R1:W-:Y:S02]  /*6e400*/  STL [R1+0x2718], R20 ;  /* 0x0027181401007387 */ /* 0x0003e40000100800 */
[----:B-1----:R-:W-:Y:S02]  /*6e410*/  IMAD.MOV.U32 R8, RZ, RZ, R17 ;  /* 0x000000ffff087224 */ /* 0x002fe400078e0011 */
[----:B------:R-:W-:Y:S01]  /*6e420*/  STL [R1+0x2724], R4 ;  /* 0x0027240401007387 */ /* 0x000fe20000100800 */
[----:B------:R-:W-:-:S03]  /*6e430*/  IMAD.MOV.U32 R9, RZ, RZ, R20 ;  /* 0x000000ffff097224 */ /* 0x000fc600078e0014 */
[----:B------:R1:W-:Y:S01]  /*6e440*/  STL [R1+0x2720], R11 ;  /* 0x0027200b01007387 */ /* 0x0003e20000100800 */
[----:B------:R-:W-:-:S03]  /*6e450*/  SEL R3, RZ, 0x4, !P2 ;  /* 0x00000004ff037807 */ /* 0x000fc60005000000 */
[----:B------:R-:W2:Y:S04]  /*6e460*/  LDL.LU R20, [R1+0x26a8] ;  /* 0x0026a80001147983 */ /* 0x000ea80000300800 */
[----:B------:R-:W2:Y:S04]  /*6e470*/  LDL.LU R17, [R1+0x26ac] ;  /* 0x0026ac0001117983 */ /* 0x000ea80000300800 */
[----:B------:R1:W-:Y:S01]  /*6e480*/  LDGSTS.E [R5+0x4500], [R8.64], P1 ;  /* 0x0450000008057fae */ /* 0x0003e20008921844 */
        /* <DEDUP_REMOVED lines=51> */
[----:B------:R-:W-:-:S02]  /*6e7c0*/  IMAD.MOV.U32 R9, RZ, RZ, R20 ;  /* 0x000000ffff097224 */ /* 0x000fc400078e0014 */
[----:B------:R1:W-:Y:S04]  /*6e7d0*/  STL [R1+0x26a8], R20 ;  /* 0x0026a81401007387 */ /* 0x0003e80000100800 */
        /* <DEDUP_REMOVED lines=52> */
[----:B------:R-:W-:-:S07]  /*6eb20*/  IADD3.X R20, R20, R0, RZ, P1, !PT ;  /* 0x0000000014147210 */ /* 0x000fce0000ffe4ff */
[----:B------:R1:W-:Y:S01]  /*6eb30*/  LDGSTS.E [R5+0x7400], [R8.64], P2 ;  /* 0x0740000008057fae */ /* 0x0003e20009121844 */
[----:B------:R-:W-:-:S03]  /*6eb40*/  IADD3 R4, P3, R4, R12, RZ ;  /* 0x0000000c04047210 */ /* 0x000fc60007f7e0ff */
[----:B------:R-:W-:Y:S02]  /*6eb50*/  STL [R1+0x2000], R17 ;  /* 0x0020001101007387 */ /* 0x000fe40000100800 */
[----:B------:R-:W-:Y:S02]  /*6eb60*/  IMAD.X R11, R11, 0x1, R0, P3 ;  /* 0x000000010b0b7824 */ /* 0x000fe400018e0600 */
[----:B------:R1:W-:Y:S01]  /*6eb70*/  STL [R1+0x1ffc], R20 ;  /* 0x001ffc1401007387 */ /* 0x0003e20000100800 */
[----:B------:R-:W-:Y:S01]  /*6eb80*/  ISETP.GT.AND P1, PT, R7, 0x21, PT ;  /* 0x000000210700780c */ /* 0x000fe20003f24270 */
        /* <DEDUP_REMOVED lines=8> */
[----:B------:R-:W-:-:S04]  /*6ec10*/  SEL R3, R3, RZ, !P0 ;  /* 0x000000ff03037207 */ /* 0x000fc80004000000 */
[----:B------:R-:W-:Y:S01]  /*6ec20*/  ISETP.NE.U32.AND P1, PT, R3, RZ, PT ;  /* 0x000000ff0300720c */ /* 0x000fe20003f25070 */
[----:B-1----:R-:W-:Y:S02]  /*6ec30*/  IMAD.MOV.U32 R8, RZ, RZ, R4 ;  /* 0x000000ffff087224 */ /* 0x002fe400078e0004 */
[----:B------:R-:W-:Y:S02]  /*6ec40*/  IMAD.MOV.U32 R9, RZ, RZ, R11 ;  /* 0x000000ffff097224 */ /* 0x000fe400078e000b */
[----:B------:R-:W2:Y:S04]  /*6ec50*/  LDL.LU R11, [R1+0x20f4] ;  /* 0x0020f400010b7983 */ /* 0x000ea80000300800 */
[----:B------:R-:W2:Y:S04]  /*6ec60*/  LDL.LU R4, [R1+0x20f8] ;  /* 0x0020f80001047983 */ /* 0x000ea80000300800 */
        /* <DEDUP_REMOVED lines=70> */
[----:B------:R-:W4:Y:S04]  /*6f0d0*/  LDL.LU R19, [R1+0x2190] ;  /* 0x0021900001137983 */ /* 0x000f280000300800 */
[----:B------:R1:W-:Y:S02]  /*6f0e0*/  LDGSTS.E [R5+0x9500], [R8.64], P2 ;  /* 0x0950000008057fae */ /* 0x0003e40009121844 */
        /* <DEDUP_REMOVED lines=30> */
[----:B------:R-:W-:Y:S01]  /*6f2d0*/  ISETP.GT.AND P2, PT, R7, 0x2d, PT ;  /* 0x0000002d0700780c */ /* 0x000fe20003f44270 */
[----:B------:R-:W-:Y:S02]  /*6f2e0*/  IMAD.X R11, R11, 0x1, R0, P3 ;  /* 0x000000010b0b7824 */ /* 0x000fe400018e0600 */
[----:B------:R-:W-:Y:S04]  /*6f2f0*/  STL [R1+0x2180], R17 ;  /* 0x0021801101007387 */ /* 0x000fe80000100800 */
[----:B------:R1:W-:Y:S02]  /*6f300*/  STL [R1+0x217c], R20 ;  /* 0x00217c1401007387 */ /* 0x0003e40000100800 */
[----:B-1----:R-:W-:-:S02]  /*6f310*/  IMAD.MOV.U32 R8, RZ, RZ, R17 ;  /* 0x000000ffff087224 */ /* 0x002fc400078e0011 */
[----:B------:R-:W-:Y:S01]  /*6f320*/  IMAD.MOV.U32 R9, RZ, RZ, R20 ;  /* 0x000000ffff097224 */ /* 0x000fe200078e0014 */
[----:B------:R-:W-:Y:S01]  /*6f330*/  STL [R1+0x2188], R4 ;  /* 0x0021880401007387 */ /* 0x000fe20000100800 */
[----:B------:R-:W-:-:S03]  /*6f340*/  SEL R3, RZ, 0x4, !P2 ;  /* 0x00000004ff037807 */ /* 0x000fc60005000000 */
[----:B------:R1:W-:Y:S04]  /*6f350*/  STL [R1+0x2184], R11 ;  /* 0x0021840b01007387 */ /* 0x0003e80000100800 */
[----:B------:R-:W2:Y:S04]  /*6f360*/  LDL.LU R20, [R1+0x220c] ;  /* 0x00220c0001147983 */ /* 0x000ea80000300800 */
[----:B------:R1:W-:Y:S04]  /*6f370*/  LDGSTS.E [R5+0xa500], [R8.64], P1 ;  /* 0x0a50000008057fae */ /* 0x0003e80008921844 */
[----:B------:R-:W2:Y:S01]  /*6f380*/  LDL.LU R17, [R1+0x2210] ;  /* 0x0022100001117983 */ /* 0x000ea20000300800 */
[----:B------:R-:W-:Y:S01]  /*6f390*/  SEL R3, R3, RZ, !P0 ;  /* 0x000000ff03037207 */ /* 0x000fe20004000000 */
[----:B-1----:R-:W-:-:S02]  /*6f3a0*/  IMAD.MOV.U32 R8, RZ, RZ, R4 ;  /* 0x000000ffff087224 */ /* 0x002fc400078e0004 */
[----:B------:R-:W-:Y:S02]  /*6f3b0*/  IMAD.MOV.U32 R9, RZ, RZ, R11 ;  /* 0x000000ffff097224 */ /* 0x000fe400078e000b */
        /* <DEDUP_REMOVED lines=42> */
[----:B------:R-:W-:Y:S02]  /*6f660*/  SEL R3, R3, RZ, !P0 ;  /* 0x000000ff03037207 */ /* 0x000fe40004000000 */
[----:B------:R-:W-:-:S04]  /*6f670*/  IADD3 R17, P3, R17, R12, RZ ;  /* 0x0000000c11117210 */ /* 0x000fc80007f7e0ff */
        /* <DEDUP_REMOVED lines=9> */
[----:B------:R1:W-:Y:S04]  /*6f710*/  LDGSTS.E [R5+0xb700], [R8.64], P2 ;  /* 0x0b70000008057fae */ /* 0x0003e80009121844 */
[----:B------:R1:W-:Y:S04]  /*6f720*/  STL [R1+0x2274], R11 ;  /* 0x0022740b01007387 */ /* 0x0003e80000100800 */
[----:B-1----:R-:W2:Y:S01]  /*6f730*/  LDL.LU R20, [R1+0x22fc] ;  /* 0x0022fc0001147983 */ /* 0x002ea20000300800 */
[----:B------:R-:W-:-:S03]  /*6f740*/  IMAD.MOV.U32 R9, RZ, RZ, R11 ;  /* 0x000000ffff097224 */ /* 0x000fc600078e000b */
[----:B------:R-:W2:Y:S01]  /*6f750*/  LDL.LU R17, [R1+0x2300] ;  /* 0x0023000001117983 */ /* 0x000ea20000300800 */
[----:B------:R-:W-:-:S03]  /*6f760*/  IMAD.MOV.U32 R8, RZ, RZ, R4 ;  /* 0x000000ffff087224 */ /* 0x000fc600078e0004 */
[----:B------:R-:W2:Y:S04]  /*6f770*/  LDL.LU R11, [R1+0x2304] ;  /* 0x00230400010b7983 */ /* 0x000ea80000300800 */
[----:B------:R-:W2:Y:S04]  /*6f780*/  LDL.LU R4, [R1+0x2308] ;  /* 0x0023080001047983 */ /* 0x000ea80000300800 */
        /* <DEDUP_REMOVED lines=15> */
[----:B------:R-:W-:Y:S02]  /*6f880*/  IMAD.MOV.U32 R9, RZ, RZ, R18 ;  /* 0x000000ffff097224 */ /* 0x000fe400078e0012 */
        /* <DEDUP_REMOVED lines=24> */
[----:B------:R-:W-:-:S11]  /*6fa10*/  IADD3 R17, P1, R17, R12, RZ ;  /* 0x0000000c11117210 */ /* 0x000fd60007f3e0ff */
[----:B------:R1:W-:Y:S01]  /*6fa20*/  LDGSTS.E [R5+0xd400], [R8.64], P2 ;  /* 0x0d40000008057fae */ /* 0x0003e20009121844 */
[----:B------:R-:W-:Y:S02]  /*6fa30*/  IADD3.X R20, R20, R0, RZ, P1, !PT ;  /* 0x0000000014147210 */ /* 0x000fe40000ffe4ff */
[----:B------:R-:W-:Y:S01]  /*6fa40*/  IADD3 R4, P3, R4, R12, RZ ;  /* 0x0000000c04047210 */ /* 0x000fe20007f7e0ff */
[----:B------:R-:W-:Y:S04]  /*6fa50*/  STL [R1+0x2300], R17 ;  /* 0x0023001101007387 */ /* 0x000fe80000100800 */
[----:B------:R-:W-:Y:S01]  /*6fa60*/  IMAD.X R11, R11, 0x1, R0, P3 ;  /* 0x000000010b0b7824 */ /* 0x000fe200018e0600 */
[----:B------:R1:W-:Y:S02]  /*6fa70*/  STL [R1+0x22fc], R20 ;  /* 0x0022fc1401007387 */ /* 0x0003e40000100800 */
[----:B-1----:R-:W-:-:S02]  /*6fa80*/  IMAD.MOV.U32 R8, RZ, RZ, R17 ;  /* 0x000000ffff087224 */ /* 0x002fc400078e0011 */
[----:B------:R-:W-:Y:S01]  /*6fa90*/  IMAD.MOV.U32 R9, RZ, RZ, R20 ;  /* 0x000000ffff097224 */ /* 0x000fe200078e0014 */
[----:B------:R-:W-:Y:S01]  /*6faa0*/  STL [R1+0x2308], R4 ;  /* 0x0023080401007387 */ /* 0x000fe20000100800 */
[----:B------:R-:W-:-:S03]  /*6fab0*/  ISETP.GT.AND P1, PT, R7, 0x39, PT ;  /* 0x000000390700780c */ /* 0x000fc60003f24270 */
[----:B------:R1:W-:Y:S01]  /*6fac0*/  STL [R1+0x2304], R11 ;  /* 0x0023040b01007387 */ /* 0x0003e20000100800 */
[----:B------:R-:W-:-:S03]  /*6fad0*/  SEL R3, RZ, 0x4, !P1 ;  /* 0x00000004ff037807 */ /* 0x000fc60004800000 */
[----:B------:R-:W2:Y:S04]  /*6fae0*/  LDL.LU R20, [R1+0x238c] ;  /* 0x00238c0001147983 */ /* 0x000ea80000300800 */
[----:B------:R1:W-:Y:S04]  /*6faf0*/  LDGSTS.E [R5+0xd500], [R8.64], P2 ;  /* 0x0d50000008057fae */ /* 0x0003e80009121844 */
[----:B------:R-:W2:Y:S01]  /*6fb00*/  LDL.LU R17, [R1+0x2390] ;  /* 0x0023900001117983 */ /* 0x000ea20000300800 */
[----:B------:R-:W-:Y:S01]  /*6fb10*/  SEL R3, R3, RZ, !P0 ;  /* 0x000000ff03037207 */ /* 0x000fe20004000000 */
[----:B-1----:R-:W-:-:S02]  /*6fb20*/  IMAD.MOV.U32 R8, RZ, RZ, R4 ;  /* 0x000000ffff087224 */ /* 0x002fc400078e0004 */
[----:B------:R-:W-:Y:S02]  /*6fb30*/  IMAD.MOV.U32 R9, RZ, RZ, R11 ;  /* 0x000000ffff097224 */ /* 0x000fe400078e000b */
[----:B------:R-:W2:Y:S04]  /*6fb40*/  LDL.LU R11, [R1+0x23f4] ;  /* 0x0023f400010b7983 */ /* 0x000ea80000300800 */
[----:B------:R-:W2:Y:S04]  /*6fb50*/  LDL.LU R4, [R1+0x23f8] ;  /* 0x0023f80001047983 */ /* 0x000ea80000300800 */
[----:B------:R1:W-:Y:S01]  /*6fb60*/  LDGSTS.E [R5+0xd600], [R8.64], P2 ;  /* 0x0d60000008057fae */ /* 0x0003e20009121844 */
[----:B------:R-:W-:-:S02]  /*6fb70*/  ISETP.NE.U32.AND P1, PT, R3, RZ, PT ;  /* 0x000000ff0300720c */ /* 0x000fc40003f25070 */
        /* <DEDUP_REMOVED lines=9> */
[----:B------:R-:W-:Y:S04]  /*6fc10*/  STL [R1+0x2378], R15 ;  /* 0x0023780f01007387 */ /* 0x000fe80000100800 */
[----:B------:R2:W-:Y:S04]  /*6fc20*/  STL [R1+0x2374], R18 ;  /* 0x0023741201007387 */ /* 0x0005e80000100800 */
[----:B-1----:R-:W4:Y:S01]  /*6fc30*/  LDL.LU R21, [R1+0x23fc] ;  /* 0x0023fc0001157983 */ /* 0x002f220000300800 */
[----:B---3--:R-:W-:-:S03]  /*6fc40*/  IMAD.MOV.U32 R8, RZ, RZ, R15 ;  /* 0x000000ffff087224 */ /* 0x008fc600078e000f */
[----:B------:R-:W3:Y:S01]  /*6fc50*/  LDL.LU R19, [R1+0x2400] ;  /* 0x0024000001137983 */ /* 0x000ee20000300800 */
[----:B------:R-:W-:-:S03]  /*6fc60*/  IMAD.MOV.U32 R9, RZ, RZ, R18 ;  /* 0x000000ffff097224 */ /* 0x000fc600078e0012 */
[----:B--2---:R-:W2:Y:S04]  /*6fc70*/  LDL.LU R18, [R1+0x2404] ;  /* 0x0024040001127983 */ /* 0x004ea80000300800 */
        /* <DEDUP_REMOVED lines=18> */
[----:B-1----:R-:W-:Y:S01]  /*6fda0*/  IMAD.MOV.U32 R8, RZ, RZ, R10 ;  /* 0x000000ffff087224 */ /* 0x002fe200078e000a */
[----:B------:R-:W-:Y:S02]  /*6fdb0*/  MOV R9, R13 ;  /* 0x0000000d00097202 */ /* 0x000fe40000000f00 */
[----:B------:R-:W2:Y:S04]  /*6fdc0*/  LDL.LU R13, [R1+0x2904] ;  /* 0x00290400010d7983 */ /* 0x000ea80000300800 */
[----:B------:R-:W2:Y:S01]  /*6fdd0*/  LDL.LU R10, [R1+0x2910] ;  /* 0x00291000010a7983 */ /* 0x000ea20000300800 */
[----:B------:R-:W-:-:S03]  /*6fde0*/  ISETP.NE.U32.AND P2, PT, R3, RZ, PT ;  /* 0x000000ff0300720c */ /* 0x000fc60003f45070 */
[----:B------:R1:W-:Y:S01]  /*6fdf0*/  LDGSTS.E [R5+0xe600], [R8.64], P1 ;  /* 0x0e60000008057fae */ /* 0x0003e20008921844 */
[----:B------:R-:W-:-:S05]  /*6fe00*/  IADD3 R17, P3, R17, R12, RZ ;  /* 0x0000000c11117210 */ /* 0x000fca0007f7e0ff */
[----:B------:R-:W-:Y:S02]  /*6fe10*/  IMAD.X R20, R20, 0x1, R0, P3 ;  /* 0x0000000114147824 */ /* 0x000fe400018e0600 */
[----:B-1----:R-:W-:Y:S02]  /*6fe20*/  IMAD.MOV.U32 R8, RZ, RZ, R17 ;  /* 0x000000ffff087224 */ /* 0x002fe400078e0011 */
[----:B------:R-:W-:Y:S01]  /*6fe30*/  IMAD.MOV.U32 R9, RZ, RZ, R20 ;  /* 0x000000ffff097224 */ /* 0x000fe200078e0014 */
[----:B------:R-:W-:Y:S01]  /*6fe40*/  IADD3 R4, P4, R4, R12, RZ ;  /* 0x0000000c04047210 */ /* 0x000fe20007f9e0ff */
[----:B------:R-:W-:Y:S04]  /*6fe50*/  STL [R1+0x2390], R17 ;  /* 0x0023901101007387 */ /* 0x000fe80000100800 */
[----:B------:R-:W-:Y:S01]  /*6fe60*/  IMAD.X R11, R11, 0x1, R0, P4 ;  /* 0x000000010b0b7824 */ /* 0x000fe200020e0600 */
[----:B------:R1:W-:Y:S04]  /*6fe70*/  STL [R1+0x238c], R20 ;  /* 0x00238c1401007387 */ /* 0x0003e80000100800 */
[----:B------:R1:W-:Y:S04]  /*6fe80*/  LDGSTS.E [R5+0xe700], [R8.64], P1 ;  /* 0x0e70000008057fae */ /* 0x0003e80008921844 */
[----:B------:R-:W-:Y:S04]  /*6fe90*/  STL [R1+0x23f8], R4 ;  /* 0x0023f80401007387 */ /* 0x000fe80000100800 */
[----:B------:R1:W-:Y:S04]  /*6fea0*/  STL [R1+0x23f4], R11 ;  /* 0x0023f40b01007387 */ /* 0x0003e80000100800 */
[----:B-1----:R-:W2:Y:S01]  /*6feb0*/  LDL.LU R20, [R1+0x28fc] ;  /* 0x0028fc0001147983 */ /* 0x002ea20000300800 */
[----:B------:R-:W-:Y:S01]  /*6fec0*/  IMAD.MOV.U32 R9, RZ, RZ, R11 ;  /* 0x000000ffff097224 */ /* 0x000fe200078e000b */
[----:B------:R-:W-:-:S02]  /*6fed0*/  MOV R8, R4 ;  /* 0x0000000400087202 */ /* 0x000fc40000000f00 */
[----:B------:R-:W2:Y:S04]  /*6fee0*/  LDL.LU R17, [R1+0x2908] ;  /* 0x0029080001117983 */ /* 0x000ea80000300800 */
[----:B------:R-:W2:Y:S04]  /*6fef0*/  LDL.LU R11, [R1+0x28f4] ;  /* 0x0028f400010b7983 */ /* 0x000ea80000300800 */
[----:B------:R-:W2:Y:S04]  /*6ff00*/  LDL.LU R4, [R1+0x2900] ;  /* 0x0029000001047983 */ /* 0x000ea80000300800 */
[----:B------:R1:W-:Y:S01]  /*6ff10*/  LDGSTS.E [R5+0xf400], [R8.64], P2 ;  /* 0x0f40000008057fae */ /* 0x0003e20009121844 */
[----:B---3--:R-:W-:-:S05]  /*6ff20*/  IADD3 R19, P1, R19, R12, RZ ;  /* 0x0000000c13137210 */ /* 0x008fca0007f3e0ff */
[----:B----4-:R-:W-:Y:S01]  /*6ff30*/  IMAD.X R21, R21, 0x1, R0, P1 ;  /* 0x0000000115157824 */ /* 0x010fe200008e0600 */
[----:B--2---:R-:W-:Y:S01]  /*6ff40*/  IADD3 R15, P3, R15, R12, RZ ;  /* 0x0000000c0f0f7210 */ /* 0x004fe20007f7e0ff */
[----:B-1----:R-:W-:-:S03]  /*6ff50*/  IMAD.MOV.U32 R8, RZ, RZ, R19 ;  /* 0x000000ffff087224 */ /* 0x002fc600078e0013 */
[----:B------:R-:W-:Y:S01]  /*6ff60*/  MOV R9, R21 ;  /* 0x0000001500097202 */ /* 0x000fe20000000f00 */
[----:B------:R-:W-:Y:S01]  /*6ff70*/  IMAD.X R18, R18, 0x1, R0, P3 ;  /* 0x0000000112127824 */ /* 0x000fe200018e0600 */
[----:B------:R-:W-:Y:S04]  /*6ff80*/  STL [R1+0x2400], R19 ;  /* 0x0024001301007387 */ /* 0x000fe80000100800 */
[----:B------:R-:W-:Y:S04]  /*6ff90*/  STL [R1+0x23fc], R21 ;  /* 0x0023fc1501007387 */ /* 0x000fe80000100800 */
[----:B------:R-:W-:Y:S04]  /*6ffa0*/  STL [R1+0x2408], R15 ;  /* 0x0024080f01007387 */ /* 0x000fe80000100800 */
[----:B------:R1:W-:Y:S04]  /*6ffb0*/  LDGSTS.E [R5+0xf500], [R8.64], P2 ;  /* 0x0f50000008057fae */ /* 0x0003e80009121844 */
[----:B------:R2:W-:Y:S01]  /*6ffc0*/  STL [R1+0x2404], R18 ;  /* 0x0024041201007387 */ /* 0x0005e20000100800 */
[----:B-1----:R-:W-:-:S03]  /*6ffd0*/  IMAD.MOV.U32 R9, RZ, RZ, R18 ;  /* 0x000000ffff097224 */ /* 0x002fc600078e0012 */
[----:B--2---:R-:W2:Y:S01]  /*6ffe0*/  LDL.LU R18, [R1+0x28f8] ;  /* 0x0028f80001127983 */ /* 0x004ea20000300800 */
[----:B------:R-:W-:-:S03]  /*6fff0*/  IMAD.MOV.U32 R8, RZ, RZ, R15 ;  /* 0x000000ffff087224 */ /* 0x000fc600078e000f */
[----:B------:R-:W3:Y:S04]  /*70000*/  LDL.LU R15, [R1+0x2898] ;  /* 0x00289800010f7983 */ /* 0x000ee80000300800 */
[----:B------:R1:W-:Y:S01]  /*70010*/  LDGSTS.E [R5+0xf600], [R8.64], P2 ;  /* 0x0f60000008057fae */ /* 0x0003e20009121844 */
[----:B------:R-:W-:-:S05]  /*70020*/  IADD3 R14, P3, R14, R12, RZ ;  /* 0x0000000c0e0e7210 */ /* 0x000fca0007f7e0ff */
[----:B------:R-:W-:Y:S01]  /*70030*/  IMAD.X R16, R16, 0x1, R0, P3 ;  /* 0x0000000110107824 */ /* 0x000fe200018e0600 */
[----:B------:R-:W-:Y:S04]  /*70040*/  STL [R1+0x2410], R14 ;  /* 0x0024100e01007387 */ /* 0x000fe80000100800 */
[----:B------:R4:W-:Y:S01]  /*70050*/  STL [R1+0x240c], R16 ;  /* 0x00240c1001007387 */ /* 0x0009e20000100800 */
[----:B-1----:R-:W-:-:S03]  /*70060*/  IMAD.MOV.U32 R9, RZ, RZ, R16 ;  /* 0x000000ffff097224 */ /* 0x002fc600078e0010 */
[----:B------:R-:W3:Y:S04]  /*70070*/  LDL.LU R19, [R1+0x28ec] ;  /* 0x0028ec0001137983 */ /* 0x000ee80000300800 */
[----:B----4-:R-:W4:Y:S04]  /*70080*/  LDL.LU R16, [R1+0x2884] ;  /* 0x0028840001107983 */ /* 0x010f280000300800 */
[----:B------:R-:W1:Y:S01]  /*70090*/  S2R R21, SR_TID.X ;  /* 0x0000000000157919 */ /* 0x000e620000002100 */
[----:B------:R-:W-:Y:S02]  /*700a0*/  MOV R8, R14 ;  /* 0x0000000e00087202 */ /* 0x000fe40000000f00 */
[----:B------:R-:W-:-:S03]  /*700b0*/  ISETP.GT.AND P1, PT, R7, 0x2, PT ;  /* 0x000000020700780c */ /* 0x000fc60003f24270 */
[----:B------:R1:W-:Y:S01]  /*700c0*/  LDGSTS.E [R5+0xf700], [R8.64], P2 ;  /* 0x0f70000008057fae */ /* 0x0003e20009121844 */
[----:B------:R-:W-:Y:S02]  /*700d0*/  IADD3 R10, P2, R10, R12, RZ ;  /* 0x0000000c0a0a7210 */ /* 0x000fe40007f5e0ff */
[----:B------:R-:W-:-:S03]  /*700e0*/  SEL R3, RZ, 0x4, !P1 ;  /* 0x00000004ff037807 */ /* 0x000fc60004800000 */
[----:B------:R-:W-:Y:S01]  /*700f0*/  IMAD.X R13, R13, 0x1, R0, P2 ;  /* 0x000000010d0d7824 */ /* 0x000fe200010e0600 */
[----:B------:R-:W-:Y:S02]  /*70100*/  SEL R3, R3, RZ, !P0 ;  /* 0x000000ff03037207 */ /* 0x000fe40004000000 */
[----:B-1----:R-:W-:-:S05]  /*70110*/  LOP3.LUT R21, R21, 0x3f, RZ, 0xc0, !PT ;  /* 0x0000003f15157812 */ /* 0x002fca00078ec0ff */
[----:B------:R-:W-:Y:S01]  /*70120*/  IMAD.SHL.U32 R21, R21, 0x4, RZ ;  /* 0x0000000415157824 */ /* 0x000fe200078e00ff */
[----:B------:R-:W-:Y:S01]  /*70130*/  ISETP.NE.U32.AND P1, PT, R3, RZ, PT ;  /* 0x000000ff0300720c */ /* 0x000fe20003f25070 */
[----:B------:R-:W-:Y:S03]  /*70140*/  STL [R1+0x2910], R10 ;  /* 0x0029100a01007387 */ /* 0x000fe60000100800 */
[----:B------:R-:W-:Y:S01]  /*70150*/  LOP3.LUT R14, R21, 0x40, RZ, 0x3c, !PT ;  /* 0x00000040150e7812 */ /* 0x000fe200078e3cff */
[----:B------:R1:W-:Y:S01]  /*70160*/  STL [R1+0x2904], R13 ;  /* 0x0029040d01007387 */ /* 0x0003e20000100800 */
[----:B------:R-:W-:Y:S01]  /*70170*/  MOV R9, R13 ;  /* 0x0000000d00097202 */ /* 0x000fe20000000f00 */
[----:B------:R-:W-:Y:S02]  /*70180*/  IMAD.MOV.U32 R8, RZ, RZ, R10 ;  /* 0x000000ffff087224 */ /* 0x000fe400078e000a */
[----:B------:R-:W-:Y:S01]  /*70190*/  IMAD R3, R57, 0x10000, R14 ;  /* 0x0001000039037824 */ /* 0x000fe200078e020e */
[----:B------:R-:W4:Y:S04]  /*701a0*/  LDL.LU R22, [R1+0x287c] ;  /* 0x00287c0001167983 */ /* 0x000f280000300800 */
[----:B------:R-:W4:Y:S04]  /*701b0*/  LDL.LU R14, [R1+0x2888] ;  /* 0x00288800010e7983 */ /* 0x000f280000300800 */
[----:B-1----:R-:W4:Y:S04]  /*701c0*/  LDL.LU R13, [R1+0x2874] ;  /* 0x00287400010d7983 */ /* 0x002f280000300800 */
[----:B------:R-:W4:Y:S01]  /*701d0*/  LDL.LU R10, [R1+0x2880] ;  /* 0x00288000010a7983 */ /* 0x000f220000300800 */
[----:B------:R-:W-:-:S03]  /*701e0*/  IADD3 R17, P2, R17, R12, RZ ;  /* 0x0000000c11117210 */ /* 0x000fc60007f5e0ff */
[----:B------:R1:W-:Y:S02]  /*701f0*/  LDGSTS.E [R3+0x800], [R8.64], P1 ;  /* 0x0080000008037fae */ /* 0x0003e40008921844 */
[--C-:B------:R-:W-:Y:S01]  /*70200*/  IMAD.X R20, R20, 0x1, R0.reuse, P2 ;  /* 0x0000000114147824 */ /* 0x100fe200010e0600 */
[----:B------:R-:W-:Y:S01]  /*70210*/  IADD3 R4, P3, R4, R12, RZ ;  /* 0x0000000c04047210 */ /* 0x000fe20007f7e0ff */
[----:B------:R-:W-:Y:S04]  /*70220*/  STL [R1+0x2908], R17 ;  /* 0x0029081101007387 */ /* 0x000fe80000100800 */
[----:B------:R-:W-:Y:S01]  /*70230*/  IMAD.X R11, R11, 0x1, R0, P3 ;  /* 0x000000010b0b7824 */ /* 0x000fe200018e0600 */
[----:B------:R1:W-:Y:S02]  /*70240*/  STL [R1+0x28fc], R20 ;  /* 0x0028fc1401007387 */ /* 0x0003e40000100800 */
[----:B-1----:R-:W-:-:S02]  /*70250*/  IMAD.MOV.U32 R8, RZ, RZ, R17 ;  /* 0x000000ffff087224 */ /* 0x002fc400078e0011 */
[----:B------:R-:W-:Y:S01]  /*70260*/  IMAD.MOV.U32 R9, RZ, RZ, R20 ;  /* 0x000000ffff097224 */ /* 0x000fe200078e0014 */
[----:B------:R-:W-:Y:S04]  /*70270*/  STL [R1+0x2900], R4 ;  /* 0x0029000401007387 */ /* 0x000fe80000100800 */
[----:B------:R1:W-:Y:S04]  /*70280*/  STL [R1+0x28f4], R11 ;  /* 0x0028f40b01007387 */ /* 0x0003e80000100800 */
[----:B------:R-:W4:Y:S04]  /*70290*/  LDL.LU R21, [R1+0x286c] ;  /* 0x00286c0001157983 */ /* 0x000f280000300800 */
[----:B------:R-:W4:Y:S04]  /*702a0*/  LDL.LU R20, [R1+0x2878] ;  /* 0x0028780001147983 */ /* 0x000f280000300800 */
[----:B------:R1:W-:Y:S04]  /*702b0*/  LDGSTS.E [R3+0x900], [R8.64], P1 ;  /* 0x0090000008037fae */ /* 0x0003e80008921844 */
[----:B------:R-:W4:Y:S01]  /*702c0*/  LDL.LU R17, [R1+0x2804] ;  /* 0x0028040001117983 */ /* 0x000f220000300800 */
[----:B-1----:R-:W-:Y:S01]  /*702d0*/  IMAD.MOV.U32 R9, RZ, RZ, R11 ;  /* 0x000000ffff097224 */ /* 0x002fe200078e000b */
[----:B------:R-:W-:-:S02]  /*702e0*/  MOV R8, R4 ;  /* 0x0000000400087202 */ /* 0x000fc40000000f00 */
[----:B------:R-:W4:Y:S04]  /*702f0*/  LDL.LU R11, [R1+0x2850] ;  /* 0x00285000010b7983 */ /* 0x000f280000300800 */
[----:B------:R1:W-:Y:S01]  /*70300*/  LDGSTS.E [R3+0xa00], [R8.64], P1 ;  /* 0x00a0000008037fae */ /* 0x0003e20008921844 */
[-C--:B--2---:R-:W-:Y:S02]  /*70310*/  IADD3 R18, P3, R18, R12.reuse, RZ ;  /* 0x0000000c12127210 */ /* 0x084fe40007f7e0ff */
[----:B---3--:R-:W-:-:S03]  /*70320*/  IADD3 R15, P4, R15, R12, RZ ;  /* 0x0000000c0f0f7210 */ /* 0x008fc60007f9e0ff */
[----:B-1----:R-:W-:Y:S01]  /*70330*/  IMAD.MOV.U32 R8, RZ, RZ, R18 ;  /* 0x000000ffff087224 */ /* 0x002fe200078e0012 */
[----:B------:R-:W-:Y:S01]  /*70340*/  STL [R1+0x28f8], R18 ;  /* 0x0028f81201007387 */ /* 0x000fe20000100800 */
[----:B------:R-:W-:-:S05]  /*70350*/  IMAD.X R19, R19, 0x1, R0, P3 ;  /* 0x0000000113137824 */ /* 0x000fca00018e0600 */
[----:B------:R-:W-:Y:S01]  /*70360*/  MOV R9, R19 ;  /* 0x0000001300097202 */ /* 0x000fe20000000f00 */
[----:B----4-:R-:W-:Y:S01]  /*70370*/  IMAD.X R16, R16, 0x1, R0, P4 ;  /* 0x0000000110107824 */ /* 0x010fe200020e0600 */
[----:B------:R1:W-:Y:S04]  /*70380*/  STL [R1+0x28ec], R19 ;  /* 0x0028ec1301007387 */ /* 0x0003e80000100800 */
        /* <DEDUP_REMOVED lines=8> */
[----:B------:R-:W3:Y:S01]  /*70410*/  LDL.LU R15, [R1+0x2800] ;  /* 0x00280000010f7983 */ /* 0x000ee20000300800 */
[----:B------:R-:W-:-:S04]  /*70420*/  ISETP.GT.AND P2, PT, R7, 0x6, PT ;  /* 0x000000060700780c */ /* 0x000fc80003f44270 */
[----:B------:R-:W-:-:S04]  /*70430*/  SEL R4, RZ, 0x4, !P2 ;  /* 0x00000004ff047807 */ /* 0x000fc80005000000 */
[----:B------:R-:W-:-:S04]  /*70440*/  SEL R4, R4, RZ, !P0 ;  /* 0x000000ff04047207 */ /* 0x000fc80004000000 */
[----:B------:R-:W-:Y:S02]  /*70450*/  ISETP.NE.U32.AND P2, PT, R4, RZ, PT ;  /* 0x000000ff0400720c */ /* 0x000fe40003f45070 */
[----:B------:R-:W-:-:S05]  /*70460*/  IADD3 R14, P1, R14, R12, RZ ;  /* 0x0000000c0e0e7210 */ /* 0x000fca0007f3e0ff */
[--C-:B------:R-:W-:Y:S01]  /*70470*/  IMAD.X R22, R22, 0x1, R0.reuse, P1 ;  /* 0x0000000116167824 */ /* 0x100fe200008e0600 */
[----:B------:R-:W-:Y:S01]  /*70480*/  IADD3 R10, P3, R10, R12, RZ ;  /* 0x0000000c0a0a7210 */ /* 0x000fe20007f7e0ff */
[----:B------:R-:W-:Y:S04]  /*70490*/  STL [R1+0x2888], R14 ;  /* 0x0028880e01007387 */ /* 0x000fe80000100800 */
[----:B------:R-:W-:Y:S01]  /*704a0*/  IMAD.X R13, R13, 0x1, R0, P3 ;  /* 0x000000010d0d7824 */ /* 0x000fe200018e0600 */
[----:B------:R1:W-:Y:S04]  /*704b0*/  LDGSTS.E [R3+0x1800], [R8.64], P2 ;  /* 0x0180000008037fae */ /* 0x0003e80009121844 */
[----:B------:R1:W-:Y:S01]  /*704c0*/  STL [R1+0x287c], R22 ;  /* 0x00287c1601007387 */ /* 0x0003e20000100800 */
[----:B------:R-:W-:-:S03]  /*704d0*/  ISETP.GT.AND P1, PT, R7, 0xa, PT ;  /* 0x0000000a0700780c */ /* 0x000fc60003f24270 */
[----:B------:R-:W-:Y:S01]  /*704e0*/  STL [R1+0x2880], R10 ;  /* 0x0028800a01007387 */ /* 0x000fe20000100800 */
[----:B-1----:R-:W-:Y:S01]  /*704f0*/  MOV R8, R14 ;  /* 0x0000000e00087202 */ /* 0x002fe20000000f00 */
[----:B------:R-:W-:Y:S02]  /*70500*/  IMAD.MOV.U32 R9, RZ, RZ, R22 ;  /* 0x000000ffff097224 */ /* 0x000fe400078e0016 */
[----:B------:R1:W-:Y:S04]  /*70510*/  STL [R1+0x2874], R13 ;  /* 0x0028740d01007387 */ /* 0x0003e80000100800 */
[----:B------:R-:W2:Y:S04]  /*70520*/  LDL.LU R22, [R1+0x27ec] ;  /* 0x0027ec0001167983 */ /* 0x000ea80000300800 */
[----:B------:R1:W-:Y:S04]  /*70530*/  LDGSTS.E [R3+0x1900], [R8.64], P2 ;  /* 0x0190000008037fae */ /* 0x0003e80009121844 */
[----:B------:R-:W2:Y:S01]  /*70540*/  LDL.LU R14, [R1+0x27f8] ;  /* 0x0027f800010e7983 */ /* 0x000ea20000300800 */
[----:B------:R-:W-:-:S02]  /*70550*/  IADD3 R20, P3, R20, R12, RZ ;  /* 0x0000000c14147210 */ /* 0x000fc40007f7e0ff */
[----:B------:R-:W-:Y:S01]  /*70560*/  SEL R4, RZ, 0x4, !P1 ;  /* 0x00000004ff047807 */ /* 0x000fe20004800000 */
[----:B-1----:R-:W-:Y:S02]  /*70570*/  IMAD.MOV.U32 R9, RZ, RZ, R13 ;  /* 0x000000ffff097224 */ /* 0x002fe400078e000d */
[----:B------:R-:W-:Y:S01]  /*70580*/  IMAD.MOV.U32 R8, RZ, RZ, R10 ;  /* 0x000000ffff087224 */ /* 0x000fe200078e000a */
[----:B------:R-:W2:Y:S01]  /*70590*/  LDL.LU R13, [R1+0x2784] ;  /* 0x00278400010d7983 */ /* 0x000ea20000300800 */
[----:B------:R-:W-:-:S03]  /*705a0*/  IMAD.X R21, R21, 0x1, R0, P3 ;  /* 0x0000000115157824 */ /* 0x000fc600018e0600 */
[----:B------:R-:W2:Y:S01]  /*705b0*/  LDL.LU R10, [R1+0x27d0] ;  /* 0x0027d000010a7983 */ /* 0x000ea20000300800 */
[----:B------:R-:W-:-:S03]  /*705c0*/  IADD3 R11, P4, R11, R12, RZ ;  /* 0x0000000c0b0b7210 */ /* 0x000fc60007f9e0ff */
[----:B------:R1:W-:Y:S01]  /*705d0*/  LDGSTS.E [R3+0x1a00], [R8.64], P2 ;  /* 0x01a0000008037fae */ /* 0x0003e20009121844 */
[----:B------:R-:W-:Y:S02]  /*705e0*/  SEL R4, R4, RZ, !P0 ;  /* 0x000000ff04047207 */ /* 0x000fe40004000000 */
[----:B------:R-:W-:Y:S01]  /*705f0*/  IADD3.X R17, R17, R0, RZ, P4, !PT ;  /* 0x0000000011117210 */ /* 0x000fe200027fe4ff */
[----:B------:R-:W-:Y:S01]  /*70600*/  STL [R1+0x2878], R20 ;  /* 0x0028781401007387 */ /* 0x000fe20000100800 */
[----:B------:R-:W-:-:S03]  /*70610*/  ISETP.NE.U32.AND P1, PT, R4, RZ, PT ;  /* 0x000000ff0400720c */ /* 0x000fc60003f25070 */
        /* <DEDUP_REMOVED lines=26> */
[----:B-1----:R-:W-:Y:S01]  /*707c0*/  MOV R9, R16 ;  /* 0x0000001000097202 */ /* 0x002fe20000000f00 */
[----:B------:R-:W-:-:S02]  /*707d0*/  IMAD.MOV.U32 R8, RZ, RZ, R15 ;  /* 0x000000ffff087224 */ /* 0x000fc400078e000f */
[----:B--2---:R-:W2:Y:S04]  /*707e0*/  LDL.LU R16, [R1+0x2730] ;  /* 0x0027300001107983 */ /* 0x004ea80000300800 */
[----:B------:R-:W2:Y:S01]  /*707f0*/  LDL.LU R15, [R1+0x2734] ;  /* 0x00273400010f7983 */ /* 0x000ea20000300800 */
[----:B------:R-:W-:-:S03]  /*70800*/  ISETP.GT.AND P2, PT, R7, 0xe, PT ;  /* 0x0000000e0700780c */ /* 0x000fc60003f44270 */
[----:B------:R1:W-:Y:S01]  /*70810*/  LDGSTS.E [R3+0x2a00], [R8.64], P1 ;  /* 0x02a0000008037fae */ /* 0x0003e20008921844 */
[----:B------:R-:W-:-:S04]  /*70820*/  SEL R4, RZ, 0x4, !P2 ;  /* 0x00000004ff047807 */ /* 0x000fc80005000000 */
[----:B------:R-:W-:Y:S02]  /*70830*/  SEL R4, R4, RZ, !P0 ;  /* 0x000000ff04047207 */ /* 0x000fe40004000000 */
[----:B------:R-:W-:-:S05]  /*70840*/  IADD3 R14, P3, R14, R12, RZ ;  /* 0x0000000c0e0e7210 */ /* 0x000fca0007f7e0ff */
[----:B------:R-:W-:Y:S01]  /*70850*/  IMAD.X R22, R22, 0x1, R0, P3 ;  /* 0x0000000116167824 */ /* 0x000fe200018e0600 */
[----:B------:R-:W-:Y:S01]  /*70860*/  STL [R1+0x27f8], R14 ;  /* 0x0027f80e01007387 */ /* 0x000fe20000100800 */
[----:B-1----:R-:W-:Y:S02]  /*70870*/  IMAD.MOV.U32 R8, RZ, RZ, R14 ;  /* 0x000000ffff087224 */ /* 0x002fe400078e000e */
[----:B------:R-:W-:Y:S01]  /*70880*/  IMAD.MOV.U32 R9, RZ, RZ, R22 ;  /* 0x000000ffff097224 */ /* 0x000fe200078e0016 */
[----:B------:R-:W-:Y:S01]  /*70890*/  IADD3 R10, P4, R10, R12, RZ ;  /* 0x0000000c0a0a7210 */ /* 0x000fe20007f9e0ff */
[----:B------:R1:W-:Y:S01]  /*708a0*/  STL [R1+0x27ec], R22 ;  /* 0x0027ec1601007387 */ /* 0x0003e20000100800 */
[----:B------:R-:W-:-:S03]  /*708b0*/  ISETP.NE.U32.AND P2, PT, R4, RZ, PT ;  /* 0x000000ff0400720c */ /* 0x000fc60003f45070 */
[----:B------:R-:W-:Y:S01]  /*708c0*/  IMAD.X R13, R13, 0x1, R0, P4 ;  /* 0x000000010d0d7824 */ /* 0x000fe200020e0600 */
[----:B------:R-:W-:Y:S04]  /*708d0*/  STL [R1+0x27d0], R10 ;  /* 0x0027d00a01007387 */ /* 0x000fe80000100800 */
[----:B------:R1:W-:Y:S04]  /*708e0*/  STL [R1+0x2784], R13 ;  /* 0x0027840d01007387 */ /* 0x0003e80000100800 */
[----:B------:R1:W-:Y:S04]  /*708f0*/  LDGSTS.E [R3+0x2b00], [R8.64], P1 ;  /* 0x02b0000008037fae */ /* 0x0003e80008921844 */
[----:B-1----:R-:W2:Y:S04]  /*70900*/  LDL.LU R22, [R1+0x2738] ;  /* 0x0027380001167983 */ /* 0x002ea80000300800 */
[----:B------:R-:W2:Y:S01]  /*70910*/  LDL.LU R14, [R1+0x273c] ;  /* 0x00273c00010e7983 */ /* 0x000ea20000300800 */
[----:B------:R-:W-:Y:S01]  /*70920*/  IMAD.MOV.U32 R9, RZ, RZ, R13 ;  /* 0x000000ffff097224 */ /* 0x000fe200078e000d */
[----:B------:R-:W-:-:S02]  /*70930*/  MOV R8, R10 ;  /* 0x0000000a00087202 */ /* 0x000fc40000000f00 */
[----:B------:R-:W2:Y:S04]  /*70940*/  LDL.LU R13, [R1+0x2740] ;  /* 0x00274000010d7983 */ /* 0x000ea80000300800 */
[----:B------:R-:W2:Y:S01]  /*70950*/  LDL.LU R10, [R1+0x2744] ;  /* 0x00274400010a7983 */ /* 0x000ea20000300800 */
[----:B------:R-:W-:-:S03]  /*70960*/  IADD3 R20, P1, R20, R12, RZ ;  /* 0x0000000c14147210 */ /* 0x000fc60007f3e0ff */
[----:B------:R1:W-:Y:S02]  /*70970*/  LDGSTS.E [R3+0x3800], [R8.64], P2 ;  /* 0x0380000008037fae */ /* 0x0003e40009121844 */
[----:B------:R-:W-:Y:S02]  /*70980*/  IMAD.X R21, R21, 0x1, R0, P1 ;  /* 0x0000000115157824 */ /* 0x000fe400008e0600 */
[----:B------:R-:W-:Y:S01]  /*70990*/  STL [R1+0x2788], R20 ;  /* 0x0027881401007387 */ /* 0x000fe20000100800 */
[----:B------:R-:W-:Y:S01]  /*709a0*/  IADD3 R11, P3, R11, R12, RZ ;  /* 0x0000000c0b0b7210 */ /* 0x000fe20007f7e0ff */
[----:B-1----:R-:W-:Y:S01]  /*709b0*/  IMAD.MOV.U32 R8, RZ, RZ, R20 ;  /* 0x000000ffff087224 */ /* 0x002fe200078e0014 */
[----:B------:R-:W-:-:S03]  /*709c0*/  MOV R9, R21 ;  /* 0x0000001500097202 */ /* 0x000fc60000000f00 */
[----:B------:R-:W-:Y:S01]  /*709d0*/  IMAD.X R17, R17, 0x1, R0, P3 ;  /* 0x0000000111117824 */ /* 0x000fe200018e0600 */
[----:B------:R1:W-:Y:S04]  /*709e0*/  STL [R1+0x277c], R21 ;  /* 0x00277c1501007387 */ /* 0x0003e80000100800 */
        /* <DEDUP_REMOVED lines=8> */
[----:B------:R-:W2:Y:S04]  /*70a70*/  LDL.LU R11, [R1+0x26b4] ;  /* 0x0026b400010b7983 */ /* 0x000ea80000300800 */
[----:B------:R1:W-:Y:S01]  /*70a80*/  LDGSTS.E [R3+0x3a00], [R8.64], P2 ;  /* 0x03a0000008037fae */ /* 0x0003e20009121844 */
[----:B----4-:R-:W-:-:S05]  /*70a90*/  IADD3 R18, P3, R18, R12, RZ ;  /* 0x0000000c12127210 */ /* 0x010fca0007f7e0ff */
[--C-:B---3--:R-:W-:Y:S01]  /*70aa0*/  IMAD.X R19, R19, 0x1, R0.reuse, P3 ;  /* 0x0000000113137824 */ /* 0x108fe200018e0600 */
[----:B-1----:R-:W-:Y:S01]  /*70ab0*/  MOV R8, R18 ;  /* 0x0000001200087202 */ /* 0x002fe20000000f00 */
[----:B------:R-:W-:Y:S01]  /*70ac0*/  STL [R1+0x2774], R18 ;  /* 0x0027741201007387 */ /* 0x000fe20000100800 */
[----:B--2---:R-:W-:Y:S01]  /*70ad0*/  IADD3 R15, P4, R15, R12, RZ ;  /* 0x0000000c0f0f7210 */ /* 0x004fe20007f9e0ff */
[----:B------:R-:W-:Y:S02]  /*70ae0*/  IMAD.MOV.U32 R9, RZ, RZ, R19 ;  /* 0x000000ffff097224 */ /* 0x000fe400078e0013 */
[----:B------:R1:W-:Y:S02]  /*70af0*/  STL [R1+0x2770], R19 ;  /* 0x0027701301007387 */ /* 0x0003e40000100800 */
[----:B------:R-:W-:Y:S02]  /*70b00*/  IMAD.X R16, R16, 0x1, R0, P4 ;  /* 0x0000000110107824 */ /* 0x000fe400020e0600 */
        /* <DEDUP_REMOVED lines=14> */
[----:B------:R-:W-:-:S06]  /*70bf0*/  IMAD.X R22, R22, 0x1, R0, P2 ;  /* 0x0000000116167824 */ /* 0x000fcc00010e0600 */
[----:B------:R1:W-:Y:S01]  /*70c00*/  LDGSTS.E [R3+0x4800], [R8.64], P1 ;  /* 0x0480000008037fae */ /* 0x0003e20008921844 */
[----:B------:R-:W-:-:S03]  /*70c10*/  IADD3 R10, P3, R10, R12, RZ ;  /* 0x0000000c0a0a7210 */ /* 0x000fc60007f7e0ff */
[----:B------:R-:W-:Y:S01]  /*70c20*/  STL [R1+0x273c], R14 ;  /* 0x00273c0e01007387 */ /* 0x000fe20000100800 */
[----:B------:R-:W-:-:S03]  /*70c30*/  IADD3.X R13, R13, R0, RZ, P3, !PT ;  /* 0x000000000d0d7210 */ /* 0x000fc60001ffe4ff */
[----:B------:R1:W-:Y:S02]  /*70c40*/  STL [R1+0x2738], R22 ;  /* 0x0027381601007387 */ /* 0x0003e40000100800 */
[----:B-1----:R-:W-:Y:S02]  /*70c50*/  IMAD.MOV.U32 R8, RZ, RZ, R14 ;  /* 0x000000ffff087224 */ /* 0x002fe400078e000e */
[----:B------:R-:W-:Y:S01]  /*70c60*/  STL [R1+0x2744], R10 ;  /* 0x0027440a01007387 */ /* 0x000fe20000100800 */
[----:B------:R-:W-:Y:S01]  /*70c70*/  IMAD.MOV.U32 R9, RZ, RZ, R22 ;  /* 0x000000ffff097224 */ /* 0x000fe200078e0016 */
[----:B------:R-:W-:Y:S02]  /*70c80*/  ISETP.GT.AND P2, PT, R7, 0x16, PT ;  /* 0x000000160700780c */ /* 0x000fe40003f44270 */
[----:B------:R1:W-:Y:S04]  /*70c90*/  STL [R1+0x2740], R13 ;  /* 0x0027400d01007387 */ /* 0x0003e80000100800 */
[----:B------:R-:W2:Y:S04]  /*70ca0*/  LDL.LU R22, [R1+0x26c8] ;  /* 0x0026c80001167983 */ /* 0x000ea80000300800 */
[----:B------:R-:W2:Y:S01]  /*70cb0*/  LDL.LU R14, [R1+0x26cc] ;  /* 0x0026cc00010e7983 */ /* 0x000ea20000300800 */
[----:B------:R-:W-:-:S03]  /*70cc0*/  SEL R4, RZ, 0x4, !P2 ;  /* 0x00000004ff047807 */ /* 0x000fc60005000000 */
[----:B------:R1:W-:Y:S01]  /*70cd0*/  LDGSTS.E [R3+0x4900], [R8.64], P1 ;  /* 0x0490000008037fae */ /* 0x0003e20008921844 */
[----:B------:R-:W-:Y:S01]  /*70ce0*/  SEL R4, R4, RZ, !P0 ;  /* 0x000000ff04047207 */ /* 0x000fe20004000000 */
[----:B-1----:R-:W-:Y:S02]  /*70cf0*/  IMAD.MOV.U32 R9, RZ, RZ, R13 ;  /* 0x000000ffff097224 */ /* 0x002fe400078e000d */
[----:B------:R-:W-:Y:S01]  /*70d00*/  IMAD.MOV.U32 R8, RZ, RZ, R10 ;  /* 0x000000ffff087224 */ /* 0x000fe200078e000a */
[----:B------:R-:W2:Y:S04]  /*70d10*/  LDL.LU R13, [R1+0x1f94] ;  /* 0x001f9400010d7983 */ /* 0x000ea80000300800 */
[----:B------:R-:W2:Y:S01]  /*70d20*/  LDL.LU R10, [R1+0x1f98] ;  /* 0x001f9800010a7983 */ /* 0x000ea20000300800 */
[----:B------:R-:W-:-:S03]  /*70d30*/  IADD3 R20, P3, R20, R12, RZ ;  /* 0x0000000c14147210 */ /* 0x000fc60007f7e0ff */
[----:B------:R1:W-:Y:S01]  /*70d40*/  LDGSTS.E [R3+0x4a00], [R8.64], P1 ;  /* 0x04a0000008037fae */ /* 0x0003e20008921844 */
[----:B------:R-:W-:Y:S02]  /*70d50*/  IADD3.X R21, R21, R0, RZ, P3, !PT ;  /* 0x0000000015157210 */ /* 0x000fe40001ffe4ff */
[----:B------:R-:W-:Y:S01]  /*70d60*/  ISETP.NE.U32.AND P2, PT, R4, RZ, PT ;  /* 0x000000ff0400720c */ /* 0x000fe20003f45070 */
        /* <DEDUP_REMOVED lines=11> */
[----:B------:R-:W-:Y:S01]  /*70e20*/  MOV R9, R17 ;  /* 0x0000001100097202 */ /* 0x000fe20000000f00 */
[----:B------:R-:W-:-:S02]  /*70e30*/  IMAD.MOV.U32 R8, RZ, RZ, R11 ;  /* 0x000000ffff087224 */ /* 0x000fc400078e000b */
[----:B------:R-:W2:Y:S04]  /*70e40*/  LDL.LU R17, [R1+0x1fa4] ;  /* 0x001fa40001117983 */ /* 0x000ea80000300800 */
[----:B------:R-:W2:Y:S04]  /*70e50*/  LDL.LU R11, [R1+0x1fa8] ;  /* 0x001fa800010b7983 */ /* 0x000ea80000300800 */
[----:B------:R1:W-:Y:S01]  /*70e60*/  LDGSTS.E [R3+0x5800], [R8.64], P2 ;  /* 0x0580000008037fae */ /* 0x0003e20009121844 */
[----:B----4-:R-:W-:-:S05]  /*70e70*/  IADD3 R18, P1, R18, R12, RZ ;  /* 0x0000000c12127210 */ /* 0x010fca0007f3e0ff */
[----:B------:R-:W-:Y:S01]  /*70e80*/  IMAD.X R19, R19, 0x1, R0, P1 ;  /* 0x0000000113137824 */ /* 0x000fe200008e0600 */
        /* <DEDUP_REMOVED lines=11> */
[----:B-1----:R-:W-:Y:S01]  /*70f40*/  IMAD.MOV.U32 R9, RZ, RZ, R16 ;  /* 0x000000ffff097224 */ /* 0x002fe200078e0010 */
[----:B------:R-:W-:-:S02]  /*70f50*/  MOV R8, R15 ;  /* 0x0000000f00087202 */ /* 0x000fc40000000f00 */
[----:B--2---:R-:W2:Y:S04]  /*70f60*/  LDL.LU R16, [R1+0x2014] ;  /* 0x0020140001107983 */ /* 0x004ea80000300800 */
[----:B------:R-:W2:Y:S01]  /*70f70*/  LDL.LU R15, [R1+0x2018] ;  /* 0x00201800010f7983 */ /* 0x000ea20000300800 */
[----:B------:R-:W-:-:S03]  /*70f80*/  ISETP.GT.AND P1, PT, R7, 0x1a, PT ;  /* 0x0000001a0700780c */ /* 0x000fc60003f24270 */
[----:B------:R1:W-:Y:S01]  /*70f90*/  LDGSTS.E [R3+0x5a00], [R8.64], P2 ;  /* 0x05a0000008037fae */ /* 0x0003e20009121844 */
[----:B------:R-:W-:Y:S02]  /*70fa0*/  SEL R4, RZ, 0x4, !P1 ;  /* 0x00000004ff047807 */ /* 0x000fe40004800000 */
[----:B------:R-:W-:Y:S02]  /*70fb0*/  IADD3 R14, P3, R14, R12, RZ ;  /* 0x0000000c0e0e7210 */ /* 0x000fe40007f7e0ff */
[----:B------:R-:W-:-:S03]  /*70fc0*/  SEL R4, R4, RZ, !P0 ;  /* 0x000000ff04047207 */ /* 0x000fc60004000000 */
[----:B------:R-:W-:Y:S01]  /*70fd0*/  IMAD.X R22, R22, 0x1, R0, P3 ;  /* 0x0000000116167824 */ /* 0x000fe200018e0600 */
[----:B------:R-:W-:Y:S01]  /*70fe0*/  ISETP.NE.U32.AND P1, PT, R4, RZ, PT ;  /* 0x000000ff0400720c */ /* 0x000fe20003f25070 */
[----:B-1----:R-:W-:Y:S01]  /*70ff0*/  IMAD.MOV.U32 R8, RZ, RZ, R14 ;  /* 0x000000ffff087224 */ /* 0x002fe200078e000e */
[----:B------:R-:W-:Y:S02]  /*71000*/  STL [R1+0x26cc], R14 ;  /* 0x0026cc0e01007387 */ /* 0x000fe40000100800 */
[----:B------:R-:W-:Y:S02]  /*71010*/  MOV R9, R22 ;  /* 0x0000001600097202 */ /* 0x000fe40000000f00 */
        /* <DEDUP_REMOVED lines=13> */
[----:B------:R-:W-:-:S05]  /*710f0*/  IADD3 R20, P2, R20, R12, RZ ;  /* 0x0000000c14147210 */ /* 0x000fca0007f5e0ff */
[--C-:B------:R-:W-:Y:S01]  /*71100*/  IMAD.X R21, R21, 0x1, R0.reuse, P2 ;  /* 0x0000000115157824 */ /* 0x100fe200010e0600 */
[----:B------:R-:W-:Y:S01]  /*71110*/  IADD3 R11, P3, R11, R12, RZ ;  /* 0x0000000c0b0b7210 */ /* 0x000fe20007f7e0ff */
[----:B------:R-:W-:Y:S01]  /*71120*/  STL [R1+0x1fa0], R20 ;  /* 0x001fa01401007387 */ /* 0x000fe20000100800 */
[----:B-1----:R-:W-:Y:S01]  /*71130*/  MOV R8, R20 ;  /* 0x0000001400087202 */ /* 0x002fe20000000f00 */
[----:B------:R-:W-:Y:S02]  /*71140*/  IMAD.MOV.U32 R9, RZ, RZ, R21 ;  /* 0x000000ffff097224 */ /* 0x000fe400078e0015 */
        /* <DEDUP_REMOVED lines=13> */
[----:B---3--:R-:W-:Y:S01]  /*71220*/  IMAD.X R19, R19, 0x1, R0, P3 ;  /* 0x0000000113137824 */ /* 0x008fe200018e0600 */
[----:B------:R-:W-:Y:S01]  /*71230*/  STL [R1+0x1fb0], R18 ;  /* 0x001fb01201007387 */ /* 0x000fe20000100800 */
[----:B-1----:R-:W-:Y:S01]  /*71240*/  IMAD.MOV.U32 R8, RZ, RZ, R18 ;  /* 0x000000ffff087224 */ /* 0x002fe200078e0012 */
[----:B--2---:R-:W-:Y:S02]  /*71250*/  IADD3 R15, P4, R15, R12, RZ ;  /* 0x0000000c0f0f7210 */ /* 0x004fe40007f9e0ff */
[----:B------:R1:W-:Y:S02]  /*71260*/  STL [R1+0x1fac], R19 ;  /* 0x001fac1301007387 */ /* 0x0003e40000100800 */
[----:B------:R-:W-:Y:S01]  /*71270*/  IADD3.X R16, R16, R0, RZ, P4, !PT ;  /* 0x0000000010107210 */ /* 0x000fe200027fe4ff */
[----:B------:R-:W-:Y:S01]  /*71280*/  IMAD.MOV.U32 R9, RZ, RZ, R19 ;  /* 0x000000ffff097224 */ /* 0x000fe200078e0013 */
        /* <DEDUP_REMOVED lines=8> */
[----:B------:R-:W2:Y:S01]  /*71310*/  LDL.LU R15, [R1+0x20a8] ;  /* 0x0020a800010f7983 */ /* 0x000ea20000300800 */
[----:B------:R-:W-:-:S04]  /*71320*/  ISETP.GT.AND P2, PT, R7, 0x1e, PT ;  /* 0x0000001e0700780c */ /* 0x000fc80003f44270 */
[----:B------:R-:W-:-:S04]  /*71330*/  SEL R4, RZ, 0x4, !P2 ;  /* 0x00000004ff047807 */ /* 0x000fc80005000000 */
[----:B------:R-:W-:-:S04]  /*71340*/  SEL R4, R4, RZ, !P0 ;  /* 0x000000ff04047207 */ /* 0x000fc80004000000 */
[----:B------:R-:W-:Y:S02]  /*71350*/  ISETP.NE.U32.AND P2, PT, R4, RZ, PT ;  /* 0x000000ff0400720c */ /* 0x000fe40003f45070 */
[-C--:B------:R-:W-:Y:S02]  /*71360*/  IADD3 R14, P1, R14, R12.reuse, RZ ;  /* 0x0000000c0e0e7210 */ /* 0x080fe40007f3e0ff */
[----:B------:R-:W-:Y:S02]  /*71370*/  IADD3 R10, P3, R10, R12, RZ ;  /* 0x0000000c0a0a7210 */ /* 0x000fe40007f7e0ff */
[----:B------:R-:W-:Y:S01]  /*71380*/  IADD3.X R22, R22, R0, RZ, P1, !PT ;  /* 0x0000000016167210 */ /* 0x000fe20000ffe4ff */
[----:B------:R-:W-:Y:S02]  /*71390*/  STL [R1+0x2020], R14 ;  /* 0x0020200e01007387 */ /* 0x000fe40000100800 */
[----:B------:R-:W-:-:S04]  /*713a0*/  IMAD.X R13, R13, 0x1, R0, P3 ;  /* 0x000000010d0d7824 */ /* 0x000fc800018e0600 */
[----:B------:R1:W-:Y:S01]  /*713b0*/  LDGSTS.E [R3+0x7800], [R8.64], P2 ;  /* 0x0780000008037fae */ /* 0x0003e20009121844 */
[----:B------:R-:W-:-:S03]  /*713c0*/  ISETP.GT.AND P1, PT, R7, 0x22, PT ;  /* 0x000000220700780c */ /* 0x000fc60003f24270 */
[----:B------:R1:W-:Y:S04]  /*713d0*/  STL [R1+0x201c], R22 ;  /* 0x00201c1601007387 */ /* 0x0003e80000100800 */
[----:B------:R-:W-:Y:S01]  /*713e0*/  STL [R1+0x2028], R10 ;  /* 0x0020280a01007387 */ /* 0x000fe20000100800 */
[----:B-1----:R-:W-:Y:S02]  /*713f0*/  IMAD.MOV.U32 R8, RZ, RZ, R14 ;  /* 0x000000ffff087224 */ /* 0x002fe400078e000e */
[----:B------:R-:W-:Y:S01]  /*71400*/  IMAD.MOV.U32 R9, RZ, RZ, R22 ;  /* 0x000000ffff097224 */ /* 0x000fe200078e0016 */
[----:B------:R1:W-:Y:S04]  /*71410*/  STL [R1+0x2024], R13 ;  /* 0x0020240d01007387 */ /* 0x0003e80000100800 */
[----:B------:R-:W2:Y:S01]  /*71420*/  LDL.LU R22, [R1+0x20ac] ;  /* 0x0020ac0001167983 */ /* 0x000ea20000300800 */
[----:B------:R-:W-:-:S03]  /*71430*/  SEL R4, RZ, 0x4, !P1 ;  /* 0x00000004ff047807 */ /* 0x000fc60004800000 */
[----:B------:R1:W-:Y:S04]  /*71440*/  LDGSTS.E [R3+0x7900], [R8.64], P2 ;  /* 0x0790000008037fae */ /* 0x0003e80009121844 */
[----:B------:R-:W2:Y:S01]  /*71450*/  LDL.LU R14, [R1+0x20b0] ;  /* 0x0020b000010e7983 */ /* 0x000ea20000300800 */
[----:B------:R-:W-:Y:S02]  /*71460*/  SEL R4, R4, RZ, !P0 ;  /* 0x000000ff04047207 */ /* 0x000fe40004000000 */
[----:B-1----:R-:W-:Y:S01]  /*71470*/  MOV R9, R13 ;  /* 0x0000000d00097202 */ /* 0x002fe20000000f00 */
[----:B------:R-:W-:Y:S01]  /*71480*/  IMAD.MOV.U32 R8, RZ, RZ, R10 ;  /* 0x000000ffff087224 */ /* 0x000fe200078e000a */
[----:B------:R-:W2:Y:S04]  /*71490*/  LDL.LU R13, [R1+0x2114] ;  /* 0x00211400010d7983 */ /* 0x000ea80000300800 */
[----:B------:R-:W2:Y:S01]  /*714a0*/  LDL.LU R10, [R1+0x2118] ;  /* 0x00211800010a7983 */ /* 0x000ea20000300800 */
[----:B------:R-:W-:-:S03]  /*714b0*/  IADD3 R20, P3, R20, R12, RZ ;  /* 0x0000000c14147210 */ /* 0x000fc60007f7e0ff */
[----:B------:R1:W-:Y:S02]  /*714c0*/  LDGSTS.E [R3+0x7a00], [R8.64], P2 ;  /* 0x07a0000008037fae */ /* 0x0003e40009121844 */
[----:B------:R-:W-:Y:S02]  /*714d0*/  IMAD.X R21, R21, 0x1, R0, P3 ;  /* 0x0000000115157824 */ /* 0x000fe400018e0600 */
[----:B------:R-:W-:Y:S01]  /*714e0*/  STL [R1+0x2030], R20 ;  /* 0x0020301401007387 */ /* 0x000fe20000100800 */
[----:B------:R-:W-:Y:S02]  /*714f0*/  ISETP.NE.U32.AND P1, PT, R4, RZ, PT ;  /* 0x000000ff0400720c */ /* 0x000fe40003f25070 */
[----:B------:R-:W-:Y:S01]  /*71500*/  IADD3 R11, P4, R11, R12, RZ ;  /* 0x0000000c0b0b7210 */ /* 0x000fe20007f9e0ff */
[----:B-1----:R-:W-:Y:S02]  /*71510*/  IMAD.MOV.U32 R8, RZ, RZ, R20 ;  /* 0x000000ffff087224 */ /* 0x002fe400078e0014 */
[----:B------:R-:W-:-:S02]  /*71520*/  IMAD.MOV.U32 R9, RZ, RZ, R21 ;  /* 0x000000ffff097224 */ /* 0x000fc400078e0015 */
[----:B------:R-:W-:Y:S01]  /*71530*/  IMAD.X R17, R17, 0x1, R0, P4 ;  /* 0x0000000111117824 */ /* 0x000fe200020e0600 */
[----:B------:R1:W-:Y:S04]  /*71540*/  STL [R1+0x202c], R21 ;  /* 0x00202c1501007387 */ /* 0x0003e80000100800 */
        /* <DEDUP_REMOVED lines=8> */
[----:B------:R-:W2:Y:S04]  /*715d0*/  LDL.LU R11, [R1+0x2128] ;  /* 0x00212800010b7983 */ /* 0x000ea80000300800 */
[----:B------:R1:W-:Y:S01]  /*715e0*/  LDGSTS.E [R3+0x8800], [R8.64], P1 ;  /* 0x0880000008037fae */ /* 0x0003e20008921844 */
[----:B----4-:R-:W-:-:S05]  /*715f0*/  IADD3 R18, P2, R18, R12, RZ ;  /* 0x0000000c12127210 */ /* 0x010fca0007f5e0ff */
[----:B---3--:R-:W-:Y:S01]  /*71600*/  IMAD.X R19, R19, 0x1, R0, P2 ;  /* 0x0000000113137824 */ /* 0x008fe200010e0600 */
[----:B------:R-:W-:Y:S01]  /*71610*/  STL [R1+0x20a0], R18 ;  /* 0x0020a01201007387 */ /* 0x000fe20000100800 */
[----:B-1----:R-:W-:-:S03]  /*71620*/  IMAD.MOV.U32 R8, RZ, RZ, R18 ;  /* 0x000000ffff087224 */ /* 0x002fc600078e0012 */
[----:B------:R-:W-:Y:S01]  /*71630*/  MOV R9, R19 ;  /* 0x0000001300097202 */ /* 0x000fe20000000f00 */
        /* <DEDUP_REMOVED lines=11> */
[----:B------:R-:W2:Y:S01]  /*716f0*/  LDL.LU R15, [R1+0x2198] ;  /* 0x00219800010f7983 */ /* 0x000ea20000300800 */
[----:B------:R-:W-:-:S03]  /*71700*/  ISETP.GT.AND P2, PT, R7, 0x26, PT ;  /* 0x000000260700780c */ /* 0x000fc60003f44270 */
[----:B------:R1:W-:Y:S01]  /*71710*/  LDGSTS.E [R3+0x8a00], [R8.64], P1 ;  /* 0x08a0000008037fae */ /* 0x0003e20008921844 */
[----:B------:R-:W-:-:S04]  /*71720*/  SEL R4, RZ, 0x4, !P2 ;  /* 0x00000004ff047807 */ /* 0x000fc80005000000 */
[----:B------:R-:W-:-:S04]  /*71730*/  SEL R4, R4, RZ, !P0 ;  /* 0x000000ff04047207 */ /* 0x000fc80004000000 */
[----:B------:R-:W-:Y:S02]  /*71740*/  ISETP.NE.U32.AND P2, PT, R4, RZ, PT ;  /* 0x000000ff0400720c */ /* 0x000fe40003f45070 */
[----:B------:R-:W-:-:S05]  /*71750*/  IADD3 R14, P3, R14, R12, RZ ;  /* 0x0000000c0e0e7210 */ /* 0x000fca0007f7e0ff */
[----:B------:R-:W-:Y:S01]  /*71760*/  IMAD.X R22, R22, 0x1, R0, P3 ;  /* 0x0000000116167824 */ /* 0x000fe200018e0600 */
[----:B-1----:R-:W-:Y:S01]  /*71770*/  MOV R8, R14 ;  /* 0x0000000e00087202 */ /* 0x002fe20000000f00 */
[----:B------:R-:W-:Y:S01]  /*71780*/  STL [R1+0x20b0], R14 ;  /* 0x0020b00e01007387 */ /* 0x000fe20000100800 */
[----:B------:R-:W-:Y:S01]  /*71790*/  IADD3 R10, P4, R10, R12, RZ ;  /* 0x0000000c0a0a7210 */ /* 0x000fe20007f9e0ff */
[----:B------:R-:W-:Y:S02]  /*717a0*/  IMAD.MOV.U32 R9, RZ, RZ, R22 ;  /* 0x000000ffff097224 */ /* 0x000fe400078e0016 */
[----:B------:R1:W-:Y:S02]  /*717b0*/  STL [R1+0x20ac], R22 ;  /* 0x0020ac1601007387 */ /* 0x0003e40000100800 */
[----:B------:R-:W-:Y:S02]  /*717c0*/  IMAD.X R13, R13, 0x1, R0, P4 ;  /* 0x000000010d0d7824 */ /* 0x000fe400020e0600 */
        /* <DEDUP_REMOVED lines=10> */
[----:B------:R-:W-:-:S05]  /*71870*/  IADD3 R20, P1, R20, R12, RZ ;  /* 0x0000000c14147210 */ /* 0x000fca0007f3e0ff */
[----:B------:R-:W-:Y:S01]  /*71880*/  IMAD.X R21, R21, 0x1, R0, P1 ;  /* 0x0000000115157824 */ /* 0x000fe200008e0600 */
[----:B------:R-:W-:Y:S01]  /*71890*/  IADD3 R11, P3, R11, R12, RZ ;  /* 0x0000000c0b0b7210 */ /* 0x000fe20007f7e0ff */
[----:B------:R-:W-:Y:S03]  /*718a0*/  STL [R1+0x2120], R20 ;  /* 0x0021201401007387 */ /* 0x000fe60000100800 */
[----:B------:R-:W-:Y:S01]  /*718b0*/  IADD3.X R17, R17, R0, RZ, P3, !PT ;  /* 0x0000000011117210 */ /* 0x000fe20001ffe4ff */
[----:B------:R1:W-:Y:S02]  /*718c0*/  STL [R1+0x211c], R21 ;  /* 0x00211c1501007387 */ /* 0x0003e40000100800 */
[----:B-1----:R-:W-:Y:S02]  /*718d0*/  IMAD.MOV.U32 R8, RZ, RZ, R20 ;  /* 0x000000ffff087224 */ /* 0x002fe400078e0014 */
[----:B------:R-:W-:Y:S01]  /*718e0*/  IMAD.MOV.U32 R9, RZ, RZ, R21 ;  /* 0x000000ffff097224 */ /* 0x000fe200078e0015 */
[----:B------:R-:W-:Y:S04]  /*718f0*/  STL [R1+0x2128], R11 ;  /* 0x0021280b01007387 */ /* 0x000fe80000100800 */
[----:B------:R1:W-:Y:S04]  /*71900*/  STL [R1+0x2124], R17 ;  /* 0x0021241101007387 */ /* 0x0003e80000100800 */
[----:B------:R-:W2:Y:S04]  /*71910*/  LDL.LU R21, [R1+0x21ac] ;  /* 0x0021ac0001157983 */ /* 0x000ea80000300800 */
[----:B------:R-:W2:Y:S04]  /*71920*/  LDL.LU R20, [R1+0x21b0] ;  /* 0x0021b00001147983 */ /* 0x000ea80000300800 */
[----:B------:R1:W-:Y:S02]  /*71930*/  LDGSTS.E [R3+0x9900], [R8.64], P2 ;  /* 0x0990000008037fae */ /* 0x0003e40009121844 */
[----:B-1----:R-:W-:-:S02]  /*71940*/  IMAD.MOV.U32 R9, RZ, RZ, R17 ;  /* 0x000000ffff097224 */ /* 0x002fc400078e0011 */
[----:B------:R-:W-:Y:S01]  /*71950*/  IMAD.MOV.U32 R8, RZ, RZ, R11 ;  /* 0x000000ffff087224 */ /* 0x000fe200078e000b */
        /* <DEDUP_REMOVED lines=20> */
[----:B------:R-:W-:-:S04]  /*71aa0*/  ISETP.GT.AND P1, PT, R7, 0x2a, PT ;  /* 0x0000002a0700780c */ /* 0x000fc80003f24270 */
[----:B------:R-:W-:-:S04]  /*71ab0*/  SEL R4, RZ, 0x4, !P1 ;  /* 0x00000004ff047807 */ /* 0x000fc80004800000 */
[----:B------:R-:W-:-:S04]  /*71ac0*/  SEL R4, R4, RZ, !P0 ;  /* 0x000000ff04047207 */ /* 0x000fc80004000000 */
[----:B------:R-:W-:Y:S02]  /*71ad0*/  ISETP.NE.U32.AND P1, PT, R4, RZ, PT ;  /* 0x000000ff0400720c */ /* 0x000fe40003f25070 */
[----:B------:R-:W-:-:S11]  /*71ae0*/  IADD3 R14, P2, R14, R12, RZ ;  /* 0x0000000c0e0e7210 */ /* 0x000fd60007f5e0ff */
[----:B------:R1:W-:Y:S01]  /*71af0*/  LDGSTS.E [R3+0xa800], [R8.64], P1 ;  /* 0x0a80000008037fae */ /* 0x0003e20008921844 */
[--C-:B------:R-:W-:Y:S01]  /*71b00*/  IMAD.X R22, R22, 0x1, R0.reuse, P2 ;  /* 0x0000000116167824 */ /* 0x100fe200010e0600 */
[----:B------:R-:W-:Y:S02]  /*71b10*/  IADD3 R10, P3, R10, R12, RZ ;  /* 0x0000000c0a0a7210 */ /* 0x000fe40007f7e0ff */
[----:B------:R-:W-:Y:S03]  /*71b20*/  STL [R1+0x21a0], R14 ;  /* 0x0021a00e01007387 */ /* 0x000fe60000100800 */
[----:B------:R-:W-:Y:S01]  /*71b30*/  IMAD.X R13, R13, 0x1, R0, P3 ;  /* 0x000000010d0d7824 */ /* 0x000fe200018e0600 */
[----:B------:R1:W-:Y:S02]  /*71b40*/  STL [R1+0x219c], R22 ;  /* 0x00219c1601007387 */ /* 0x0003e40000100800 */
[----:B-1----:R-:W-:-:S02]  /*71b50*/  IMAD.MOV.U32 R8, RZ, RZ, R14 ;  /* 0x000000ffff087224 */ /* 0x002fc400078e000e */
[----:B------:R-:W-:Y:S01]  /*71b60*/  IMAD.MOV.U32 R9, RZ, RZ, R22 ;  /* 0x000000ffff097224 */ /* 0x000fe200078e0016 */
[----:B------:R-:W-:Y:S01]  /*71b70*/  STL [R1+0x21a8], R10 ;  /* 0x0021a80a01007387 */ /* 0x000fe20000100800 */
[----:B------:R-:W-:-:S03]  /*71b80*/  ISETP.GT.AND P2, PT, R7, 0x2e, PT ;  /* 0x0000002e0700780c */ /* 0x000fc60003f44270 */
[----:B------:R1:W-:Y:S04]  /*71b90*/  STL [R1+0x21a4], R13 ;  /* 0x0021a40d01007387 */ /* 0x0003e80000100800 */
[----:B------:R-:W2:Y:S01]  /*71ba0*/  LDL.LU R22, [R1+0x222c] ;  /* 0x00222c0001167983 */ /* 0x000ea20000300800 */
[----:B------:R-:W-:-:S03]  /*71bb0*/  SEL R4, RZ, 0x4, !P2 ;  /* 0x00000004ff047807 */ /* 0x000fc60005000000 */
[----:B------:R1:W-:Y:S04]  /*71bc0*/  LDGSTS.E [R3+0xa900], [R8.64], P1 ;  /* 0x0a90000008037fae */ /* 0x0003e80008921844 */
[----:B------:R-:W2:Y:S01]  /*71bd0*/  LDL.LU R14, [R1+0x2230] ;  /* 0x00223000010e7983 */ /* 0x000ea20000300800 */
[----:B------:R-:W-:Y:S01]  /*71be0*/  SEL R4, R4, RZ, !P0 ;  /* 0x000000ff04047207 */ /* 0x000fe20004000000 */
[----:B-1----:R-:W-:Y:S01]  /*71bf0*/  IMAD.MOV.U32 R9, RZ, RZ, R13 ;  /* 0x000000ffff097224 */ /* 0x002fe200078e000d */
[----:B------:R-:W-:Y:S01]  /*71c00*/  MOV R8, R10 ;  /* 0x0000000a00087202 */ /* 0x000fe20000000f00 */
[----:B------:R-:W2:Y:S04]  /*71c10*/  LDL.LU R13, [R1+0x2294] ;  /* 0x00229400010d7983 */ /* 0x000ea80000300800 */
[----:B------:R-:W2:Y:S01]  /*71c20*/  LDL.LU R10, [R1+0x2298] ;  /* 0x00229800010a7983 */ /* 0x000ea20000300800 */
[----:B------:R-:W-:-:S03]  /*71c30*/  IADD3 R20, P3, R20, R12, RZ ;  /* 0x0000000c14147210 */ /* 0x000fc60007f7e0ff */
[----:B------:R1:W-:Y:S02]  /*71c40*/  LDGSTS.E [R3+0xaa00], [R8.64], P1 ;  /* 0x0aa0000008037fae */ /* 0x0003e40008921844 */
[----:B------:R-:W-:Y:S01]  /*71c50*/  IMAD.X R21, R21, 0x1, R0, P3 ;  /* 0x0000000115157824 */ /* 0x000fe200018e0600 */
[----:B------:R-:W-:Y:S01]  /*71c60*/  ISETP.NE.U32.AND P2, PT, R4, RZ, PT ;  /* 0x000000ff0400720c */ /* 0x000fe20003f45070 */
[----:B------:R-:W-:Y:S04]  /*71c70*/  STL [R1+0x21b0], R20 ;  /* 0x0021b01401007387 */ /* 0x000fe80000100800 */
[----:B------:R1:W-:Y:S02]  /*71c80*/  STL [R1+0x21ac], R21 ;  /* 0x0021ac1501007387 */ /* 0x0003e40000100800 */
[----:B-1----:R-:W-:Y:S01]  /*71c90*/  IMAD.MOV.U32 R8, RZ, RZ, R20 ;  /* 0x000000ffff087224 */ /* 0x002fe200078e0014 */
[----:B------:R-:W-:-:S05]  /*71ca0*/  MOV R9, R21 ;  /* 0x0000001500097202 */ /* 0x000fca0000000f00 */
        /* <DEDUP_REMOVED lines=29> */
[----:B------:R-:W-:-:S03]  /*71e80*/  ISETP.GT.AND P1, PT, R7, 0x32, PT ;  /* 0x000000320700780c */ /* 0x000fc60003f24270 */
[----:B------:R1:W-:Y:S01]  /*71e90*/  LDGSTS.E [R3+0xba00], [R8.64], P2 ;  /* 0x0ba0000008037fae */ /* 0x0003e20009121844 */
[----:B------:R-:W-:-:S04]  /*71ea0*/  SEL R4, RZ, 0x4, !P1 ;  /* 0x00000004ff047807 */ /* 0x000fc80004800000 */
[----:B------:R-:W-:-:S04]  /*71eb0*/  SEL R4, R4, RZ, !P0 ;  /* 0x000000ff04047207 */ /* 0x000fc80004000000 */
[----:B------:R-:W-:Y:S02]  /*71ec0*/  ISETP.NE.U32.AND P1, PT, R4, RZ, PT ;  /* 0x000000ff0400720c */ /* 0x000fe40003f25070 */
[----:B------:R-:W-:-:S05]  /*71ed0*/  IADD3 R14, P3, R14, R12, RZ ;  /* 0x0000000c0e0e7210 */ /* 0x000fca0007f7e0ff */
[----:B------:R-:W-:Y:S01]  /*71ee0*/  IMAD.X R22, R22, 0x1, R0, P3 ;  /* 0x0000000116167824 */ /* 0x000fe200018e0600 */
[----:B------:R-:W-:Y:S01]  /*71ef0*/  STL [R1+0x2230], R14 ;  /* 0x0022300e01007387 */ /* 0x000fe20000100800 */
[----:B-1----:R-:W-:Y:S01]  /*71f00*/  IMAD.MOV.U32 R8, RZ, RZ, R14 ;  /* 0x000000ffff087224 */ /* 0x002fe200078e000e */
[----:B------:R-:W-:Y:S01]  /*71f10*/  IADD3 R10, P4, R10, R12, RZ ;  /* 0x0000000c0a0a7210 */ /* 0x000fe20007f9e0ff */
[----:B------:R-:W-:-:S03]  /*71f20*/  IMAD.MOV.U32 R9, RZ, RZ, R22 ;  /* 0x000000ffff097224 */ /* 0x000fc600078e0016 */
[----:B------:R-:W-:Y:S01]  /*71f30*/  IADD3.X R13, R13, R0, RZ, P4, !PT ;  /* 0x000000000d0d7210 */ /* 0x000fe200027fe4ff */
        /* <DEDUP_REMOVED lines=10> */
[----:B------:R-:W-:-:S03]  /*71fe0*/  IADD3 R20, P2, R20, R12, RZ ;  /* 0x0000000c14147210 */ /* 0x000fc60007f5e0ff */
        /* <DEDUP_REMOVED lines=10> */
[----:B------:R-:W2:Y:S04]  /*72090*/  LDL.LU R21, [R1+0x232c] ;  /* 0x00232c0001157983 */ /* 0x000ea80000300800 */
[----:B------:R-:W2:Y:S04]  /*720a0*/  LDL.LU R20, [R1+0x2330] ;  /* 0x0023300001147983 */ /* 0x000ea80000300800 */
[----:B------:R1:W-:Y:S02]  /*720b0*/  LDGSTS.E [R3+0xc900], [R8.64], P1 ;  /* 0x0c90000008037fae */ /* 0x0003e40008921844 */
[----:B-1----:R-:W-:Y:S01]  /*720c0*/  IMAD.MOV.U32 R8, RZ, RZ, R11 ;  /* 0x000000ffff087224 */ /* 0x002fe200078e000b */
[----:B------:R-:W-:-:S02]  /*720d0*/  MOV R9, R17 ;  /* 0x0000001100097202 */ /* 0x000fc40000000f00 */
        /* <DEDUP_REMOVED lines=26> */
[----:B------:R-:W-:-:S03]  /*72280*/  IMAD.X R22, R22, 0x1, R0, P1 ;  /* 0x0000000116167824 */ /* 0x000fc600008e0600 */
[----:B------:R-:W-:Y:S01]  /*72290*/  STL [R1+0x2320], R14 ;  /* 0x0023200e01007387 */ /* 0x000fe20000100800 */
[----:B------:R-:W-:Y:S01]  /*722a0*/  IADD3 R10, P3, R10, R12, RZ ;  /* 0x0000000c0a0a7210 */ /* 0x000fe20007f7e0ff */
[----:B-1----:R-:W-:Y:S01]  /*722b0*/  IMAD.MOV.U32 R8, RZ, RZ, R14 ;  /* 0x000000ffff087224 */ /* 0x002fe200078e000e */
[----:B------:R-:W-:-:S03]  /*722c0*/  MOV R9, R22 ;  /* 0x0000001600097202 */ /* 0x000fc60000000f00 */
[----:B------:R-:W-:Y:S01]  /*722d0*/  IMAD.X R13, R13, 0x1, R0, P3 ;  /* 0x000000010d0d7824 */ /* 0x000fe200018e0600 */
[----:B------:R1:W-:Y:S04]  /*722e0*/  STL [R1+0x231c], R22 ;  /* 0x00231c1601007387 */ /* 0x0003e80000100800 */
[----:B------:R-:W-:Y:S04]  /*722f0*/  STL [R1+0x2328], R10 ;  /* 0x0023280a01007387 */ /* 0x000fe80000100800 */
[----:B------:R1:W-:Y:S01]  /*72300*/  STL [R1+0x2324], R13 ;  /* 0x0023240d01007387 */ /* 0x0003e20000100800 */
[----:B------:R-:W-:-:S03]  /*72310*/  ISETP.GT.AND P1, PT, R7, 0x3a, PT ;  /* 0x0000003a0700780c */ /* 0x000fc60003f24270 */
[----:B-1----:R-:W2:Y:S04]  /*72320*/  LDL.LU R22, [R1+0x23ac] ;  /* 0x0023ac0001167983 */ /* 0x002ea80000300800 */
[----:B------:R1:W-:Y:S04]  /*72330*/  LDGSTS.E [R3+0xd900], [R8.64], P2 ;  /* 0x0d90000008037fae */ /* 0x0003e80009121844 */
[----:B------:R-:W2:Y:S01]  /*72340*/  LDL.LU R14, [R1+0x23b0] ;  /* 0x0023b000010e7983 */ /* 0x000ea20000300800 */
[----:B------:R-:W-:Y:S01]  /*72350*/  SEL R4, RZ, 0x4, !P1 ;  /* 0x00000004ff047807 */ /* 0x000fe20004800000 */
[----:B-1----:R-:W-:Y:S01]  /*72360*/  IMAD.MOV.U32 R9, RZ, RZ, R13 ;  /* 0x000000ffff097224 */ /* 0x002fe200078e000d */
[----:B------:R-:W-:Y:S01]  /*72370*/  IADD3 R20, P3, R20, R12, RZ ;  /* 0x0000000c14147210 */ /* 0x000fe20007f7e0ff */
[----:B------:R-:W-:Y:S01]  /*72380*/  IMAD.MOV.U32 R8, RZ, RZ, R10 ;  /* 0x000000ffff087224 */ /* 0x000fe200078e000a */
[----:B------:R-:W2:Y:S04]  /*72390*/  LDL.LU R13, [R1+0x2414] ;  /* 0x00241400010d7983 */ /* 0x000ea80000300800 */
[----:B------:R-:W2:Y:S01]  /*723a0*/  LDL.LU R10, [R1+0x2418] ;  /* 0x00241800010a7983 */ /* 0x000ea20000300800 */
[----:B------:R-:W-:Y:S01]  /*723b0*/  IMAD.X R21, R21, 0x1, R0, P3 ;  /* 0x0000000115157824 */ /* 0x000fe200018e0600 */
[----:B------:R-:W-:-:S02]  /*723c0*/  SEL R4, R4, RZ, !P0 ;  /* 0x000000ff04047207 */ /* 0x000fc40004000000 */
[----:B------:R1:W-:Y:S02]  /*723d0*/  LDGSTS.E [R3+0xda00], [R8.64], P2 ;  /* 0x0da0000008037fae */ /* 0x0003e40009121844 */
[----:B------:R-:W-:Y:S02]  /*723e0*/  ISETP.NE.U32.AND P1, PT, R4, RZ, PT ;  /* 0x000000ff0400720c */ /* 0x000fe40003f25070 */
[----:B------:R-:W-:Y:S01]  /*723f0*/  STL [R1+0x2330], R20 ;  /* 0x0023301401007387 */ /* 0x000fe20000100800 */
[----:B------:R-:W-:Y:S01]  /*72400*/  IADD3 R11, P4, R11, R12, RZ ;  /* 0x0000000c0b0b7210 */ /* 0x000fe20007f9e0ff */
[----:B-1----:R-:W-:Y:S01]  /*72410*/  IMAD.MOV.U32 R9, RZ, RZ, R21 ;  /* 0x000000ffff097224 */ /* 0x002fe200078e0015 */
[----:B------:R-:W-:-:S03]  /*72420*/  MOV R8, R20 ;  /* 0x0000001400087202 */ /* 0x000fc60000000f00 */
[----:B------:R-:W-:Y:S02]  /*72430*/  IMAD.X R17, R17, 0x1, R0, P4 ;  /* 0x0000000111117824 */ /* 0x000fe400020e0600 */
[----:B------:R1:W-:Y:S04]  /*72440*/  LDGSTS.E [R3+0xdb00], [R8.64], P2 ;  /* 0x0db0000008037fae */ /* 0x0003e80009121844 */
[----:B------:R1:W-:Y:S04]  /*72450*/  STL [R1+0x232c], R21 ;  /* 0x00232c1501007387 */ /* 0x0003e80000100800 */
[----:B------:R-:W-:Y:S04]  /*72460*/  STL [R1+0x2398], R11 ;  /* 0x0023980b01007387 */ /* 0x000fe80000100800 */
[----:B------:R1:W-:Y:S02]  /*72470*/  STL [R1+0x2394], R17 ;  /* 0x0023941101007387 */ /* 0x0003e40000100800 */
[----:B-1----:R-:W-:-:S02]  /*72480*/  IMAD.MOV.U32 R8, RZ, RZ, R11 ;  /* 0x000000ffff087224 */ /* 0x002fc400078e000b */
[----:B------:R-:W2:Y:S01]  /*72490*/  LDL.LU R21, [R1+0x241c] ;  /* 0x00241c0001157983 */ /* 0x000ea20000300800 */
[----:B------:R-:W-:-:S03]  /*724a0*/  IMAD.MOV.U32 R9, RZ, RZ, R17 ;  /* 0x000000ffff097224 */ /* 0x000fc600078e0011 */
[----:B------:R-:W2:Y:S04]  /*724b0*/  LDL.LU R20, [R1+0x2420] ;  /* 0x0024200001147983 */ /* 0x000ea80000300800 */
[----:B------:R-:W2:Y:S04]  /*724c0*/  LDL.LU R17, [R1+0x2424] ;  /* 0x0024240001117983 */ /* 0x000ea80000300800 */
[----:B------:R-:W2:Y:S04]  /*724d0*/  LDL.LU R11, [R1+0x2428] ;  /* 0x00242800010b7983 */ /* 0x000ea80000300800 */
[----:B------:R1:W-:Y:S01]  /*724e0*/  LDGSTS.E [R3+0xe800], [R8.64], P1 ;  /* 0x0e80000008037fae */ /* 0x0003e20008921844 */
[----:B----4-:R-:W-:-:S05]  /*724f0*/  IADD3 R18, P2, R18, R12, RZ ;  /* 0x0000000c12127210 */ /* 0x010fca0007f5e0ff */
[----:B---3--:R-:W-:Y:S01]  /*72500*/  IMAD.X R19, R19, 0x1, R0, P2 ;  /* 0x0000000113137824 */ /* 0x008fe200010e0600 */
[----:B------:R-:W-:Y:S01]  /*72510*/  STL [R1+0x23a0], R18 ;  /* 0x0023a01201007387 */ /* 0x000fe20000100800 */
[----:B--2---:R-:W-:-:S03]  /*72520*/  IADD3 R15, P3, R15, R12, RZ ;  /* 0x0000000c0f0f7210 */ /* 0x004fc60007f7e0ff */
[----:B------:R2:W-:Y:S01]  /*72530*/  STL [R1+0x239c], R19 ;  /* 0x00239c1301007387 */ /* 0x0005e20000100800 */
[----:B------:R-:W-:-:S03]  /*72540*/  IADD3.X R16, R16, R0, RZ, P3, !PT ;  /* 0x0000000010107210 */ /* 0x000fc60001ffe4ff */
[----:B------:R-:W-:Y:S01]  /*72550*/  STL [R1+0x23a8], R15 ;  /* 0x0023a80f01007387 */ /* 0x000fe20000100800 */
[----:B-1----:R-:W-:Y:S02]  /*72560*/  IMAD.MOV.U32 R9, RZ, RZ, R19 ;  /* 0x000000ffff097224 */ /* 0x002fe400078e0013 */
[----:B------:R-:W-:Y:S01]  /*72570*/  IMAD.MOV.U32 R8, RZ, RZ, R18 ;  /* 0x000000ffff087224 */ /* 0x000fe200078e0012 */
[----:B------:R1:W-:Y:S04]  /*72580*/  STL [R1+0x23a4], R16 ;  /* 0x0023a41001007387 */ /* 0x0003e80000100800 */
[----:B--2---:R-:W2:Y:S04]  /*72590*/  LDL.LU R19, [R1+0x242c] ;  /* 0x00242c0001137983 */ /* 0x004ea80000300800 */
[----:B------:R-:W3:Y:S04]  /*725a0*/  LDL.LU R18, [R1+0x2430] ;  /* 0x0024300001127983 */ /* 0x000ee80000300800 */
[----:B------:R4:W-:Y:S01]  /*725b0*/  LDGSTS.E [R3+0xe900], [R8.64], P1 ;  /* 0x0e90000008037fae */ /* 0x0009e20008921844 */
[----:B------:R-:W-:Y:S01]  /*725c0*/  ISETP.GT.AND P2, PT, R7, 0x3e, PT ;  /* 0x0000003e0700780c */ /* 0x000fe20003f44270 */
[----:B----4-:R-:W-:-:S02]  /*725d0*/  IMAD.MOV.U32 R9, RZ, RZ, R16 ;  /* 0x000000ffff097224 */ /* 0x010fc400078e0010 */
[----:B------:R-:W-:Y:S01]  /*725e0*/  IMAD.MOV.U32 R8, RZ, RZ, R15 ;  /* 0x000000ffff087224 */ /* 0x000fe200078e000f */
[----:B-1----:R-:W4:Y:S04]  /*725f0*/  LDL.LU R16, [R1+0x28e4] ;  /* 0x0028e40001107983 */ /* 0x002f280000300800 */
[----:B------:R-:W4:Y:S01]  /*72600*/  LDL.LU R15, [R1+0x28f0] ;  /* 0x0028f000010f7983 */ /* 0x000f220000300800 */
[----:B------:R-:W-:-:S03]  /*72610*/  SEL R4, RZ, 0x4, !P2 ;  /* 0x00000004ff047807 */ /* 0x000fc60005000000 */
[----:B------:R1:W-:Y:S01]  /*72620*/  LDGSTS.E [R3+0xea00], [R8.64], P1 ;  /* 0x0ea0000008037fae */ /* 0x0003e20008921844 */
[----:B------:R-:W-:-:S04]  /*72630*/  SEL R4, R4, RZ, !P0 ;  /* 0x000000ff04047207 */ /* 0x000fc80004000000 */
[----:B------:R-:W-:Y:S02]  /*72640*/  ISETP.NE.U32.AND P2, PT, R4, RZ, PT ;  /* 0x000000ff0400720c */ /* 0x000fe40003f45070 */
        /* <DEDUP_REMOVED lines=11> */
[----:B-1----:R-:W4:Y:S04]  /*72700*/  LDL.LU R22, [R1+0x28dc] ;  /* 0x0028dc0001167983 */ /* 0x002f280000300800 */
[----:B------:R-:W4:Y:S01]  /*72710*/  LDL.LU R14, [R1+0x28e8] ;  /* 0x0028e800010e7983 */ /* 0x000f220000300800 */
[----:B------:R-:W-:Y:S01]  /*72720*/  MOV R9, R13 ;  /* 0x0000000d00097202 */ /* 0x000fe20000000f00 */
[----:B------:R-:W-:-:S02]  /*72730*/  IMAD.MOV.U32 R8, RZ, RZ, R10 ;  /* 0x000000ffff087224 */ /* 0x000fc400078e000a */
[----:B------:R-:W4:Y:S04]  /*72740*/  LDL.LU R13, [R1+0x28d4] ;  /* 0x0028d400010d7983 */ /* 0x000f280000300800 */
[----:B------:R-:W4:Y:S04]  /*72750*/  LDL.LU R10, [R1+0x28e0] ;  /* 0x0028e000010a7983 */ /* 0x000f280000300800 */
[----:B------:R1:W-:Y:S01]  /*72760*/  LDGSTS.E [R3+0xf800], [R8.64], P2 ;  /* 0x0f80000008037fae */ /* 0x0003e20009121844 */
[----:B------:R-:W-:-:S05]  /*72770*/  IADD3 R20, P1, R20, R12, RZ ;  /* 0x0000000c14147210 */ /* 0x000fca0007f3e0ff */
[----:B------:R-:W-:Y:S01]  /*72780*/  IMAD.X R21, R21, 0x1, R0, P1 ;  /* 0x0000000115157824 */ /* 0x000fe200008e0600 */
        /* <DEDUP_REMOVED lines=8> */
[----:B------:R-:W-:Y:S04]  /*72810*/  STL [R1+0x2424], R17 ;  /* 0x0024241101007387 */ /* 0x000fe80000100800 */
[----:B-1----:R-:W4:Y:S01]  /*72820*/  LDL.LU R20, [R1+0x28d8] ;  /* 0x0028d80001147983 */ /* 0x002f220000300800 */
[----:B------:R-:W-:Y:S01]  /*72830*/  MOV R8, R11 ;  /* 0x0000000b00087202 */ /* 0x000fe20000000f00 */
[----:B------:R-:W-:-:S02]  /*72840*/  IMAD.MOV.U32 R9, RZ, RZ, R17 ;  /* 0x000000ffff097224 */ /* 0x000fc400078e0011 */
[----:B------:R-:W4:Y:S04]  /*72850*/  LDL.LU R11, [R1+0x2870] ;  /* 0x00287000010b7983 */ /* 0x000f280000300800 */
[----:B------:R1:W-:Y:S01]  /*72860*/  LDGSTS.E [R3+0xfa00], [R8.64], P2 ;  /* 0x0fa0000008037fae */ /* 0x0003e20009121844 */
[----:B---3--:R-:W-:-:S05]  /*72870*/  IADD3 R18, P3, R18, R12, RZ ;  /* 0x0000000c12127210 */ /* 0x008fca0007f7e0ff */
[----:B--2---:R-:W-:Y:S01]  /*72880*/  IMAD.X R19, R19, 0x1, R0, P3 ;  /* 0x0000000113137824 */ /* 0x004fe200018e0600 */
[----:B------:R-:W-:Y:S04]  /*72890*/  STL [R1+0x2430], R18 ;  /* 0x0024301201007387 */ /* 0x000fe80000100800 */
[----:B------:R2:W-:Y:S01]  /*728a0*/  STL [R1+0x242c], R19 ;  /* 0x00242c1301007387 */ /* 0x0005e20000100800 */
[----:B-1----:R-:W-:-:S03]  /*728b0*/  MOV R9, R19 ;  /* 0x0000001300097202 */ /* 0x002fc60000000f00 */
[----:B------:R-:W3:Y:S04]  /*728c0*/  LDL.LU R21, [R1+0x28ac] ;  /* 0x0028ac0001157983 */ /* 0x000ee80000300800 */
[----:B--2---:R-:W2:Y:S04]  /*728d0*/  LDL.LU R19, [R1+0x2864] ;  /* 0x0028640001137983 */ /* 0x004ea80000300800 */
[----:B------:R-:W1:Y:S01]  /*728e0*/  S2R R17, SR_TID.X ;  /* 0x0000000000117919 */ /* 0x000e620000002100 */
[----:B------:R-:W-:Y:S01]  /*728f0*/  IMAD.MOV.U32 R8, RZ, RZ, R18 ;  /* 0x000000ffff087224 */ /* 0x000fe200078e0012 */
[----:B------:R-:W-:-:S04]  /*72900*/  ISETP.GT.AND P1, PT, R7, 0x3, PT ;  /* 0x000000030700780c */ /* 0x000fc80003f24270 */
[----:B------:R1:W-:Y:S01]  /*72910*/  LDGSTS.E [R3+0xfb00], [R8.64], P2 ;  /* 0x0fb0000008037fae */ /* 0x0003e20009121844 */
[----:B----4-:R-:W-:Y:S02]  /*72920*/  IADD3 R15, P2, R15, R12, RZ ;  /* 0x0000000c0f0f7210 */ /* 0x010fe40007f5e0ff */
[----:B------:R-:W-:-:S03]  /*72930*/  SEL R4, RZ, 0x4, !P1 ;  /* 0x00000004ff047807 */ /* 0x000fc60004800000 */
[----:B------:R-:W-:Y:S01]  /*72940*/  IMAD.X R16, R16, 0x1, R0, P2 ;  /* 0x0000000110107824 */ /* 0x000fe200010e0600 */
[----:B------:R-:W-:Y:S02]  /*72950*/  SEL R4, R4, RZ, !P0 ;  /* 0x000000ff04047207 */ /* 0x000fe40004000000 */
[----:B-1----:R-:W-:-:S05]  /*72960*/  LOP3.LUT R17, R17, 0x3f, RZ, 0xc0, !PT ;  /* 0x0000003f11117812 */ /* 0x002fca00078ec0ff */
[----:B------:R-:W-:Y:S01]  /*72970*/  IMAD.SHL.U32 R17, R17, 0x4, RZ ;  /* 0x0000000411117824 */ /* 0x000fe200078e00ff */
[----:B------:R-:W-:Y:S04]  /*72980*/  STL [R1+0x28f0], R15 ;  /* 0x0028f00f01007387 */ /* 0x000fe80000100800 */
[----:B------:R-:W-:Y:S01]  /*72990*/  LOP3.LUT R17, R17, 0x60, RZ, 0x3c, !PT ;  /* 0x0000006011117812 */ /* 0x000fe200078e3cff */
[----:B------:R1:W-:Y:S01]  /*729a0*/  STL [R1+0x28e4], R16 ;  /* 0x0028e41001007387 */ /* 0x0003e20000100800 */
[----:B------:R-:W-:-:S03]  /*729b0*/  ISETP.NE.U32.AND P1, PT, R4, RZ, PT ;  /* 0x000000ff0400720c */ /* 0x000fc60003f25070 */
[----:B------:R-:W-:Y:S01]  /*729c0*/  IMAD R4, R57, 0x10000, R17 ;  /* 0x0001000039047824 */ /* 0x000fe200078e0211 */
[----:B------:R-:W4:Y:S01]  /*729d0*/  LDL.LU R18, [R1+0x285c] ;  /* 0x00285c0001127983 */ /* 0x000f220000300800 */
[----:B------:R-:W-:-:S03]  /*729e0*/  IMAD.MOV.U32 R9, RZ, RZ, R16 ;  /* 0x000000ffff097224 */ /* 0x000fc600078e0010 */
[----:B------:R-:W4:Y:S01]  /*729f0*/  LDL.LU R17, [R1+0x2868] ;  /* 0x0028680001117983 */ /* 0x000f220000300800 */
[----:B------:R-:W-:-:S03]  /*72a00*/  IMAD.MOV.U32 R8, RZ, RZ, R15 ;  /* 0x000000ffff087224 */ /* 0x000fc600078e000f */
[----:B-1----:R-:W4:Y:S04]  /*72a10*/  LDL.LU R16, [R1+0x2854] ;  /* 0x0028540001107983 */ /* 0x002f280000300800 */
[----:B------:R-:W4:Y:S04]  /*72a20*/  LDL.LU R15, [R1+0x2860] ;  /* 0x00286000010f7983 */ /* 0x000f280000300800 */
        /* <DEDUP_REMOVED lines=11> */
[----:B-1----:R-:W4:Y:S01]  /*72ae0*/  LDL.LU R22, [R1+0x280c] ;  /* 0x00280c0001167983 */ /* 0x002f220000300800 */
[----:B------:R-:W-:-:S03]  /*72af0*/  ISETP.GT.AND P2, PT, R7, 0x7, PT ;  /* 0x000000070700780c */ /* 0x000fc60003f44270 */
[----:B------:R1:W-:Y:S04]  /*72b00*/  LDGSTS.E [R4+0xd00], [R8.64], P1 ;  /* 0x00d0000008047fae */ /* 0x0003e80008921844 */
[----:B------:R-:W4:Y:S01]  /*72b10*/  LDL.LU R14, [R1+0x2858] ;  /* 0x00285800010e7983 */ /* 0x000f220000300800 */
[----:B-1----:R-:W-:Y:S01]  /*72b20*/  IMAD.MOV.U32 R8, RZ, RZ, R10 ;  /* 0x000000ffff087224 */ /* 0x002fe200078e000a */
[----:B------:R-:W-:Y:S02]  /*72b30*/  MOV R9, R13 ;  /* 0x0000000d00097202 */ /* 0x000fe40000000f00 */
[----:B------:R-:W4:Y:S04]  /*72b40*/  LDL.LU R13, [R1+0x27e4] ;  /* 0x0027e400010d7983 */ /* 0x000f280000300800 */
[----:B------:R-:W4:Y:S04]  /*72b50*/  LDL.LU R10, [R1+0x27f0] ;  /* 0x0027f000010a7983 */ /* 0x000f280000300800 */
[----:B------:R1:W-:Y:S01]  /*72b60*/  LDGSTS.E [R4+0xe00], [R8.64], P1 ;  /* 0x00e0000008047fae */ /* 0x0003e20008921844 */
[----:B------:R-:W-:-:S02]  /*72b70*/  IADD3 R20, P3, R20, R12, RZ ;  /* 0x0000000c14147210 */ /* 0x000fc40007f7e0ff */
[----:B------:R-:W-:Y:S02]  /*72b80*/  IADD3 R11, P4, R11, R12, RZ ;  /* 0x0000000c0b0b7210 */ /* 0x000fe40007f9e0ff */
[----:B-1----:R-:W-:-:S04]  /*72b90*/  SEL R8, RZ, 0x4, !P2 ;  /* 0x00000004ff087807 */ /* 0x002fc80005000000 */
[----:B------:R-:W-:Y:S01]  /*72ba0*/  SEL R8, R8, RZ, !P0 ;  /* 0x000000ff08087207 */ /* 0x000fe20004000000 */
[----:B------:R-:W-:Y:S03]  /*72bb0*/  STL [R1+0x28d8], R20 ;  /* 0x0028d81401007387 */ /* 0x000fe60000100800 */
[----:B------:R-:W-:Y:S01]  /*72bc0*/  ISETP.NE.U32.AND P2, PT, R8, RZ, PT ;  /* 0x000000ff0800720c */ /* 0x000fe20003f45070 */
[----:B------:R-:W-:Y:S02]  /*72bd0*/  IMAD.MOV.U32 R8, RZ, RZ, R20 ;  /* 0x000000ffff087224 */ /* 0x000fe400078e0014 */
[----:B---3--:R-:W-:-:S04]  /*72be0*/  IMAD.X R21, R21, 0x1, R0, P3 ;  /* 0x0000000115157824 */ /* 0x008fc800018e0600 */
[----:B------:R-:W-:Y:S02]  /*72bf0*/  IMAD.MOV.U32 R9, RZ, RZ, R21 ;  /* 0x000000ffff097224 */ /* 0x000fe400078e0015 */
[----:B--2---:R-:W-:Y:S01]  /*72c00*/  IMAD.X R19, R19, 0x1, R0, P4 ;  /* 0x0000000113137824 */ /* 0x004fe200020e0600 */
[----:B------:R1:W-:Y:S04]  /*72c10*/  STL [R1+0x28ac], R21 ;  /* 0x0028ac1501007387 */ /* 0x0003e80000100800 */
[----:B------:R-:W-:Y:S04]  /*72c20*/  STL [R1+0x2870], R11 ;  /* 0x0028700b01007387 */ /* 0x000fe80000100800 */
[----:B------:R2:W-:Y:S04]  /*72c30*/  STL [R1+0x2864], R19 ;  /* 0x0028641301007387 */ /* 0x0005e80000100800 */
[----:B-1----:R-:W3:Y:S04]  /*72c40*/  LDL.LU R21, [R1+0x27dc] ;  /* 0x0027dc0001157983 */ /* 0x002ee80000300800 */
[----:B------:R1:W-:Y:S04]  /*72c50*/  LDGSTS.E [R4+0xf00], [R8.64], P1 ;  /* 0x00f0000008047fae */ /* 0x0003e80008921844 */
[----:B------:R-:W3:Y:S01]  /*72c60*/  LDL.LU R20, [R1+0x27e8] ;  /* 0x0027e80001147983 */ /* 0x000ee20000300800 */
[----:B-1----:R-:W-:Y:S01]  /*72c70*/  IMAD.MOV.U32 R9, RZ, RZ, R19 ;  /* 0x000000ffff097224 */ /* 0x002fe200078e0013 */
[----:B------:R-:W-:-:S02]  /*72c80*/  MOV R8, R11 ;  /* 0x0000000b00087202 */ /* 0x000fc40000000f00 */
[----:B--2---:R-:W2:Y:S04]  /*72c90*/  LDL.LU R19, [R1+0x27d4] ;  /* 0x0027d40001137983 */ /* 0x004ea80000300800 */
[----:B------:R-:W2:Y:S04]  /*72ca0*/  LDL.LU R11, [R1+0x27e0] ;  /* 0x0027e000010b7983 */ /* 0x000ea80000300800 */
[----:B------:R1:W-:Y:S01]  /*72cb0*/  LDGSTS.E [R4+0x1c00], [R8.64], P2 ;  /* 0x01c0000008047fae */ /* 0x0003e20009121844 */
[----:B----4-:R-:W-:-:S05]  /*72cc0*/  IADD3 R17, P1, R17, R12, RZ ;  /* 0x0000000c11117210 */ /* 0x010fca0007f3e0ff */
[----:B------:R-:W-:Y:S01]  /*72cd0*/  IMAD.X R18, R18, 0x1, R0, P1 ;  /* 0x0000000112127824 */ /* 0x000fe200008e0600 */
[----:B------:R-:W-:Y:S01]  /*72ce0*/  IADD3 R15, P3, R15, R12, RZ ;  /* 0x0000000c0f0f7210 */ /* 0x000fe20007f7e0ff */
[----:B-1----:R-:W-:-:S03]  /*72cf0*/  IMAD.MOV.U32 R8, RZ, RZ, R17 ;  /* 0x000000ffff087224 */ /* 0x002fc600078e0011 */
[----:B------:R-:W-:Y:S01]  /*72d00*/  MOV R9, R18 ;  /* 0x0000001200097202 */ /* 0x000fe20000000f00 */
[----:B------:R-:W-:Y:S01]  /*72d10*/  STL [R1+0x2868], R17 ;  /* 0x0028681101007387 */ /* 0x000fe20000100800 */
[----:B------:R-:W-:-:S03]  /*72d20*/  IMAD.X R16, R16, 0x1, R0, P3 ;  /* 0x0000000110107824 */ /* 0x000fc600018e0600 */
[----:B------:R1:W-:Y:S04]  /*72d30*/  STL [R1+0x285c], R18 ;  /* 0x00285c1201007387 */ /* 0x0003e80000100800 */
[----:B------:R-:W-:Y:S01]  /*72d40*/  STL [R1+0x2860], R15 ;  /* 0x0028600f01007387 */ /* 0x000fe20000100800 */
[----:B------:R-:W-:-:S03]  /*72d50*/  ISETP.GT.AND P1, PT, R7, 0xb, PT ;  /* 0x0000000b0700780c */ /* 0x000fc60003f24270 */
[----:B------:R4:W-:Y:S04]  /*72d60*/  LDGSTS.E [R4+0x1d00], [R8.64], P2 ;  /* 0x01d0000008047fae */ /* 0x0009e80009121844 */
[----:B------:R4:W-:Y:S04]  /*72d70*/  STL [R1+0x2854], R16 ;  /* 0x0028541001007387 */ /* 0x0009e80000100800 */
[----:B-1----:R-:W2:Y:S01]  /*72d80*/  LDL.LU R18, [R1+0x278c] ;  /* 0x00278c0001127983 */ /* 0x002ea20000300800 */
[----:B----4-:R-:W-:-:S03]  /*72d90*/  IMAD.MOV.U32 R8, RZ, RZ, R15 ;  /* 0x000000ffff087224 */ /* 0x010fc600078e000f */
[----:B------:R-:W4:Y:S01]  /*72da0*/  LDL.LU R17, [R1+0x27d8] ;  /* 0x0027d80001117983 */ /* 0x000f220000300800 */
[----:B------:R-:W-:-:S03]  /*72db0*/  IMAD.MOV.U32 R9, RZ, RZ, R16 ;  /* 0x000000ffff097224 */ /* 0x000fc600078e0010 */
[----:B------:R-:W4:Y:S04]  /*72dc0*/  LDL.LU R16, [R1+0x2764] ;  /* 0x0027640001107983 */ /* 0x000f280000300800 */
[----:B------:R-:W4:Y:S04]  /*72dd0*/  LDL.LU R15, [R1+0x2778] ;  /* 0x00277800010f7983 */ /* 0x000f280000300800 */
[----:B------:R1:W-:Y:S01]  /*72de0*/  LDGSTS.E [R4+0x1e00], [R8.64], P2 ;  /* 0x01e0000008047fae */ /* 0x0003e20009121844 */
[----:B------:R-:W-:Y:S02]  /*72df0*/  IADD3 R14, P3, R14, R12, RZ ;  /* 0x0000000c0e0e7210 */ /* 0x000fe40007f7e0ff */
[----:B-1----:R-:W-:-:S03]  /*72e00*/  SEL R8, RZ, 0x4, !P1 ;  /* 0x00000004ff087807 */ /* 0x002fc60004800000 */
[----:B------:R-:W-:Y:S01]  /*72e10*/  IMAD.X R22, R22, 0x1, R0, P3 ;  /* 0x0000000116167824 */ /* 0x000fe200018e0600 */
[----:B------:R-:W-:Y:S02]  /*72e20*/  SEL R8, R8, RZ, !P0 ;  /* 0x000000ff08087207 */ /* 0x000fe40004000000 */
[----:B------:R-:W-:Y:S01]  /*72e30*/  IADD3 R10, P4, R10, R12, RZ ;  /* 0x0000000c0a0a7210 */ /* 0x000fe20007f9e0ff */
[----:B------:R-:W-:Y:S01]  /*72e40*/  IMAD.MOV.U32 R9, RZ, RZ, R22 ;  /* 0x000000ffff097224 */ /* 0x000fe200078e0016 */
[----:B------:R-:W-:Y:S01]  /*72e50*/  ISETP.NE.U32.AND P1, PT, R8, RZ, PT ;  /* 0x000000ff0800720c */ /* 0x000fe20003f25070 */
[----:B------:R-:W-:Y:S01]  /*72e60*/  STL [R1+0x2858], R14 ;  /* 0x0028580e01007387 */ /* 0x000fe20000100800 */
[----:B------:R-:W-:Y:S01]  /*72e70*/  MOV R8, R14 ;  /* 0x0000000e00087202 */ /* 0x000fe20000000f00 */
[----:B------:R-:W-:Y:S02]  /*72e80*/  IMAD.X R13, R13, 0x1, R0, P4 ;  /* 0x000000010d0d7824 */ /* 0x000fe400020e0600 */
[----:B------:R1:W-:Y:S04]  /*72e90*/  STL [R1+0x280c], R22 ;  /* 0x00280c1601007387 */ /* 0x0003e80000100800 */
[----:B------:R-:W-:Y:S04]  /*72ea0*/  STL [R1+0x27f0], R10 ;  /* 0x0027f00a01007387 */ /* 0x000fe80000100800 */
[----:B------:R1:W-:Y:S04]  /*72eb0*/  STL [R1+0x27e4], R13 ;  /* 0x0027e40d01007387 */ /* 0x0003e80000100800 */
[----:B------:R1:W-:Y:S04]  /*72ec0*/  LDGSTS.E [R4+0x1f00], [R8.64], P2 ;  /* 0x01f0000008047fae */ /* 0x0003e80009121844 */
[----:B-1----:R-:W4:Y:S04]  /*72ed0*/  LDL.LU R22, [R1+0x275c] ;  /* 0x00275c0001167983 */ /* 0x002f280000300800 */
[----:B------:R-:W4:Y:S01]  /*72ee0*/  LDL.LU R14, [R1+0x2768] ;  /* 0x00276800010e7983 */ /* 0x000f220000300800 */
[----:B------:R-:W-:-:S02]  /*72ef0*/  IMAD.MOV.U32 R9, RZ, RZ, R13 ;  /* 0x000000ffff097224 */ /* 0x000fc400078e000d */
[----:B------:R-:W-:Y:S01]  /*72f00*/  IMAD.MOV.U32 R8, RZ, RZ, R10 ;  /* 0x000000ffff087224 */ /* 0x000fe200078e000a */
[----:B------:R-:W4:Y:S04]  /*72f10*/  LDL.LU R13, [R1+0x2754] ;  /* 0x00275400010d7983 */ /* 0x000f280000300800 */
[----:B------:R-:W4:Y:S04]  /*72f20*/  LDL.LU R10, [R1+0x2760] ;  /* 0x00276000010a7983 */ /* 0x000f280000300800 */
[----:B------:R1:W-:Y:S01]  /*72f30*/  LDGSTS.E [R4+0x2c00], [R8.64], P1 ;  /* 0x02c0000008047fae */ /* 0x0003e20008921844 */
[----:B---3--:R-:W-:-:S05]  /*72f40*/  IADD3 R20, P2, R20, R12, RZ ;  /* 0x0000000c14147210 */ /* 0x008fca0007f5e0ff */
[----:B------:R-:W-:Y:S01]  /*72f50*/  IMAD.X R21, R21, 0x1, R0, P2 ;  /* 0x0000000115157824 */ /* 0x000fe200010e0600 */
        /* <DEDUP_REMOVED lines=9> */
[----:B------:R-:W3:Y:S04]  /*72ff0*/  LDL.LU R20, [R1+0x2758] ;  /* 0x0027580001147983 */ /* 0x000ee80000300800 */
[----:B------:R1:W-:Y:S02]  /*73000*/  LDGSTS.E [R4+0x2d00], [R8.64], P1 ;  /* 0x02d0000008047fae */ /* 0x0003e40008921844 */
[----:B-1----:R-:W-:-:S02]  /*73010*/  IMAD.MOV.U32 R9, RZ, RZ, R19 ;  /* 0x000000ffff097224 */ /* 0x002fc400078e0013 */
[----:B------:R-:W-:Y:S01]  /*73020*/  IMAD.MOV.U32 R8, RZ, RZ, R11 ;  /* 0x000000ffff087224 */ /* 0x000fe200078e000b */
[----:B--2---:R-:W2:Y:S04]  /*73030*/  LDL.LU R19, [R1+0x26e4] ;  /* 0x0026e40001137983 */ /* 0x004ea80000300800 */
[----:B------:R-:W2:Y:S01]  /*73040*/  LDL.LU R11, [R1+0x2750] ;  /* 0x00275000010b7983 */ /* 0x000ea20000300800 */
[----:B------:R-:W-:-:S03]  /*73050*/  ISETP.GT.AND P2, PT, R7, 0xf, PT ;  /* 0x0000000f0700780c */ /* 0x000fc60003f44270 */
[----:B------:R1:W-:Y:S01]  /*73060*/  LDGSTS.E [R4+0x2e00], [R8.64], P1 ;  /* 0x02e0000008047fae */ /* 0x0003e20008921844 */
[----:B----4-:R-:W-:-:S04]  /*73070*/  IADD3 R17, P3, R17, R12, RZ ;  /* 0x0000000c11117210 */ /* 0x010fc80007f7e0ff */
[----:B------:R-:W-:Y:S02]  /*73080*/  IADD3.X R18, R18, R0, RZ, P3, !PT ;  /* 0x0000000012127210 */ /* 0x000fe40001ffe4ff */
[----:B-1----:R-:W-:Y:S02]  /*73090*/  SEL R8, RZ, 0x4, !P2 ;  /* 0x00000004ff087807 */ /* 0x002fe40005000000 */
[----:B------:R-:W-:Y:S02]  /*730a0*/  IADD3 R15, P4, R15, R12, RZ ;  /* 0x0000000c0f0f7210 */ /* 0x000fe40007f9e0ff */
[----:B------:R-:W-:Y:S01]  /*730b0*/  SEL R8, R8, RZ, !P0 ;  /* 0x000000ff08087207 */ /* 0x000fe20004000000 */
[----:B------:R-:W-:Y:S02]  /*730c0*/  STL [R1+0x27d8], R17 ;  /* 0x0027d81101007387 */ /* 0x000fe40000100800 */
[----:B------:R-:W-:Y:S01]  /*730d0*/  IMAD.X R16, R16, 0x1, R0, P4 ;  /* 0x0000000110107824 */ /* 0x000fe200020e0600 */
[----:B------:R-:W-:Y:S01]  /*730e0*/  ISETP.NE.U32.AND P2, PT, R8, RZ, PT ;  /* 0x000000ff0800720c */ /* 0x000fe20003f45070 */
[----:B------:R-:W-:Y:S01]  /*730f0*/  IMAD.MOV.U32 R8, RZ, RZ, R17 ;  /* 0x000000ffff087224 */ /* 0x000fe200078e0011 */
[----:B------:R1:W-:Y:S01]  /*73100*/  STL [R1+0x278c], R18 ;  /* 0x00278c1201007387 */ /* 0x0003e20000100800 */
[----:B------:R-:W-:-:S03]  /*73110*/  IMAD.MOV.U32 R9, RZ, RZ, R18 ;  /* 0x000000ffff097224 */ /* 0x000fc600078e0012 */
[----:B------:R-:W-:Y:S04]  /*73120*/  STL [R1+0x2778], R15 ;  /* 0x0027780f01007387 */ /* 0x000fe80000100800 */
[----:B------:R4:W-:Y:S04]  /*73130*/  STL [R1+0x2764], R16 ;  /* 0x0027641001007387 */ /* 0x0009e80000100800 */
[----:B-1----:R-:W2:Y:S04]  /*73140*/  LDL.LU R18, [R1+0x26dc] ;  /* 0x0026dc0001127983 */ /* 0x002ea80000300800 */
[----:B------:R1:W-:Y:S04]  /*73150*/  LDGSTS.E [R4+0x2f00], [R8.64], P1 ;  /* 0x02f0000008047fae */ /* 0x0003e80008921844 */
[----:B------:R-:W2:Y:S01]  /*73160*/  LDL.LU R17, [R1+0x26e8] ;  /* 0x0026e80001117983 */ /* 0x000ea20000300800 */
[----:B-1----:R-:W-:Y:S01]  /*73170*/  MOV R9, R16 ;  /* 0x0000001000097202 */ /* 0x002fe20000000f00 */
[----:B------:R-:W-:-:S02]  /*73180*/  IMAD.MOV.U32 R8, RZ, RZ, R15 ;  /* 0x000000ffff087224 */ /* 0x000fc400078e000f */
[----:B----4-:R-:W4:Y:S04]  /*73190*/  LDL.LU R16, [R1+0x26d4] ;  /* 0x0026d40001107983 */ /* 0x010f280000300800 */
[----:B------:R-:W4:Y:S04]  /*731a0*/  LDL.LU R15, [R1+0x26e0] ;  /* 0x0026e000010f7983 */ /* 0x000f280000300800 */
[----:B------:R1:W-:Y:S01]  /*731b0*/  LDGSTS.E [R4+0x3c00], [R8.64], P2 ;  /* 0x03c0000008047fae */ /* 0x0003e20009121844 */
[----:B------:R-:W-:-:S05]  /*731c0*/  IADD3 R14, P1, R14, R12, RZ ;  /* 0x0000000c0e0e7210 */ /* 0x000fca0007f3e0ff */
[----:B------:R-:W-:Y:S01]  /*731d0*/  IMAD.X R22, R22, 0x1, R0, P1 ;  /* 0x0000000116167824 */ /* 0x000fe200008e0600 */
        /* <DEDUP_REMOVED lines=12> */
[----:B-1----:R-:W-:Y:S01]  /*732a0*/  MOV R8, R10 ;  /* 0x0000000a00087202 */ /* 0x002fe20000000f00 */
[----:B------:R-:W-:Y:S02]  /*732b0*/  IMAD.MOV.U32 R9, RZ, RZ, R13 ;  /* 0x000000ffff097224 */ /* 0x000fe400078e000d */
[----:B------:R-:W4:Y:S04]  /*732c0*/  LDL.LU R13, [R1+0x2664] ;  /* 0x00266400010d7983 */ /* 0x000f280000300800 */
[----:B------:R-:W4:Y:S04]  /*732d0*/  LDL.LU R10, [R1+0x26d0] ;  /* 0x0026d000010a7983 */ /* 0x000f280000300800 */
[----:B------:R1:W-:Y:S02]  /*732e0*/  LDGSTS.E [R4+0x3e00], [R8.64], P2 ;  /* 0x03e0000008047fae */ /* 0x0003e40009121844 */
[----:B-1----:R-:W-:-:S04]  /*732f0*/  SEL R8, RZ, 0x4, !P1 ;  /* 0x00000004ff087807 */ /* 0x002fc80004800000 */
[----:B------:R-:W-:-:S04]  /*73300*/  SEL R8, R8, RZ, !P0 ;  /* 0x000000ff08087207 */ /* 0x000fc80004000000 */
[----:B------:R-:W-:Y:S02]  /*73310*/  ISETP.NE.U32.AND P1, PT, R8, RZ, PT ;  /* 0x000000ff0800720c */ /* 0x000fe40003f25070 */
[----:B---3--:R-:W-:-:S05]  /*73320*/  IADD3 R20, P3, R20, R12, RZ ;  /* 0x0000000c14147210 */ /* 0x008fca0007f7e0ff */
[----:B------:R-:W-:Y:S01]  /*73330*/  IMAD.X R21, R21, 0x1, R0, P3 ;  /* 0x0000000115157824 */ /* 0x000fe200018e0600 */
[----:B------:R-:W-:Y:S01]  /*73340*/  STL [R1+0x2758], R20 ;  /* 0x0027581401007387 */ /* 0x000fe20000100800 */
[----:B------:R-:W-:-:S03]  /*73350*/  IMAD.MOV.U32 R8, RZ, RZ, R20 ;  /* 0x000000ffff087224 */ /* 0x000fc600078e0014 */
        /* <DEDUP_REMOVED lines=10> */
[----:B------:R-:W3:Y:S04]  /*73400*/  LDL.LU R20, [R1+0x2668] ;  /* 0x0026680001147983 */ /* 0x000ee80000300800 */
[----:B--2---:R-:W2:Y:S04]  /*73410*/  LDL.LU R19, [R1+0x1f48] ;  /* 0x001f480001137983 */ /* 0x004ea80000300800 */
[----:B------:R-:W2:Y:S04]  /*73420*/  LDL.LU R11, [R1+0x2660] ;  /* 0x00266000010b7983 */ /* 0x000ea80000300800 */
[----:B------:R1:W-:Y:S01]  /*73430*/  LDGSTS.E [R4+0x4c00], [R8.64], P1 ;  /* 0x04c0000008047fae */ /* 0x0003e20008921844 */
[----:B------:R-:W-:-:S05]  /*73440*/  IADD3 R17, P2, R17, R12, RZ ;  /* 0x0000000c11117210 */ /* 0x000fca0007f5e0ff */
[----:B------:R-:W-:Y:S01]  /*73450*/  IMAD.X R18, R18, 0x1, R0, P2 ;  /* 0x0000000112127824 */ /* 0x000fe200010e0600 */
[----:B-1----:R-:W-:Y:S01]  /*73460*/  MOV R8, R17 ;  /* 0x0000001100087202 */ /* 0x002fe20000000f00 */
[----:B------:R-:W-:Y:S01]  /*73470*/  STL [R1+0x26e8], R17 ;  /* 0x0026e81101007387 */ /* 0x000fe20000100800 */
[----:B----4-:R-:W-:Y:S01]  /*73480*/  IADD3 R15, P3, R15, R12, RZ ;  /* 0x0000000c0f0f7210 */ /* 0x010fe20007f7e0ff */
[----:B------:R-:W-:Y:S02]  /*73490*/  IMAD.MOV.U32 R9, RZ, RZ, R18 ;  /* 0x000000ffff097224 */ /* 0x000fe400078e0012 */
[----:B------:R1:W-:Y:S02]  /*734a0*/  STL [R1+0x26dc], R18 ;  /* 0x0026dc1201007387 */ /* 0x0003e40000100800 */
[----:B------:R-:W-:Y:S02]  /*734b0*/  IMAD.X R16, R16, 0x1, R0, P3 ;  /* 0x0000000110107824 */ /* 0x000fe400018e0600 */
[----:B------:R-:W-:Y:S04]  /*734c0*/  STL [R1+0x26e0], R15 ;  /* 0x0026e00f01007387 */ /* 0x000fe80000100800 */
[----:B------:R4:W-:Y:S01]  /*734d0*/  STL [R1+0x26d4], R16 ;  /* 0x0026d41001007387 */ /* 0x0009e20000100800 */
[----:B------:R-:W-:-:S03]  /*734e0*/  ISETP.GT.AND P2, PT, R7, 0x17, PT ;  /* 0x000000170700780c */ /* 0x000fc60003f44270 */
[----:B------:R4:W-:Y:S04]  /*734f0*/  LDGSTS.E [R4+0x4d00], [R8.64], P1 ;  /* 0x04d0000008047fae */ /* 0x0009e80008921844 */
[----:B-1----:R-:W2:Y:S04]  /*73500*/  LDL.LU R18, [R1+0x1f4c] ;  /* 0x001f4c0001127983 */ /* 0x002ea80000300800 */
[----:B------:R-:W2:Y:S01]  /*73510*/  LDL.LU R17, [R1+0x1f50] ;  /* 0x001f500001117983 */ /* 0x000ea20000300800 */
[----:B----4-:R-:W-:Y:S02]  /*73520*/  IMAD.MOV.U32 R8, RZ, RZ, R15 ;  /* 0x000000ffff087224 */ /* 0x010fe400078e000f */
[----:B------:R-:W-:-:S02]  /*73530*/  IMAD.MOV.U32 R9, RZ, RZ, R16 ;  /* 0x000000ffff097224 */ /* 0x000fc400078e0010 */
[----:B------:R-:W4:Y:S04]  /*73540*/  LDL.LU R16, [R1+0x1fb4] ;  /* 0x001fb40001107983 */ /* 0x000f280000300800 */
[----:B------:R-:W4:Y:S04]  /*73550*/  LDL.LU R15, [R1+0x1fb8] ;  /* 0x001fb800010f7983 */ /* 0x000f280000300800 */
[----:B------:R1:W-:Y:S01]  /*73560*/  LDGSTS.E [R4+0x4e00], [R8.64], P1 ;  /* 0x04e0000008047fae */ /* 0x0003e20008921844 */
[----:B------:R-:W-:Y:S02]  /*73570*/  IADD3 R14, P3, R14, R12, RZ ;  /* 0x0000000c0e0e7210 */ /* 0x000fe40007f7e0ff */
[----:B-1----:R-:W-:-:S03]  /*73580*/  SEL R8, RZ, 0x4, !P2 ;  /* 0x00000004ff087807 */ /* 0x002fc60005000000 */
[----:B------:R-:W-:Y:S01]  /*73590*/  IMAD.X R22, R22, 0x1, R0, P3 ;  /* 0x0000000116167824 */ /* 0x000fe200018e0600 */
[----:B------:R-:W-:Y:S01]  /*735a0*/  SEL R8, R8, RZ, !P0 ;  /* 0x000000ff08087207 */ /* 0x000fe20004000000 */
[----:B------:R-:W-:Y:S01]  /*735b0*/  STL [R1+0x26d8], R14 ;  /* 0x0026d80e01007387 */ /* 0x000fe20000100800 */
[----:B------:R-:W-:-:S03]  /*735c0*/  IADD3 R10, P4, R10, R12, RZ ;  /* 0x0000000c0a0a7210 */ /* 0x000fc60007f9e0ff */
[----:B------:R1:W-:Y:S01]  /*735d0*/  STL [R1+0x266c], R22 ;  /* 0x00266c1601007387 */ /* 0x0003e20000100800 */
[----:B------:R-:W-:Y:S02]  /*735e0*/  ISETP.NE.U32.AND P2, PT, R8, RZ, PT ;  /* 0x000000ff0800720c */ /* 0x000fe40003f45070 */
[----:B------:R-:W-:Y:S01]  /*735f0*/  IADD3.X R13, R13, R0, RZ, P4, !PT ;  /* 0x000000000d0d7210 */ /* 0x000fe200027fe4ff */
[----:B------:R-:W-:Y:S01]  /*73600*/  IMAD.MOV.U32 R8, RZ, RZ, R14 ;  /* 0x000000ffff087224 */ /* 0x000fe200078e000e */
[----:B------:R-:W-:Y:S01]  /*73610*/  STL [R1+0x26d0], R10 ;  /* 0x0026d00a01007387 */ /* 0x000fe20000100800 */
[----:B------:R-:W-:-:S03]  /*73620*/  IMAD.MOV.U32 R9, RZ, RZ, R22 ;  /* 0x000000ffff097224 */ /* 0x000fc600078e0016 */
[----:B------:R1:W-:Y:S04]  /*73630*/  STL [R1+0x2664], R13 ;  /* 0x0026640d01007387 */ /* 0x0003e80000100800 */
[----:B-1----:R-:W4:Y:S04]  /*73640*/  LDL.LU R22, [R1+0x1fbc] ;  /* 0x001fbc0001167983 */ /* 0x002f280000300800 */
[----:B------:R-:W4:Y:S04]  /*73650*/  LDL.LU R14, [R1+0x1fc0] ;  /* 0x001fc000010e7983 */ /* 0x000f280000300800 */
[----:B------:R1:W-:Y:S02]  /*73660*/  LDGSTS.E [R4+0x4f00], [R8.64], P1 ;  /* 0x04f0000008047fae */ /* 0x0003e40008921844 */
[----:B-1----:R-:W-:-:S02]  /*73670*/  IMAD.MOV.U32 R9, RZ, RZ, R13 ;  /* 0x000000ffff097224 */ /* 0x002fc400078e000d */
[----:B------:R-:W-:Y:S01]  /*73680*/  IMAD.MOV.U32 R8, RZ, RZ, R10 ;  /* 0x000000ffff087224 */ /* 0x000fe200078e000a */
[----:B------:R-:W4:Y:S04]  /*73690*/  LDL.LU R13, [R1+0x1fc4] ;  /* 0x001fc400010d7983 */ /* 0x000f280000300800 */
[----:B------:R-:W4:Y:S04]  /*736a0*/  LDL.LU R10, [R1+0x1fc8] ;  /* 0x001fc800010a7983 */ /* 0x000f280000300800 */
[----:B------:R1:W-:Y:S01]  /*736b0*/  LDGSTS.E [R4+0x5c00], [R8.64], P2 ;  /* 0x05c0000008047fae */ /* 0x0003e20009121844 */
[----:B---3--:R-:W-:-:S04]  /*736c0*/  IADD3 R20, P1, R20, R12, RZ ;  /* 0x0000000c14147210 */ /* 0x008fc80007f3e0ff */
[----:B------:R-:W-:Y:S02]  /*736d0*/  IADD3.X R21, R21, R0, RZ, P1, !PT ;  /* 0x0000000015157210 */ /* 0x000fe40000ffe4ff */
        /* <DEDUP_REMOVED lines=10> */
[----:B------:R-:W3:Y:S01]  /*73780*/  LDL.LU R20, [R1+0x1fd0] ;  /* 0x001fd00001147983 */ /* 0x000ee20000300800 */
[----:B-1----:R-:W-:Y:S01]  /*73790*/  MOV R9, R19 ;  /* 0x0000001300097202 */ /* 0x002fe20000000f00 */
[----:B------:R-:W-:-:S02]  /*737a0*/  IMAD.MOV.U32 R8, RZ, RZ, R11 ;  /* 0x000000ffff087224 */ /* 0x000fc400078e000b */
[----:B--2---:R-:W2:Y:S04]  /*737b0*/  LDL.LU R19, [R1+0x2034] ;  /* 0x0020340001137983 */ /* 0x004ea80000300800 */
[----:B------:R-:W2:Y:S01]  /*737c0*/  LDL.LU R11, [R1+0x2038] ;  /* 0x00203800010b7983 */ /* 0x000ea20000300800 */
[----:B------:R-:W-:-:S03]  /*737d0*/  ISETP.GT.AND P1, PT, R7, 0x1b, PT ;  /* 0x0000001b0700780c */ /* 0x000fc60003f24270 */
[----:B------:R1:W-:Y:S01]  /*737e0*/  LDGSTS.E [R4+0x5e00], [R8.64], P2 ;  /* 0x05e0000008047fae */ /* 0x0003e20009121844 */
[----:B------:R-:W-:Y:S02]  /*737f0*/  IADD3 R17, P3, R17, R12, RZ ;  /* 0x0000000c11117210 */ /* 0x000fe40007f7e0ff */
[----:B-1----:R-:W-:-:S03]  /*73800*/  SEL R8, RZ, 0x4, !P1 ;  /* 0x00000004ff087807 */ /* 0x002fc60004800000 */
[--C-:B------:R-:W-:Y:S01]  /*73810*/  IMAD.X R18, R18, 0x1, R0.reuse, P3 ;  /* 0x0000000112127824 */ /* 0x100fe200018e0600 */
[----:B------:R-:W-:Y:S02]  /*73820*/  SEL R8, R8, RZ, !P0 ;  /* 0x000000ff08087207 */ /* 0x000fe40004000000 */
[----:B----4-:R-:W-:Y:S01]  /*73830*/  IADD3 R15, P4, R15, R12, RZ ;  /* 0x0000000c0f0f7210 */ /* 0x010fe20007f9e0ff */
[----:B------:R-:W-:Y:S04]  /*73840*/  STL [R1+0x1f50], R17 ;  /* 0x001f501101007387 */ /* 0x000fe80000100800 */
[----:B------:R-:W-:Y:S01]  /*73850*/  IMAD.X R16, R16, 0x1, R0, P4 ;  /* 0x0000000110107824 */ /* 0x000fe200020e0600 */
[----:B------:R1:W-:Y:S01]  /*73860*/  STL [R1+0x1f4c], R18 ;  /* 0x001f4c1201007387 */ /* 0x0003e20000100800 */
[----:B------:R-:W-:Y:S01]  /*73870*/  ISETP.NE.U32.AND P1, PT, R8, RZ, PT ;  /* 0x000000ff0800720c */ /* 0x000fe20003f25070 */
[----:B------:R-:W-:-:S02]  /*73880*/  IMAD.MOV.U32 R8, RZ, RZ, R17 ;  /* 0x000000ffff087224 */ /* 0x000fc400078e0011 */
[----:B------:R-:W-:Y:S01]  /*73890*/  STL [R1+0x1fb8], R15 ;  /* 0x001fb80f01007387 */ /* 0x000fe20000100800 */
[----:B------:R-:W-:-:S03]  /*738a0*/  IMAD.MOV.U32 R9, RZ, RZ, R18 ;  /* 0x000000ffff097224 */ /* 0x000fc600078e0012 */
[----:B------:R4:W-:Y:S04]  /*738b0*/  STL [R1+0x1fb4], R16 ;  /* 0x001fb41001007387 */ /* 0x0009e80000100800 */
[----:B-1----:R-:W2:Y:S04]  /*738c0*/  LDL.LU R18, [R1+0x203c] ;  /* 0x00203c0001127983 */ /* 0x002ea80000300800 */
[----:B------:R-:W2:Y:S04]  /*738d0*/  LDL.LU R17, [R1+0x2040] ;  /* 0x0020400001117983 */ /* 0x000ea80000300800 */
[----:B------:R1:W-:Y:S02]  /*738e0*/  LDGSTS.E [R4+0x5f00], [R8.64], P2 ;  /* 0x05f0000008047fae */ /* 0x0003e40009121844 */
[----:B-1----:R-:W-:Y:S01]  /*738f0*/  IMAD.MOV.U32 R9, RZ, RZ, R16 ;  /* 0x000000ffff097224 */ /* 0x002fe200078e0010 */
[----:B------:R-:W-:Y:S01]  /*73900*/  MOV R8, R15 ;  /* 0x0000000f00087202 */ /* 0x000fe20000000f00 */
[----:B----4-:R-:W2:Y:S04]  /*73910*/  LDL.LU R16, [R1+0x2044] ;  /* 0x0020440001107983 */ /* 0x010ea80000300800 */
[----:B------:R-:W2:Y:S01]  /*73920*/  LDL.LU R15, [R1+0x2048] ;  /* 0x00204800010f7983 */ /* 0x000ea20000300800 */
[----:B------:R-:W-:-:S03]  /*73930*/  IADD3 R14, P2, R14, R12, RZ ;  /* 0x0000000c0e0e7210 */ /* 0x000fc60007f5e0ff */
[----:B------:R1:W-:Y:S02]  /*73940*/  LDGSTS.E [R4+0x6c00], [R8.64], P1 ;  /* 0x06c0000008047fae */ /* 0x0003e40008921844 */
[----:B------:R-:W-:Y:S02]  /*73950*/  IMAD.X R22, R22, 0x1, R0, P2 ;  /* 0x0000000116167824 */ /* 0x000fe400010e0600 */
[----:B------:R-:W-:Y:S04]  /*73960*/  STL [R1+0x1fc0], R14 ;  /* 0x001fc00e01007387 */ /* 0x000fe80000100800 */
[----:B------:R1:W-:Y:S02]  /*73970*/  STL [R1+0x1fbc], R22 ;  /* 0x001fbc1601007387 */ /* 0x0003e40000100800 */
[----:B-1----:R-:W-:Y:S01]  /*73980*/  IMAD.MOV.U32 R8, RZ, RZ, R14 ;  /* 0x000000ffff087224 */ /* 0x002fe200078e000e */
[----:B------:R-:W-:-:S02]  /*73990*/  MOV R9, R22 ;  /* 0x0000001600097202 */ /* 0x000fc40000000f00 */
[----:B------:R-:W-:-:S03]  /*739a0*/  IADD3 R10, P3, R10, R12, RZ ;  /* 0x0000000c0a0a7210 */ /* 0x000fc60007f7e0ff */
[----:B------:R1:W-:Y:S02]  /*739b0*/  LDGSTS.E [R4+0x6d00], [R8.64], P1 ;  /* 0x06d0000008047fae */ /* 0x0003e40008921844 */
[----:B------:R-:W-:Y:S02]  /*739c0*/  IMAD.X R13, R13, 0x1, R0, P3 ;  /* 0x000000010d0d7824 */ /* 0x000fe400018e0600 */
[----:B------:R-:W-:Y:S04]  /*739d0*/  STL [R1+0x1fc8], R10 ;  /* 0x001fc80a01007387 */ /* 0x000fe80000100800 */
[----:B------:R1:W-:Y:S01]  /*739e0*/  STL [R1+0x1fc4], R13 ;  /* 0x001fc40d01007387 */ /* 0x0003e20000100800 */
[----:B------:R-:W-:Y:S01]  /*739f0*/  ISETP.GT.AND P2, PT, R7, 0x1f, PT ;  /* 0x0000001f0700780c */ /* 0x000fe20003f44270 */
[----:B-1----:R-:W-:-:S02]  /*73a00*/  IMAD.MOV.U32 R8, RZ, RZ, R10 ;  /* 0x000000ffff087224 */ /* 0x002fc400078e000a */
[----:B------:R-:W2:Y:S01]  /*73a10*/  LDL.LU R22, [R1+0x204c] ;  /* 0x00204c0001167983 */ /* 0x000ea20000300800 */
[----:B------:R-:W-:-:S03]  /*73a20*/  IMAD.MOV.U32 R9, RZ, RZ, R13 ;  /* 0x000000ffff097224 */ /* 0x000fc600078e000d */
[----:B------:R-:W2:Y:S04]  /*73a30*/  LDL.LU R14, [R1+0x2050] ;  /* 0x00205000010e7983 */ /* 0x000ea80000300800 */
[----:B------:R-:W2:Y:S04]  /*73a40*/  LDL.LU R13, [R1+0x20b4] ;  /* 0x0020b400010d7983 */ /* 0x000ea80000300800 */
[----:B------:R-:W2:Y:S04]  /*73a50*/  LDL.LU R10, [R1+0x20b8] ;  /* 0x0020b800010a7983 */ /* 0x000ea80000300800 */
[----:B------:R1:W-:Y:S02]  /*73a60*/  LDGSTS.E [R4+0x6e00], [R8.64], P1 ;  /* 0x06e0000008047fae */ /* 0x0003e40008921844 */
[----:B-1----:R-:W-:-:S04]  /*73a70*/  SEL R8, RZ, 0x4, !P2 ;  /* 0x00000004ff087807 */ /* 0x002fc80005000000 */
[----:B------:R-:W-:-:S04]  /*73a80*/  SEL R8, R8, RZ, !P0 ;  /* 0x000000ff08087207 */ /* 0x000fc80004000000 */
[----:B------:R-:W-:Y:S02]  /*73a90*/  ISETP.NE.U32.AND P2, PT, R8, RZ, PT ;  /* 0x000000ff0800720c */ /* 0x000fe40003f45070 */
[----:B---3--:R-:W-:-:S05]  /*73aa0*/  IADD3 R20, P3, R20, R12, RZ ;  /* 0x0000000c14147210 */ /* 0x008fca0007f7e0ff */
[--C-:B------:R-:W-:Y:S01]  /*73ab0*/  IMAD.X R21, R21, 0x1, R0.reuse, P3 ;  /* 0x0000000115157824 */ /* 0x100fe200018e0600 */
[----:B------:R-:W-:Y:S01]  /*73ac0*/  MOV R8, R20 ;  /* 0x0000001400087202 */ /* 0x000fe20000000f00 */
        /* <DEDUP_REMOVED lines=15> */
[----:B------:R-:W-:-:S05]  /*73bc0*/  IADD3 R17, P1, R17, R12, RZ ;  /* 0x0000000c11117210 */ /* 0x000fca0007f3e0ff */
[----:B------:R-:W-:Y:S02]  /*73bd0*/  IMAD.X R18, R18, 0x1, R0, P1 ;  /* 0x0000000112127824 */ /* 0x000fe400008e0600 */
[----:B-1----:R-:W-:Y:S02]  /*73be0*/  IMAD.MOV.U32 R8, RZ, RZ, R17 ;  /* 0x000000ffff087224 */ /* 0x002fe400078e0011 */
[----:B------:R-:W-:Y:S01]  /*73bf0*/  IMAD.MOV.U32 R9, RZ, RZ, R18 ;  /* 0x000000ffff097224 */ /* 0x000fe200078e0012 */
[----:B------:R-:W-:Y:S01]  /*73c00*/  STL [R1+0x2040], R17 ;  /* 0x0020401101007387 */ /* 0x000fe20000100800 */
[----:B------:R-:W-:-:S03]  /*73c10*/  ISETP.GT.AND P1, PT, R7, 0x23, PT ;  /* 0x000000230700780c */ /* 0x000fc60003f24270 */
[----:B------:R1:W-:Y:S04]  /*73c20*/  STL [R1+0x203c], R18 ;  /* 0x00203c1201007387 */ /* 0x0003e80000100800 */
[----:B------:R1:W-:Y:S01]  /*73c30*/  LDGSTS.E [R4+0x7d00], [R8.64], P2 ;  /* 0x07d0000008047fae */ /* 0x0003e20009121844 */
[----:B------:R-:W-:-:S04]  /*73c40*/  IADD3 R15, P3, R15, R12, RZ ;  /* 0x0000000c0f0f7210 */ /* 0x000fc80007f7e0ff */
[----:B------:R-:W-:Y:S01]  /*73c50*/  IADD3.X R16, R16, R0, RZ, P3, !PT ;  /* 0x0000000010107210 */ /* 0x000fe20001ffe4ff */
        /* <DEDUP_REMOVED lines=8> */
[----:B------:R1:W-:Y:S02]  /*73ce0*/  LDGSTS.E [R4+0x7e00], [R8.64], P2 ;  /* 0x07e0000008047fae */ /* 0x0003e40009121844 */
[----:B-1----:R-:W-:-:S02]  /*73cf0*/  SEL R8, RZ, 0x4, !P1 ;  /* 0x00000004ff087807 */ /* 0x002fc40004800000 */
[----:B------:R-:W-:Y:S02]  /*73d00*/  IADD3 R14, P3, R14, R12, RZ ;  /* 0x0000000c0e0e7210 */ /* 0x000fe40007f7e0ff */
[----:B------:R-:W-:Y:S02]  /*73d10*/  SEL R8, R8, RZ, !P0 ;  /* 0x000000ff08087207 */ /* 0x000fe40004000000 */
[----:B------:R-:W-:Y:S02]  /*73d20*/  IADD3.X R22, R22, R0, RZ, P3, !PT ;  /* 0x0000000016167210 */ /* 0x000fe40001ffe4ff */
[----:B------:R-:W-:Y:S01]  /*73d30*/  IADD3 R10, P4, R10, R12, RZ ;  /* 0x0000000c0a0a7210 */ /* 0x000fe20007f9e0ff */
[----:B------:R-:W-:Y:S01]  /*73d40*/  STL [R1+0x2050], R14 ;  /* 0x0020500e01007387 */ /* 0x000fe20000100800 */
[----:B------:R-:W-:Y:S01]  /*73d50*/  ISETP.NE.U32.AND P1, PT, R8, RZ, PT ;  /* 0x000000ff0800720c */ /* 0x000fe20003f25070 */
[----:B------:R-:W-:Y:S02]  /*73d60*/  IMAD.MOV.U32 R8, RZ, RZ, R14 ;  /* 0x000000ffff087224 */ /* 0x000fe400078e000e */
        /* <DEDUP_REMOVED lines=26> */
[----:B-1----:R-:W-:Y:S01]  /*73f10*/  IMAD.MOV.U32 R9, RZ, RZ, R19 ;  /* 0x000000ffff097224 */ /* 0x002fe200078e0013 */
[----:B------:R-:W-:Y:S01]  /*73f20*/  MOV R8, R11 ;  /* 0x0000000b00087202 */ /* 0x000fe20000000f00 */
[----:B--2---:R-:W2:Y:S04]  /*73f30*/  LDL.LU R19, [R1+0x21b4] ;  /* 0x0021b40001137983 */ /* 0x004ea80000300800 */
[----:B------:R-:W2:Y:S01]  /*73f40*/  LDL.LU R11, [R1+0x21b8] ;  /* 0x0021b800010b7983 */ /* 0x000ea20000300800 */
[----:B------:R-:W-:-:S03]  /*73f50*/  ISETP.GT.AND P2, PT, R7, 0x27, PT ;  /* 0x000000270700780c */ /* 0x000fc60003f44270 */
[----:B------:R1:W-:Y:S01]  /*73f60*/  LDGSTS.E [R4+0x8e00], [R8.64], P1 ;  /* 0x08e0000008047fae */ /* 0x0003e20008921844 */
[----:B------:R-:W-:Y:S02]  /*73f70*/  IADD3 R17, P3, R17, R12, RZ ;  /* 0x0000000c11117210 */ /* 0x000fe40007f7e0ff */
[----:B-1----:R-:W-:-:S03]  /*73f80*/  SEL R8, RZ, 0x4, !P2 ;  /* 0x00000004ff087807 */ /* 0x002fc60005000000 */
[--C-:B------:R-:W-:Y:S01]  /*73f90*/  IMAD.X R18, R18, 0x1, R0.reuse, P3 ;  /* 0x0000000112127824 */ /* 0x100fe200018e0600 */
[----:B------:R-:W-:Y:S02]  /*73fa0*/  IADD3 R15, P4, R15, R12, RZ ;  /* 0x0000000c0f0f7210 */ /* 0x000fe40007f9e0ff */
[----:B------:R-:W-:Y:S01]  /*73fb0*/  SEL R8, R8, RZ, !P0 ;  /* 0x000000ff08087207 */ /* 0x000fe20004000000 */
[----:B------:R-:W-:Y:S02]  /*73fc0*/  STL [R1+0x20d0], R17 ;  /* 0x0020d01101007387 */ /* 0x000fe40000100800 */
[----:B------:R-:W-:Y:S01]  /*73fd0*/  IMAD.X R16, R16, 0x1, R0, P4 ;  /* 0x0000000110107824 */ /* 0x000fe200020e0600 */
[----:B------:R-:W-:Y:S01]  /*73fe0*/  ISETP.NE.U32.AND P2, PT, R8, RZ, PT ;  /* 0x000000ff0800720c */ /* 0x000fe20003f45070 */
[----:B------:R1:W-:Y:S01]  /*73ff0*/  STL [R1+0x20cc], R18 ;  /* 0x0020cc1201007387 */ /* 0x0003e20000100800 */
[----:B------:R-:W-:Y:S01]  /*74000*/  IMAD.MOV.U32 R8, RZ, RZ, R17 ;  /* 0x000000ffff087224 */ /* 0x000fe200078e0011 */
[----:B------:R-:W-:-:S02]  /*74010*/  MOV R9, R18 ;  /* 0x0000001200097202 */ /* 0x000fc40000000f00 */
[----:B------:R-:W-:Y:S04]  /*74020*/  STL [R1+0x2138], R15 ;  /* 0x0021380f01007387 */ /* 0x000fe80000100800 */
[----:B------:R1:W-:Y:S04]  /*74030*/  STL [R1+0x2134], R16 ;  /* 0x0021341001007387 */ /* 0x0003e80000100800 */
[----:B-1----:R-:W2:Y:S04]  /*74040*/  LDL.LU R18, [R1+0x21bc] ;  /* 0x0021bc0001127983 */ /* 0x002ea80000300800 */
[----:B------:R-:W2:Y:S04]  /*74050*/  LDL.LU R17, [R1+0x21c0] ;  /* 0x0021c00001117983 */ /* 0x000ea80000300800 */
[----:B------:R1:W-:Y:S02]  /*74060*/  LDGSTS.E [R4+0x8f00], [R8.64], P1 ;  /* 0x08f0000008047fae */ /* 0x0003e40008921844 */
[----:B-1----:R-:W-:-:S02]  /*74070*/  IMAD.MOV.U32 R9, RZ, RZ, R16 ;  /* 0x000000ffff097224 */ /* 0x002fc400078e0010 */
[----:B------:R-:W-:Y:S01]  /*74080*/  IMAD.MOV.U32 R8, RZ, RZ, R15 ;  /* 0x000000ffff087224 */ /* 0x000fe200078e000f */
[----:B------:R-:W2:Y:S04]  /*74090*/  LDL.LU R16, [R1+0x21c4] ;  /* 0x0021c40001107983 */ /* 0x000ea80000300800 */
[----:B------:R-:W2:Y:S04]  /*740a0*/  LDL.LU R15, [R1+0x21c8] ;  /* 0x0021c800010f7983 */ /* 0x000ea80000300800 */
[----:B------:R1:W-:Y:S01]  /*740b0*/  LDGSTS.E [R4+0x9c00], [R8.64], P2 ;  /* 0x09c0000008047fae */ /* 0x0003e20009121844 */
[----:B------:R-:W-:-:S05]  /*740c0*/  IADD3 R14, P1, R14, R12, RZ ;  /* 0x0000000c0e0e7210 */ /* 0x000fca0007f3e0ff */
[----:B------:R-:W-:Y:S01]  /*740d0*/  IMAD.X R22, R22, 0x1, R0, P1 ;  /* 0x0000000116167824 */ /* 0x000fe200008e0600 */
[----:B------:R-:W-:Y:S01]  /*740e0*/  STL [R1+0x2140], R14 ;  /* 0x0021400e01007387 */ /* 0x000fe20000100800 */
[----:B------:R-:W-:Y:S02]  /*740f0*/  IADD3 R10, P3, R10, R12, RZ ;  /* 0x0000000c0a0a7210 */ /* 0x000fe40007f7e0ff */
[----:B-1----:R-:W-:Y:S01]  /*74100*/  IMAD.MOV.U32 R9, RZ, RZ, R22 ;  /* 0x000000ffff097224 */ /* 0x002fe200078e0016 */
[----:B------:R-:W-:Y:S02]  /*74110*/  MOV R8, R14 ;  /* 0x0000000e00087202 */ /* 0x000fe40000000f00 */
[----:B------:R-:W-:Y:S01]  /*74120*/  IMAD.X R13, R13, 0x1, R0, P3 ;  /* 0x000000010d0d7824 */ /* 0x000fe200018e0600 */
[----:B------:R1:W-:Y:S04]  /*74130*/  STL [R1+0x213c], R22 ;  /* 0x00213c1601007387 */ /* 0x0003e80000100800 */
[----:B------:R-:W-:Y:S04]  /*74140*/  STL [R1+0x2148], R10 ;  /* 0x0021480a01007387 */ /* 0x000fe80000100800 */
[----:B------:R1:W-:Y:S01]  /*74150*/  STL [R1+0x2144], R13 ;  /* 0x0021440d01007387 */ /* 0x0003e20000100800 */
[----:B------:R-:W-:-:S03]  /*74160*/  ISETP.GT.AND P1, PT, R7, 0x2b, PT ;  /* 0x0000002b0700780c */ /* 0x000fc60003f24270 */
[----:B------:R1:W-:Y:S04]  /*74170*/  LDGSTS.E [R4+0x9d00], [R8.64], P2 ;  /* 0x09d0000008047fae */ /* 0x0003e80009121844 */
[----:B-1----:R-:W2:Y:S04]  /*74180*/  LDL.LU R22, [R1+0x21cc] ;  /* 0x0021cc0001167983 */ /* 0x002ea80000300800 */
[----:B------:R-:W2:Y:S01]  /*74190*/  LDL.LU R14, [R1+0x21d0] ;  /* 0x0021d000010e7983 */ /* 0x000ea20000300800 */
[----:B------:R-:W-:Y:S02]  /*741a0*/  IMAD.MOV.U32 R8, RZ, RZ, R10 ;  /* 0x000000ffff087224 */ /* 0x000fe400078e000a */
[----:B------:R-:W-:-:S02]  /*741b0*/  IMAD.MOV.U32 R9, RZ, RZ, R13 ;  /* 0x000000ffff097224 */ /* 0x000fc400078e000d */
[----:B------:R-:W2:Y:S04]  /*741c0*/  LDL.LU R13, [R1+0x2234] ;  /* 0x00223400010d7983 */ /* 0x000ea80000300800 */
[----:B------:R-:W2:Y:S04]  /*741d0*/  LDL.LU R10, [R1+0x2238] ;  /* 0x00223800010a7983 */ /* 0x000ea80000300800 */
[----:B------:R1:W-:Y:S02]  /*741e0*/  LDGSTS.E [R4+0x9e00], [R8.64], P2 ;  /* 0x09e0000008047fae */ /* 0x0003e40009121844 */
[----:B-1----:R-:W-:-:S04]  /*741f0*/  SEL R8, RZ, 0x4, !P1 ;  /* 0x00000004ff087807 */ /* 0x002fc80004800000 */
[----:B------:R-:W-:-:S04]  /*74200*/  SEL R8, R8, RZ, !P0 ;  /* 0x000000ff08087207 */ /* 0x000fc80004000000 */
[----:B------:R-:W-:Y:S02]  /*74210*/  ISETP.NE.U32.AND P1, PT, R8, RZ, PT ;  /* 0x000000ff0800720c */ /* 0x000fe40003f25070 */
[----:B----4-:R-:W-:-:S05]  /*74220*/  IADD3 R20, P3, R20, R12, RZ ;  /* 0x0000000c14147210 */ /* 0x010fca0007f7e0ff */
[----:B---3--:R-:W-:Y:S01]  /*74230*/  IMAD.X R21, R21, 0x1, R0, P3 ;  /* 0x0000000115157824 */ /* 0x008fe200018e0600 */
[----:B------:R-:W-:Y:S01]  /*74240*/  STL [R1+0x2150], R20 ;  /* 0x0021501401007387 */ /* 0x000fe20000100800 */
[----:B------:R-:W-:Y:S02]  /*74250*/  IMAD.MOV.U32 R8, RZ, RZ, R20 ;  /* 0x000000ffff087224 */ /* 0x000fe400078e0014 */
[----:B------:R-:W-:Y:S01]  /*74260*/  IMAD.MOV.U32 R9, RZ, RZ, R21 ;  /* 0x000000ffff097224 */ /* 0x000fe200078e0015 */
[----:B------:R1:W-:Y:S04]  /*74270*/  STL [R1+0x214c], R21 ;  /* 0x00214c1501007387 */ /* 0x0003e80000100800 */
[----:B------:R3:W-:Y:S01]  /*74280*/  LDGSTS.E [R4+0x9f00], [R8.64], P2 ;  /* 0x09f0000008047fae */ /* 0x0007e20009121844 */
[----:B--2---:R-:W-:-:S04]  /*74290*/  IADD3 R11, P4, R11, R12, RZ ;  /* 0x0000000c0b0b7210 */ /* 0x004fc80007f9e0ff */
[----:B------:R-:W-:Y:S01]  /*742a0*/  IADD3.X R19, R19, R0, RZ, P4, !PT ;  /* 0x0000000013137210 */ /* 0x000fe200027fe4ff */
        /* <DEDUP_REMOVED lines=14> */
[----:B------:R1:W-:Y:S01]  /*74390*/  STL [R1+0x21bc], R18 ;  /* 0x0021bc1201007387 */ /* 0x0003e20000100800 */
[----:B------:R-:W-:-:S03]  /*743a0*/  ISETP.GT.AND P2, PT, R7, 0x2f, PT ;  /* 0x0000002f0700780c */ /* 0x000fc60003f44270 */
[----:B------:R1:W-:Y:S01]  /*743b0*/  LDGSTS.E [R4+0xad00], [R8.64], P1 ;  /* 0x0ad0000008047fae */ /* 0x0003e20008921844 */
[----:B------:R-:W-:-:S05]  /*743c0*/  IADD3 R15, P3, R15, R12, RZ ;  /* 0x0000000c0f0f7210 */ /* 0x000fca0007f7e0ff */
[----:B------:R-:W-:Y:S01]  /*743d0*/  IMAD.X R16, R16, 0x1, R0, P3 ;  /* 0x0000000110107824 */ /* 0x000fe200018e0600 */
[----:B------:R-:W-:Y:S01]  /*743e0*/  STL [R1+0x21c8], R15 ;  /* 0x0021c80f01007387 */ /* 0x000fe20000100800 */
[----:B-1----:R-:W-:-:S03]  /*743f0*/  IMAD.MOV.U32 R8, RZ, RZ, R15 ;  /* 0x000000ffff087224 */ /* 0x002fc600078e000f */
[----:B------:R1:W-:Y:S01]  /*74400*/  STL [R1+0x21c4], R16 ;  /* 0x0021c41001007387 */ /* 0x0003e20000100800 */
[----:B------:R-:W-:-:S03]  /*74410*/  MOV R9, R16 ;  /* 0x0000001000097202 */ /* 0x000fc60000000f00 */
[----:B------:R-:W2:Y:S04]  /*74420*/  LDL.LU R18, [R1+0x224c] ;  /* 0x00224c0001127983 */ /* 0x000ea80000300800 */
[----:B------:R-:W2:Y:S04]  /*74430*/  LDL.LU R17, [R1+0x2250] ;  /* 0x0022500001117983 */ /* 0x000ea80000300800 */
[----:B-1----:R-:W2:Y:S04]  /*74440*/  LDL.LU R16, [R1+0x22b4] ;  /* 0x0022b40001107983 */ /* 0x002ea80000300800 */
[----:B------:R1:W-:Y:S04]  /*74450*/  LDGSTS.E [R4+0xae00], [R8.64], P1 ;  /* 0x0ae0000008047fae */ /* 0x0003e80008921844 */
[----:B------:R-:W2:Y:S01]  /*74460*/  LDL.LU R15, [R1+0x22b8] ;  /* 0x0022b800010f7983 */ /* 0x000ea20000300800 */
[----:B-1----:R-:W-:-:S02]  /*74470*/  SEL R8, RZ, 0x4, !P2 ;  /* 0x00000004ff087807 */ /* 0x002fc40005000000 */
[----:B------:R-:W-:Y:S02]  /*74480*/  IADD3 R14, P3, R14, R12, RZ ;  /* 0x0000000c0e0e7210 */ /* 0x000fe40007f7e0ff */
[----:B------:R-:W-:-:S03]  /*74490*/  SEL R8, R8, RZ, !P0 ;  /* 0x000000ff08087207 */ /* 0x000fc60004000000 */
[--C-:B------:R-:W-:Y:S01]  /*744a0*/  IMAD.X R22, R22, 0x1, R0.reuse, P3 ;  /* 0x0000000116167824 */ /* 0x100fe200018e0600 */
[----:B------:R-:W-:Y:S01]  /*744b0*/  IADD3 R10, P4, R10, R12, RZ ;  /* 0x0000000c0a0a7210 */ /* 0x000fe20007f9e0ff */
[----:B------:R-:W-:Y:S04]  /*744c0*/  STL [R1+0x21d0], R14 ;  /* 0x0021d00e01007387 */ /* 0x000fe80000100800 */
[----:B------:R-:W-:Y:S01]  /*744d0*/  IMAD.X R13, R13, 0x1, R0, P4 ;  /* 0x000000010d0d7824 */ /* 0x000fe200020e0600 */
[----:B------:R1:W-:Y:S01]  /*744e0*/  STL [R1+0x21cc], R22 ;  /* 0x0021cc1601007387 */ /* 0x0003e20000100800 */
[----:B------:R-:W-:Y:S01]  /*744f0*/  ISETP.NE.U32.AND P2, PT, R8, RZ, PT ;  /* 0x000000ff0800720c */ /* 0x000fe20003f45070 */
[----:B------:R-:W-:Y:S02]  /*74500*/  IMAD.MOV.U32 R8, RZ, RZ, R14 ;  /* 0x000000ffff087224 */ /* 0x000fe400078e000e */
        /* <DEDUP_REMOVED lines=8> */
[----:B------:R-:W2:Y:S04]  /*74590*/  LDL.LU R13, [R1+0x22c4] ;  /* 0x0022c400010d7983 */ /* 0x000ea80000300800 */
[----:B------:R-:W2:Y:S04]  /*745a0*/  LDL.LU R10, [R1+0x22c8] ;  /* 0x0022c800010a7983 */ /* 0x000ea80000300800 */
[----:B------:R1:W-:Y:S01]  /*745b0*/  LDGSTS.E [R4+0xbc00], [R8.64], P2 ;  /* 0x0bc0000008047fae */ /* 0x0003e20009121844 */
[----:B----4-:R-:W-:-:S05]  /*745c0*/  IADD3 R20, P1, R20, R12, RZ ;  /* 0x0000000c14147210 */ /* 0x010fca0007f3e0ff */
[----:B---3--:R-:W-:Y:S01]  /*745d0*/  IMAD.X R21, R21, 0x1, R0, P1 ;  /* 0x0000000115157824 */ /* 0x008fe200008e0600 */
[----:B--2---:R-:W-:Y:S01]  /*745e0*/  IADD3 R11, P3, R11, R12, RZ ;  /* 0x0000000c0b0b7210 */ /* 0x004fe20007f7e0ff */
[----:B------:R-:W-:Y:S01]  /*745f0*/  STL [R1+0x2240], R20 ;  /* 0x0022401401007387 */ /* 0x000fe20000100800 */
[----:B-1----:R-:W-:-:S03]  /*74600*/  IMAD.MOV.U32 R8, RZ, RZ, R20 ;  /* 0x000000ffff087224 */ /* 0x002fc600078e0014 */
[----:B------:R-:W-:Y:S01]  /*74610*/  IMAD.X R19, R19, 0x1, R0, P3 ;  /* 0x0000000113137824 */ /* 0x000fe200018e0600 */
[----:B------:R1:W-:Y:S01]  /*74620*/  STL [R1+0x223c], R21 ;  /* 0x00223c1501007387 */ /* 0x0003e20000100800 */
[----:B------:R-:W-:-:S03]  /*74630*/  MOV R9, R21 ;  /* 0x0000001500097202 */ /* 0x000fc60000000f00 */
        /* <DEDUP_REMOVED lines=9> */
[----:B------:R-:W-:-:S03]  /*746d0*/  ISETP.GT.AND P1, PT, R7, 0x33, PT ;  /* 0x000000330700780c */ /* 0x000fc60003f24270 */
[----:B------:R1:W-:Y:S01]  /*746e0*/  LDGSTS.E [R4+0xbe00], [R8.64], P2 ;  /* 0x0be0000008047fae */ /* 0x0003e20009121844 */
[----:B------:R-:W-:Y:S02]  /*746f0*/  IADD3 R17, P3, R17, R12, RZ ;  /* 0x0000000c11117210 */ /* 0x000fe40007f7e0ff */
[----:B-1----:R-:W-:-:S03]  /*74700*/  SEL R8, RZ, 0x4, !P1 ;  /* 0x00000004ff087807 */ /* 0x002fc60004800000 */
[----:B------:R-:W-:Y:S01]  /*74710*/  IMAD.X R18, R18, 0x1, R0, P3 ;  /* 0x0000000112127824 */ /* 0x000fe200018e0600 */
[----:B------:R-:W-:Y:S02]  /*74720*/  SEL R8, R8, RZ, !P0 ;  /* 0x000000ff08087207 */ /* 0x000fe40004000000 */
[----:B------:R-:W-:Y:S01]  /*74730*/  IADD3 R15, P4, R15, R12, RZ ;  /* 0x0000000c0f0f7210 */ /* 0x000fe20007f9e0ff */
[----:B------:R-:W-:Y:S01]  /*74740*/  IMAD.MOV.U32 R9, RZ, RZ, R18 ;  /* 0x000000ffff097224 */ /* 0x000fe200078e0012 */
[----:B------:R-:W-:Y:S02]  /*74750*/  ISETP.NE.U32.AND P1, PT, R8, RZ, PT ;  /* 0x000000ff0800720c */ /* 0x000fe40003f25070 */
[----:B------:R-:W-:Y:S01]  /*74760*/  MOV R8, R17 ;  /* 0x0000001100087202 */ /* 0x000fe20000000f00 */
[----:B------:R-:W-:Y:S01]  /*74770*/  IMAD.X R16, R16, 0x1, R0, P4 ;  /* 0x0000000110107824 */ /* 0x000fe200020e0600 */
[----:B------:R-:W-:Y:S04]  /*74780*/  STL [R1+0x2250], R17 ;  /* 0x0022501101007387 */ /* 0x000fe80000100800 */
[----:B------:R1:W-:Y:S04]  /*74790*/  STL [R1+0x224c], R18 ;  /* 0x00224c1201007387 */ /* 0x0003e80000100800 */
        /* <DEDUP_REMOVED lines=10> */
[----:B------:R-:W-:-:S05]  /*74840*/  IADD3 R14, P2, R14, R12, RZ ;  /* 0x0000000c0e0e7210 */ /* 0x000fca0007f5e0ff */
[----:B------:R-:W-:Y:S02]  /*74850*/  IMAD.X R22, R22, 0x1, R0, P2 ;  /* 0x0000000116167824 */ /* 0x000fe400010e0600 */
[----:B-1----:R-:W-:Y:S02]  /*74860*/  IMAD.MOV.U32 R8, RZ, RZ, R14 ;  /* 0x000000ffff087224 */ /* 0x002fe400078e000e */
[----:B------:R-:W-:Y:S01]  /*74870*/  IMAD.MOV.U32 R9, RZ, RZ, R22 ;  /* 0x000000ffff097224 */ /* 0x000fe200078e0016 */
[----:B------:R1:W-:Y:S01]  /*74880*/  STL [R1+0x22c0], R14 ;  /* 0x0022c00e01007387 */ /* 0x0003e20000100800 */
[----:B------:R-:W-:-:S03]  /*74890*/  ISETP.GT.AND P2, PT, R7, 0x37, PT ;  /* 0x000000370700780c */ /* 0x000fc60003f44270 */
[----:B------:R1:W-:Y:S01]  /*748a0*/  LDGSTS.E [R4+0xcd00], [R8.64], P1 ;  /* 0x0cd0000008047fae */ /* 0x0003e20008921844 */
[----:B------:R-:W-:-:S04]  /*748b0*/  IADD3 R10, P3, R10, R12, RZ ;  /* 0x0000000c0a0a7210 */ /* 0x000fc80007f7e0ff */
[----:B------:R-:W-:Y:S01]  /*748c0*/  IADD3.X R13, R13, R0, RZ, P3, !PT ;  /* 0x000000000d0d7210 */ /* 0x000fe20001ffe4ff */
[----:B-1----:R-:W-:Y:S01]  /*748d0*/  IMAD.MOV.U32 R8, RZ, RZ, R10 ;  /* 0x000000ffff087224 */ /* 0x002fe200078e000a */
[----:B------:R-:W-:Y:S03]  /*748e0*/  STL [R1+0x22bc], R22 ;  /* 0x0022bc1601007387 */ /* 0x000fe60000100800 */
[----:B------:R-:W-:Y:S01]  /*748f0*/  IMAD.MOV.U32 R9, RZ, RZ, R13 ;  /* 0x000000ffff097224 */ /* 0x000fe200078e000d */
[----:B------:R-:W-:Y:S04]  /*74900*/  STL [R1+0x22c8], R10 ;  /* 0x0022c80a01007387 */ /* 0x000fe80000100800 */
[----:B------:R1:W-:Y:S04]  /*74910*/  STL [R1+0x22c4], R13 ;  /* 0x0022c40d01007387 */ /* 0x0003e80000100800 */
[----:B------:R-:W2:Y:S04]  /*74920*/  LDL.LU R24, [R1+0x234c] ;  /* 0x00234c0001187983 */ /* 0x000ea80000300800 */
[----:B------:R1:W-:Y:S04]  /*74930*/  LDGSTS.E [R4+0xce00], [R8.64], P1 ;  /* 0x0ce0000008047fae */ /* 0x0003e80008921844 */
[----:B------:R-:W2:Y:S04]  /*74940*/  LDL.LU R14, [R1+0x2350] ;  /* 0x00235000010e7983 */ /* 0x000ea80000300800 */
[----:B-1----:R-:W2:Y:S01]  /*74950*/  LDL.LU R13, [R1+0x23b4] ;  /* 0x0023b400010d7983 */ /* 0x002ea20000300800 */
[----:B------:R-:W-:-:S03]  /*74960*/  SEL R8, RZ, 0x4, !P2 ;  /* 0x00000004ff087807 */ /* 0x000fc60005000000 */
[----:B------:R-:W2:Y:S01]  /*74970*/  LDL.LU R10, [R1+0x23b8] ;  /* 0x0023b800010a7983 */ /* 0x000ea20000300800 */
[----:B------:R-:W-:-:S04]  /*74980*/  SEL R8, R8, RZ, !P0 ;  /* 0x000000ff08087207 */ /* 0x000fc80004000000 */
[----:B------:R-:W-:Y:S02]  /*74990*/  ISETP.NE.U32.AND P2, PT, R8, RZ, PT ;  /* 0x000000ff0800720c */ /* 0x000fe40003f45070 */
[----:B----4-:R-:W-:-:S04]  /*749a0*/  IADD3 R20, P3, R20, R12, RZ ;  /* 0x0000000c14147210 */ /* 0x010fc80007f7e0ff */
[----:B---3--:R-:W-:Y:S01]  /*749b0*/  IADD3.X R21, R21, R0, RZ, P3, !PT ;  /* 0x0000000015157210 */ /* 0x008fe20001ffe4ff */
[----:B------:R-:W-:Y:S01]  /*749c0*/  IMAD.MOV.U32 R8, RZ, RZ, R20 ;  /* 0x000000ffff087224 */ /* 0x000fe200078e0014 */
[----:B------:R-:W-:Y:S03]  /*749d0*/  STL [R1+0x22d0], R20 ;  /* 0x0022d01401007387 */ /* 0x000fe60000100800 */
[----:B------:R-:W-:Y:S01]  /*749e0*/  IMAD.MOV.U32 R9, RZ, RZ, R21 ;  /* 0x000000ffff097224 */ /* 0x000fe200078e0015 */
[----:B------:R-:W-:Y:S04]  /*749f0*/  STL [R1+0x22cc], R21 ;  /* 0x0022cc1501007387 */ /* 0x000fe80000100800 */
[----:B------:R1:W-:Y:S01]  /*74a00*/  LDGSTS.E [R4+0xcf00], [R8.64], P1 ;  /* 0x0cf0000008047fae */ /* 0x0003e20008921844 */
[----:B--2---:R-:W-:-:S05]  /*74a10*/  IADD3 R11, P4, R11, R12, RZ ;  /* 0x0000000c0b0b7210 */ /* 0x004fca0007f9e0ff */
[----:B------:R-:W-:Y:S01]  /*74a20*/  IMAD.X R19, R19, 0x1, R0, P4 ;  /* 0x0000000113137824 */ /* 0x000fe200020e0600 */
[----:B------:R2:W-:Y:S01]  /*74a30*/  STL [R1+0x2338], R11 ;  /* 0x0023380b01007387 */ /* 0x0005e20000100800 */
[----:B-1----:R-:W-:-:S03]  /*74a40*/  IMAD.MOV.U32 R8, RZ, RZ, R11 ;  /* 0x000000ffff087224 */ /* 0x002fc600078e000b */
[----:B------:R1:W-:Y:S04]  /*74a50*/  STL [R1+0x2334], R19 ;  /* 0x0023341301007387 */ /* 0x0003e80000100800 */
[----:B------:R-:W3:Y:S04]  /*74a60*/  LDL.LU R23, [R1+0x23bc] ;  /* 0x0023bc0001177983 */ /* 0x000ee80000300800 */
[----:B--2---:R-:W2:Y:S04]  /*74a70*/  LDL.LU R11, [R1+0x23c0] ;  /* 0x0023c000010b7983 */ /* 0x004ea80000300800 */
[----:B------:R-:W4:Y:S04]  /*74a80*/  LDL.LU R22, [R1+0x23c4] ;  /* 0x0023c40001167983 */ /* 0x000f280000300800 */
[----:B------:R-:W4:Y:S01]  /*74a90*/  LDL.LU R21, [R1+0x23c8] ;  /* 0x0023c80001157983 */ /* 0x000f220000300800 */
[----:B------:R-:W-:-:S05]  /*74aa0*/  MOV R9, R19 ;  /* 0x0000001300097202 */ /* 0x000fca0000000f00 */
        /* <DEDUP_REMOVED lines=11> */
[----:B------:R-:W4:Y:S01]  /*74b60*/  LDL.LU R20, [R1+0x23cc] ;  /* 0x0023cc0001147983 */ /* 0x000f220000300800 */
[----:B------:R-:W-:-:S03]  /*74b70*/  ISETP.GT.AND P1, PT, R7, 0x3b, PT ;  /* 0x0000003b0700780c */ /* 0x000fc60003f24270 */
[----:B------:R1:W-:Y:S04]  /*74b80*/  LDGSTS.E [R4+0xdd00], [R8.64], P2 ;  /* 0x0dd0000008047fae */ /* 0x0003e80009121844 */
[----:B------:R-:W4:Y:S04]  /*74b90*/  LDL.LU R19, [R1+0x23d0] ;  /* 0x0023d00001137983 */ /* 0x000f280000300800 */
[----:B-1----:R-:W4:Y:S01]  /*74ba0*/  LDL.LU R18, [R1+0x2434] ;  /* 0x0024340001127983 */ /* 0x002f220000300800 */
[----:B------:R-:W-:Y:S01]  /*74bb0*/  MOV R8, R15 ;  /* 0x0000000f00087202 */ /* 0x000fe20000000f00 */
[----:B------:R-:W-:-:S02]  /*74bc0*/  IMAD.MOV.U32 R9, RZ, RZ, R16 ;  /* 0x000000ffff097224 */ /* 0x000fc400078e0010 */
[----:B------:R-:W4:Y:S04]  /*74bd0*/  LDL.LU R17, [R1+0x2438] ;  /* 0x0024380001117983 */ /* 0x000f280000300800 */
[----:B------:R1:W-:Y:S04]  /*74be0*/  LDGSTS.E [R4+0xde00], [R8.64], P2 ;  /* 0x0de0000008047fae */ /* 0x0003e80009121844 */
[----:B------:R-:W4:Y:S04]  /*74bf0*/  LDL.LU R16, [R1+0x243c] ;  /* 0x00243c0001107983 */ /* 0x000f280000300800 */
[----:B------:R-:W4:Y:S01]  /*74c00*/  LDL.LU R15, [R1+0x2440] ;  /* 0x00244000010f7983 */ /* 0x000f220000300800 */
[----:B-1----:R-:W-:-:S02]  /*74c10*/  SEL R8, RZ, 0x4, !P1 ;  /* 0x00000004ff087807 */ /* 0x002fc40004800000 */
[----:B------:R-:W-:Y:S02]  /*74c20*/  IADD3 R14, P3, R14, R12, RZ ;  /* 0x0000000c0e0e7210 */ /* 0x000fe40007f7e0ff */
[----:B------:R-:W-:-:S03]  /*74c30*/  SEL R8, R8, RZ, !P0 ;  /* 0x000000ff08087207 */ /* 0x000fc60004000000 */
[----:B------:R-:W-:Y:S01]  /*74c40*/  IMAD.X R24, R24, 0x1, R0, P3 ;  /* 0x0000000118187824 */ /* 0x000fe200018e0600 */
[----:B------:R-:W-:Y:S01]  /*74c50*/  ISETP.NE.U32.AND P1, PT, R8, RZ, PT ;  /* 0x000000ff0800720c */ /* 0x000fe20003f25070 */
[----:B------:R-:W-:Y:S01]  /*74c60*/  IMAD.MOV.U32 R8, RZ, RZ, R14 ;  /* 0x000000ffff087224 */ /* 0x000fe200078e000e */
[----:B------:R-:W-:Y:S02]  /*74c70*/  IADD3 R10, P4, R10, R12, RZ ;  /* 0x0000000c0a0a7210 */ /* 0x000fe40007f9e0ff */
[----:B------:R-:W-:Y:S01]  /*74c80*/  MOV R9, R24 ;  /* 0x0000001800097202 */ /* 0x000fe20000000f00 */
[----:B------:R1:W-:Y:S02]  /*74c90*/  STL [R1+0x2350], R14 ;  /* 0x0023500e01007387 */ /* 0x0003e40000100800 */
[----:B------:R-:W-:Y:S02]  /*74ca0*/  IMAD.X R13, R13, 0x1, R0, P4 ;  /* 0x000000010d0d7824 */ /* 0x000fe400020e0600 */
[----:B------:R1:W-:Y:S04]  /*74cb0*/  LDGSTS.E [R4+0xdf00], [R8.64], P2 ;  /* 0x0df0000008047fae */ /* 0x0003e80009121844 */
[----:B------:R-:W-:Y:S04]  /*74cc0*/  STL [R1+0x234c], R24 ;  /* 0x00234c1801007387 */ /* 0x000fe80000100800 */
[----:B------:R-:W-:Y:S04]  /*74cd0*/  STL [R1+0x23b8], R10 ;  /* 0x0023b80a01007387 */ /* 0x000fe80000100800 */
[----:B------:R1:W-:Y:S02]  /*74ce0*/  STL [R1+0x23b4], R13 ;  /* 0x0023b40d01007387 */ /* 0x0003e40000100800 */
[----:B-1----:R-:W-:-:S02]  /*74cf0*/  IMAD.MOV.U32 R8, RZ, RZ, R10 ;  /* 0x000000ffff087224 */ /* 0x002fc400078e000a */
[----:B------:R-:W-:Y:S01]  /*74d00*/  IMAD.MOV.U32 R9, RZ, RZ, R13 ;  /* 0x000000ffff097224 */ /* 0x000fe200078e000d */
[----:B------:R-:W4:Y:S04]  /*74d10*/  LDL.LU R14, [R1+0x2444] ;  /* 0x00244400010e7983 */ /* 0x000f280000300800 */
[----:B------:R1:W-:Y:S04]  /*74d20*/  LDGSTS.E [R4+0xec00], [R8.64], P1 ;  /* 0x0ec0000008047fae */ /* 0x0003e80008921844 */
[----:B------:R-:W4:Y:S04]  /*74d30*/  LDL.LU R13, [R1+0x2448] ;  /* 0x00244800010d7983 */ /* 0x000f280000300800 */
[----:B------:R-:W4:Y:S01]  /*74d40*/  LDL.LU R10, [R1+0x2450] ;  /* 0x00245000010a7983 */ /* 0x000f220000300800 */
[----:B--2---:R-:W-:-:S05]  /*74d50*/  IADD3 R11, P2, R11, R12, RZ ;  /* 0x0000000c0b0b7210 */ /* 0x004fca0007f5e0ff */
[--C-:B---3--:R-:W-:Y:S01]  /*74d60*/  IMAD.X R23, R23, 0x1, R0.reuse, P2 ;  /* 0x0000000117177824 */ /* 0x108fe200010e0600 */
[----:B----4-:R-:W-:Y:S02]  /*74d70*/  IADD3 R21, P3, R21, R12, RZ ;  /* 0x0000000c15157210 */ /* 0x010fe40007f7e0ff */
[----:B-1----:R-:W-:Y:S01]  /*74d80*/  MOV R8, R11 ;  /* 0x0000000b00087202 */ /* 0x002fe20000000f00 */
[----:B------:R-:W-:Y:S01]  /*74d90*/  IMAD.MOV.U32 R9, RZ, RZ, R23 ;  /* 0x000000ffff097224 */ /* 0x000fe200078e0017 */
[----:B------:R1:W-:Y:S01]  /*74da0*/  STL [R1+0x23c0], R11 ;  /* 0x0023c00b01007387 */ /* 0x0003e20000100800 */
[----:B------:R-:W-:Y:S02]  /*74db0*/  IMAD.X R22, R22, 0x1, R0, P3 ;  /* 0x0000000116167824 */ /* 0x000fe400018e0600 */
[----:B------:R2:W-:Y:S01]  /*74dc0*/  STL [R1+0x23bc], R23 ;  /* 0x0023bc1701007387 */ /* 0x0005e20000100800 */
[----:B------:R-:W-:Y:S04]  /*74dd0*/  STL [R1+0x23c8], R21 ;  /* 0x0023c81501007387 */ /* 0x000fe80000100800 */
[----:B------:R3:W-:Y:S04]  /*74de0*/  LDGSTS.E [R4+0xed00], [R8.64], P1 ;  /* 0x0ed0000008047fae */ /* 0x0007e80008921844 */
[----:B-1----:R-:W4:Y:S01]  /*74df0*/  LDL.LU R11, [R1+0x244c] ;  /* 0x00244c00010b7983 */ /* 0x002f220000300800 */
[----:B------:R1:W-:Y:S02]  /*74e00*/  STL [R1+0x23c4], R22 ;  /* 0x0023c41601007387 */ /* 0x0003e40000100800 */
[----:B--2---:R-:W2:Y:S02]  /*74e10*/  LDL.LU R23, [R1+0x2454] ;  /* 0x0024540001177983 */ /* 0x004ea40000300800 */
[----:B---3--:R-:W-:-:S02]  /*74e20*/  IMAD.MOV.U32 R9, RZ, RZ, R22 ;  /* 0x000000ffff097224 */ /* 0x008fc400078e0016 */
[----:B-1----:R-:W3:Y:S01]  /*74e30*/  LDL.LU R22, [R1+0x2458] ;  /* 0x0024580001167983 */ /* 0x002ee20000300800 */
[----:B------:R-:W-:Y:S01]  /*74e40*/  IMAD.MOV.U32 R8, RZ, RZ, R21 ;  /* 0x000000ffff087224 */ /* 0x000fe200078e0015 */
[----:B------:R-:W-:-:S04]  /*74e50*/  ISETP.GT.AND P2, PT, R7, 0x3f, PT ;  /* 0x0000003f0700780c */ /* 0x000fc80003f44270 */
[----:B------:R1:W-:Y:S02]  /*74e60*/  LDGSTS.E [R4+0xee00], [R8.64], P1 ;  /* 0x0ee0000008047fae */ /* 0x0003e40008921844 */
[----:B-1----:R-:W-:-:S04]  /*74e70*/  SEL R8, RZ, 0x4, !P2 ;  /* 0x00000004ff087807 */ /* 0x002fc80005000000 */
[----:B------:R-:W-:-:S04]  /*74e80*/  SEL R8, R8, RZ, !P0 ;  /* 0x000000ff08087207 */ /* 0x000fc80004000000 */
[----:B------:R-:W-:Y:S02]  /*74e90*/  ISETP.NE.U32.AND P2, PT, R8, RZ, PT ;  /* 0x000000ff0800720c */ /* 0x000fe40003f45070 */
[----:B------:R-:W-:-:S05]  /*74ea0*/  IADD3 R19, P3, R19, R12, RZ ;  /* 0x0000000c13137210 */ /* 0x000fca0007f7e0ff */
[----:B------:R-:W-:Y:S01]  /*74eb0*/  IMAD.X R20, R20, 0x1, R0, P3 ;  /* 0x0000000114147824 */ /* 0x000fe200018e0600 */
[----:B------:R-:W-:-:S03]  /*74ec0*/  MOV R8, R19 ;  /* 0x0000001300087202 */ /* 0x000fc60000000f00 */
[----:B------:R-:W-:-:S05]  /*74ed0*/  IMAD.MOV.U32 R9, RZ, RZ, R20 ;  /* 0x000000ffff097224 */ /* 0x000fca00078e0014 */
[----:B------:R1:W-:Y:S01]  /*74ee0*/  LDGSTS.E [R4+0xef00], [R8.64], P1 ;  /* 0x0ef0000008047fae */ /* 0x0003e20008921844 */
[----:B------:R-:W-:-:S05]  /*74ef0*/  IADD3 R17, P1, R17, R12, RZ ;  /* 0x0000000c11117210 */ /* 0x000fca0007f3e0ff */
[--C-:B------:R-:W-:Y:S01]  /*74f00*/  IMAD.X R18, R18, 0x1, R0.reuse, P1 ;  /* 0x0000000112127824 */ /* 0x100fe200008e0600 */
[----:B------:R-:W-:Y:S01]  /*74f10*/  IADD3 R15, P3, R15, R12, RZ ;  /* 0x0000000c0f0f7210 */ /* 0x000fe20007f7e0ff */
[----:B------:R-:W-:Y:S02]  /*74f20*/  IMAD.MOV.U32 R55, RZ, RZ, c[0x0][0x18c] ;  /* 0x00006300ff377624 */ /* 0x000fe400078e00ff */
[----:B-1----:R-:W-:Y:S01]  /*74f30*/  IMAD.MOV.U32 R8, RZ, RZ, R17 ;  /* 0x000000ffff087224 */ /* 0x002fe200078e0011 */
[----:B------:R-:W-:Y:S01]  /*74f40*/  MOV R9, R18 ;  /* 0x0000001200097202 */ /* 0x000fe20000000f00 */
[----:B------:R-:W-:Y:S01]  /*74f50*/  IMAD.X R16, R16, 0x1, R0, P3 ;  /* 0x0000000110107824 */ /* 0x000fe200018e0600 */
[----:B------:R-:W-:Y:S01]  /*74f60*/  LOP3.LUT R58, R53, 0x3f, RZ, 0xc0, !PT ;  /* 0x0000003f353a7812 */ /* 0x000fe200078ec0ff */
[----:B------:R-:W-:Y:S02]  /*74f70*/  IMAD.SHL.U32 R55, R55, 0x40, RZ ;  /* 0x0000004037377824 */ /* 0x000fe400078e00ff */
[----:B------:R1:W-:Y:S02]  /*74f80*/  LDGSTS.E [R4+0xfc00], [R8.64], P2 ;  /* 0x0fc0000008047fae */ /* 0x0003e40009121844 */
[----:B------:R-:W-:-:S02]  /*74f90*/  IMAD.SHL.U32 R55, R55, 0x4, RZ ;  /* 0x0000000437377824 */ /* 0x000fc400078e00ff */
[----:B------:R2:W-:Y:S01]  /*74fa0*/  STL [R1+0x23d0], R19 ;  /* 0x0023d01301007387 */ /* 0x0005e20000100800 */
[----:B------:R2:W-:Y:S02]  /*74fb0*/  STL [R1+0x23cc], R20 ;  /* 0x0023cc1401007387 */ /* 0x0005e40000100800 */
[----:B-1----:R-:W-:Y:S02]  /*74fc0*/  IMAD.MOV.U32 R8, RZ, RZ, R15 ;  /* 0x000000ffff087224 */ /* 0x002fe400078e000f */
[----:B------:R-:W-:Y:S01]  /*74fd0*/  IMAD.MOV.U32 R9, RZ, RZ, R16 ;  /* 0x000000ffff097224 */ /* 0x000fe200078e0010 */
[----:B------:R1:W-:Y:S04]  /*74fe0*/  STL [R1+0x2438], R17 ;  /* 0x0024381101007387 */ /* 0x0003e80000100800 */
[----:B------:R1:W-:Y:S01]  /*74ff0*/  LDGSTS.E [R4+0xfd00], [R8.64], P2 ;  /* 0x0fd0000008047fae */ /* 0x0003e20009121844 */
[----:B------:R1:W-:Y:S02]  /*75000*/  STL [R1+0x2434], R18 ;  /* 0x0024341201007387 */ /* 0x0003e40000100800 */
[----:B------:R1:W-:Y:S02]  /*75010*/  STL [R1+0x2440], R15 ;  /* 0x0024400f01007387 */ /* 0x0003e40000100800 */
[----:B------:R1:W-:Y:S01]  /*75020*/  STL [R1+0x243c], R16 ;  /* 0x00243c1001007387 */ /* 0x0003e20000100800 */
[----:B------:R-:W-:-:S05]  /*75030*/  IADD3 R13, P1, R13, R12, RZ ;  /* 0x0000000c0d0d7210 */ /* 0x000fca0007f3e0ff */
[----:B------:R-:W-:Y:S01]  /*75040*/  IMAD.X R14, R14, 0x1, R0, P1 ;  /* 0x000000010e0e7824 */ /* 0x000fe200008e0600 */
[----:B------:R-:W-:Y:S02]  /*75050*/  ISETP.GE.AND P1, PT, R58, R7, PT ;  /* 0x000000073a00720c */ /* 0x000fe40003f26270 */
[----:B------:R-:W-:Y:S01]  /*75060*/  IADD3 R10, P3, R10, R12, RZ ;  /* 0x0000000c0a0a7210 */ /* 0x000fe20007f7e0ff */
[----:B-1----:R-:W-:Y:S01]  /*75070*/  IMAD.MOV.U32 R8, RZ, RZ, R13 ;  /* 0x000000ffff087224 */ /* 0x002fe200078e000d */
[----:B------:R-:W-:Y:S02]  /*75080*/  MOV R9, R14 ;  /* 0x0000000e00097202 */ /* 0x000fe40000000f00 */
[----:B------:R-:W-:Y:S01]  /*75090*/  SEL R7, RZ, 0x4, P1 ;  /* 0x00000004ff077807 */ /* 0x000fe20000800000 */
[----:B------:R1:W-:Y:S04]  /*750a0*/  STL [R1+0x2448], R13 ;  /* 0x0024480d01007387 */ /* 0x0003e80000100800 */
[----:B------:R1:W-:Y:S01]  /*750b0*/  LDGSTS.E [R4+0xfe00], [R8.64], P2 ;  /* 0x0fe0000008047fae */ /* 0x0003e20009121844 */
[----:B------:R1:W-:Y:S02]  /*750c0*/  STL [R1+0x2444], R14 ;  /* 0x0024440e01007387 */ /* 0x0003e40000100800 */
[----:B------:R1:W-:Y:S02]  /*750d0*/  STL [R1+0x2450], R10 ;  /* 0x0024500a01007387 */ /* 0x0003e40000100800 */
[----:B-1----:R-:W-:-:S02]  /*750e0*/  MOV R8, R10 ;  /* 0x0000000a00087202 */ /* 0x002fc40000000f00 */
[----:B------:R-:W-:-:S04]  /*750f0*/  SEL R7, R7, RZ, !P0 ;  /* 0x000000ff07077207 */ /* 0x000fc80004000000 */
[----:B------:R-:W-:Y:S01]  /*75100*/  ISETP.NE.U32.AND P0, PT, R7, RZ, PT ;  /* 0x000000ff0700720c */ /* 0x000fe20003f05070 */
[----:B----4-:R-:W-:-:S04]  /*75110*/  IMAD.X R11, R11, 0x1, R0, P3 ;  /* 0x000000010b0b7824 */ /* 0x010fc800018e0600 */
[----:B------:R-:W-:Y:S01]  /*75120*/  IMAD.MOV.U32 R9, RZ, RZ, R11 ;  /* 0x000000ffff097224 */ /* 0x000fe200078e000b */
[----:B---3--:R-:W-:Y:S01]  /*75130*/  IADD3 R22, P1, R22, R55, RZ ;  /* 0x0000003716167210 */ /* 0x008fe20007f3e0ff */
[----:B------:R1:W-:Y:S04]  /*75140*/  STL [R1+0x244c], R11 ;  /* 0x00244c0b01007387 */ /* 0x0003e80000100800 */
[----:B------:R1:W-:Y:S01]  /*75150*/  LDGSTS.E [R4+0xff00], [R8.64], P2 ;  /* 0x0ff0000008047fae */ /* 0x0003e20009121844 */
[----:B--2---:R-:W-:-:S03]  /*75160*/  IMAD.X R23, R23, 0x1, R2, P1 ;  /* 0x0000000117177824 */ /* 0x004fc600008e0602 */
[----:B------:R1:W-:Y:S04]  /*75170*/  STL [R1+0x2458], R22 ;  /* 0x0024581601007387 */ /* 0x0003e80000100800 */
[----:B------:R1:W-:Y:S02]  /*75180*/  STL [R1+0x2454], R23 ;  /* 0x0024541701007387 */ /* 0x0003e40000100800 */
[----:B------:R-:W2:Y:S04]  /*75190*/  LDL.LU R17, [R1+0x2494] ;  /* 0x0024940001117983 */ /* 0x000ea80000300800 */
        /* <DEDUP_REMOVED lines=29> */
[----:B------:R-:W0:Y:S04]  /*75370*/  LDGDEPBAR ;  /* 0x00000000000079af */ /* 0x000e280000000000 */
[----:B------:R1:W-:Y:S01]  /*75380*/  LDGSTS.E [R6+0x20000], [R8.64], P0 ;  /* 0x2000000008067fae */ /* 0x0003e20008121844 */
[----:B---3--:R-:W-:-:S04]  /*75390*/  IADD3 R16, P1, R16, R55, RZ ;  /* 0x0000003710107210 */ /* 0x008fc80007f3e0ff */
[----:B--2---:R-:W-:Y:S02]  /*753a0*/  IADD3.X R17, R17, R2, RZ, P1, !PT ;  /* 0x0000000211117210 */ /* 0x004fe40000ffe4ff */
[-C--:B----4-:R-:W-:Y:S01]  /*753b0*/  IADD3 R10, P2, R10, R55.reuse, RZ ;  /* 0x000000370a0a7210 */ /* 0x090fe20007f5e0ff */
[----:B-1----:R-:W-:Y:S02]  /*753c0*/  IMAD.MOV.U32 R8, RZ, RZ, R16 ;  /* 0x000000ffff087224 */ /* 0x002fe400078e0010 */
[----:B------:R-:W-:Y:S02]  /*753d0*/  IMAD.MOV.U32 R9, RZ, RZ, R17 ;  /* 0x000000ffff097224 */ /* 0x000fe400078e0011 */
[----:B------:R-:W-:Y:S01]  /*753e0*/  IMAD.X R11, R11, 0x1, R2, P2 ;  /* 0x000000010b0b7824 */ /* 0x000fe200010e0602 */
[----:B------:R-:W-:Y:S01]  /*753f0*/  STL [R1+0x2498], R16 ;  /* 0x0024981001007387 */ /* 0x000fe20000100800 */
[----:B------:R-:W-:-:S03]  /*75400*/  IADD3 R12, P1, R12, R55, RZ ;  /* 0x000000370c0c7210 */ /* 0x000fc60007f3e0ff */
[----:B------:R-:W-:Y:S04]  /*75410*/  STL [R1+0x2494], R17 ;  /* 0x0024941101007387 */ /* 0x000fe80000100800 */
[----:B------:R1:W-:Y:S01]  /*75420*/  LDGSTS.E [R6+0x20800], [R8.64], P0 ;  /* 0x2080000008067fae */ /* 0x0003e20008121844 */
[----:B------:R-:W-:Y:S01]  /*75430*/  IMAD.X R13, R13, 0x1, R2, P1 ;  /* 0x000000010d0d7824 */ /* 0x000fe200008e0602 */
[----:B------:R-:W-:Y:S02]  /*75440*/  IADD3 R14, P2, R14, R55, RZ ;  /* 0x000000370e0e7210 */ /* 0x000fe40007f5e0ff */
[----:B------:R-:W-:Y:S04]  /*75450*/  STL [R1+0x24d8], R10 ;  /* 0x0024d80a01007387 */ /* 0x000fe80000100800 */
[----:B------:R2:W-:Y:S01]  /*75460*/  STL [R1+0x24d4], R11 ;  /* 0x0024d40b01007387 */ /* 0x0005e20000100800 */
[----:B-1----:R-:W-:Y:S01]  /*75470*/  IMAD.MOV.U32 R8, RZ, RZ, R10 ;  /* 0x000000ffff087224 */ /* 0x002fe200078e000a */
[----:B------:R-:W-:-:S02]  /*75480*/  MOV R9, R11 ;  /* 0x0000000b00097202 */ /* 0x000fc40000000f00 */
[----:B--2---:R-:W2:Y:S01]  /*75490*/  LDL.LU.64 R10, [R1+0x1f08] ;  /* 0x001f0800010a7983 */ /* 0x004ea20000300a00 */
[----:B------:R-:W-:-:S03]  /*754a0*/  IMAD.X R15, R15, 0x1, R2, P2 ;  /* 0x000000010f0f7824 */ /* 0x000fc600010e0602 */
[----:B------:R1:W-:Y:S01]  /*754b0*/  LDGSTS.E [R6+0x21000], [R8.64], P0 ;  /* 0x2100000008067fae */ /* 0x0003e20008121844 */
[----:B------:R-:W-:-:S03]  /*754c0*/  IADD3 R20, P1, R20, R55, RZ ;  /* 0x0000003714147210 */ /* 0x000fc60007f3e0ff */
[----:B------:R-:W-:Y:S04]  /*754d0*/  STL [R1+0x2518], R12 ;  /* 0x0025180c01007387 */ /* 0x000fe80000100800 */
[----:B------:R3:W-:Y:S01]  /*754e0*/  STL [R1+0x2514], R13 ;  /* 0x0025140d01007387 */ /* 0x0007e20000100800 */
[----:B-1----:R-:W-:-:S03]  /*754f0*/  IMAD.MOV.U32 R8, RZ, RZ, R12 ;  /* 0x000000ffff087224 */ /* 0x002fc600078e000c */
[----:B------:R-:W-:Y:S01]  /*75500*/  STL [R1+0x2558], R14 ;  /* 0x0025580e01007387 */ /* 0x000fe20000100800 */
[----:B------:R-:W-:-:S03]  /*75510*/  IMAD.MOV.U32 R9, RZ, RZ, R13 ;  /* 0x000000ffff097224 */ /* 0x000fc600078e000d */
[----:B---3--:R-:W3:Y:S01]  /*75520*/  LDL.LU.64 R12, [R1+0x1ec8] ;  /* 0x001ec800010c7983 */ /* 0x008ee20000300a00 */
[----:B------:R-:W-:-:S03]  /*75530*/  IMAD.X R21, R21, 0x1, R2, P1 ;  /* 0x0000000115157824 */ /* 0x000fc600008e0602 */
[----:B------:R1:W-:Y:S01]  /*75540*/  LDGSTS.E [R6+0x21800], [R8.64], P0 ;  /* 0x2180000008067fae */ /* 0x0003e20008121844 */
[----:B------:R-:W-:-:S03]  /*75550*/  IADD3 R18, P2, R18, R55, RZ ;  /* 0x0000003712127210 */ /* 0x000fc60007f5e0ff */
[----:B------:R4:W-:Y:S01]  /*75560*/  STL [R1+0x2554], R15 ;  /* 0x0025540f01007387 */ /* 0x0009e20000100800 */
[----:B-1----:R-:W-:Y:S01]  /*75570*/  MOV R8, R14 ;  /* 0x0000000e00087202 */ /* 0x002fe20000000f00 */
[----:B------:R-:W-:Y:S02]  /*75580*/  IMAD.MOV.U32 R9, RZ, RZ, R15 ;  /* 0x000000ffff097224 */ /* 0x000fe400078e000f */
[----:B----4-:R-:W4:Y:S01]  /*75590*/  LDL.LU.64 R14, [R1+0x1e88] ;  /* 0x001e8800010e7983 */ /* 0x010f220000300a00 */
[----:B------:R-:W-:-:S03]  /*755a0*/  IMAD.X R19, R19, 0x1, R2, P2 ;  /* 0x0000000113137824 */ /* 0x000fc600010e0602 */
[----:B------:R1:W-:Y:S04]  /*755b0*/  LDGSTS.E [R6+0x22000], [R8.64], P0 ;  /* 0x2200000008067fae */ /* 0x0003e80008121844 */
[----:B------:R-:W4:Y:S04]  /*755c0*/  LDL.LU.64 R16, [R1+0x1e48] ;  /* 0x001e480001107983 */ /* 0x000f280000300a00 */
[----:B------:R-:W-:Y:S01]  /*755d0*/  STL [R1+0x2598], R20 ;  /* 0x0025981401007387 */ /* 0x000fe20000100800 */
[----:B-1----:R-:W-:Y:S01]  /*755e0*/  IMAD.MOV.U32 R8, RZ, RZ, R20 ;  /* 0x000000ffff087224 */ /* 0x002fe200078e0014 */
[----:B------:R-:W-:-:S02]  /*755f0*/  MOV R9, R21 ;  /* 0x0000001500097202 */ /* 0x000fc40000000f00 */
[----:B------:R-:W-:Y:S01]  /*75600*/  STL [R1+0x2594], R21 ;  /* 0x0025941501007387 */ /* 0x000fe20000100800 */
[----:B------:R-:W-:-:S03]  /*75610*/  IADD3 R22, P1, R22, R55, RZ ;  /* 0x0000003716167210 */ /* 0x000fc60007f3e0ff */
[----:B------:R-:W-:Y:S04]  /*75620*/  STL [R1+0x25d8], R18 ;  /* 0x0025d81201007387 */ /* 0x000fe80000100800 */
[----:B------:R1:W-:Y:S04]  /*75630*/  LDGSTS.E [R6+0x22800], [R8.64], P0 ;  /* 0x2280000008067fae */ /* 0x0003e80008121844 */
[----:B------:R1:W-:Y:S01]  /*75640*/  STL [R1+0x25d4], R19 ;  /* 0x0025d41301007387 */ /* 0x0003e20000100800 */
[----:B------:R-:W-:Y:S02]  /*75650*/  IMAD.X R23, R23, 0x1, R2, P1 ;  /* 0x0000000117177824 */ /* 0x000fe400008e0602 */
[----:B-1----:R-:W-:-:S02]  /*75660*/  IMAD.MOV.U32 R8, RZ, RZ, R18 ;  /* 0x000000ffff087224 */ /* 0x002fc400078e0012 */
[----:B------:R-:W-:Y:S02]  /*75670*/  IMAD.MOV.U32 R9, RZ, RZ, R19 ;  /* 0x000000ffff097224 */ /* 0x000fe400078e0013 */
[----:B------:R-:W4:Y:S01]  /*75680*/  LDL.LU.64 R18, [R1+0x1e08] ;  /* 0x001e080001127983 */ /* 0x000f220000300a00 */
[----:B------:R-:W-:-:S03]  /*75690*/  IADD3 R7, P2, R7, R55, RZ ;  /* 0x0000003707077210 */ /* 0x000fc60007f5e0ff */
[----:B------:R-:W4:Y:S02]  /*756a0*/  LDL.LU.64 R20, [R1+0x1dc8] ;  /* 0x001dc80001147983 */ /* 0x000f240000300a00 */
[----:B------:R-:W-:Y:S02]  /*756b0*/  IMAD.X R24, R24, 0x1, R2, P2 ;  /* 0x0000000118187824 */ /* 0x000fe400010e0602 */
[----:B------:R1:W-:Y:S04]  /*756c0*/  LDGSTS.E [R6+0x23000], [R8.64], P0 ;  /* 0x2300000008067fae */ /* 0x0003e80008121844 */
[----:B------:R-:W-:Y:S04]  /*756d0*/  STL [R1+0x2618], R22 ;  /* 0x0026181601007387 */ /* 0x000fe80000100800 */
[----:B------:R1:W-:Y:S02]  /*756e0*/  STL [R1+0x2614], R23 ;  /* 0x0026141701007387 */ /* 0x0003e40000100800 */
[----:B-1----:R-:W-:Y:S01]  /*756f0*/  MOV R8, R22 ;  /* 0x0000001600087202 */ /* 0x002fe20000000f00 */
[----:B------:R-:W-:Y:S01]  /*75700*/  IMAD.MOV.U32 R9, RZ, RZ, R23 ;  /* 0x000000ffff097224 */ /* 0x000fe200078e0017 */
[----:B------:R-:W-:Y:S04]  /*75710*/  STL [R1+0x2658], R7 ;  /* 0x0026580701007387 */ /* 0x000fe80000100800 */
[----:B------:R-:W4:Y:S04]  /*75720*/  LDL.LU.64 R22, [R1+0x1d88] ;  /* 0x001d880001167983 */ /* 0x000f280000300a00 */
[----:B------:R1:W-:Y:S04]  /*75730*/  LDGSTS.E [R6+0x23800], [R8.64], P0 ;  /* 0x2380000008067fae */ /* 0x0003e80008121844 */
[----:B------:R1:W-:Y:S02]  /*75740*/  STL [R1+0x2654], R24 ;  /* 0x0026541801007387 */ /* 0x0003e40000100800 */
[----:B-1----:R-:W-:-:S02]  /*75750*/  IMAD.MOV.U32 R9, RZ, RZ, R24 ;  /* 0x000000ffff097224 */ /* 0x002fc400078e0018 */
        /* <DEDUP_REMOVED lines=16> */
[----:B------:R-:W-:-:S05]  /*75860*/  IMAD.MOV.U32 R8, RZ, RZ, R7 ;  /* 0x000000ffff087224 */ /* 0x000fca00078e0007 */
[----:B------:R2:W-:Y:S02]  /*75870*/  LDGSTS.E [R6+0x24000], [R8.64], P0 ;  /* 0x2400000008067fae */ /* 0x0005e40008121844 */
[----:B--2---:R-:W-:-:S05]  /*75880*/  IADD3 R8, P1, R10, R55, RZ ;  /* 0x000000370a087210 */ /* 0x004fca0007f3e0ff */
[----:B------:R-:W-:Y:S01]  /*75890*/  IMAD.X R7, R11, 0x1, R2, P1 ;  /* 0x000000010b077824 */ /* 0x000fe200008e0602 */
[----:B---3--:R-:W-:-:S04]  /*758a0*/  IADD3 R10, P1, R12, R55, RZ ;  /* 0x000000370c0a7210 */ /* 0x008fc80007f3e0ff */
[----:B------:R-:W-:Y:S02]  /*758b0*/  IADD3.X R9, R13, R2, RZ, P1, !PT ;  /* 0x000000020d097210 */ /* 0x000fe40000ffe4ff */
[----:B----4-:R-:W-:-:S05]  /*758c0*/  IADD3 R12, P1, R14, R55, RZ ;  /* 0x000000370e0c7210 */ /* 0x010fca0007f3e0ff */
[----:B------:R-:W-:Y:S01]  /*758d0*/  IMAD.X R11, R15, 0x1, R2, P1 ;  /* 0x000000010f0b7824 */ /* 0x000fe200008e0602 */
[----:B------:R-:W-:-:S05]  /*758e0*/  IADD3 R14, P1, R16, R55, RZ ;  /* 0x00000037100e7210 */ /* 0x000fca0007f3e0ff */
[----:B------:R-:W-:Y:S01]  /*758f0*/  IMAD.X R13, R17, 0x1, R2, P1 ;  /* 0x00000001110d7824 */ /* 0x000fe200008e0602 */
[----:B------:R-:W-:-:S05]  /*75900*/  IADD3 R16, P1, R18, R55, RZ ;  /* 0x0000003712107210 */ /* 0x000fca0007f3e0ff */
[----:B------:R-:W-:Y:S01]  /*75910*/  IMAD.X R15, R19, 0x1, R2, P1 ;  /* 0x00000001130f7824 */ /* 0x000fe200008e0602 */
[----:B------:R-:W-:-:S05]  /*75920*/  IADD3 R18, P1, R20, R55, RZ ;  /* 0x0000003714127210 */ /* 0x000fca0007f3e0ff */
[----:B------:R-:W-:Y:S01]  /*75930*/  IMAD.X R17, R21, 0x1, R2, P1 ;  /* 0x0000000115117824 */ /* 0x000fe200008e0602 */
[----:B------:R-:W-:-:S04]  /*75940*/  IADD3 R20, P1, R22, R55, RZ ;  /* 0x0000003716147210 */ /* 0x000fc80007f3e0ff */
[----:B------:R-:W-:Y:S02]  /*75950*/  IADD3.X R19, R23, R2, RZ, P1, !PT ;  /* 0x0000000217137210 */ /* 0x000fe40000ffe4ff */
[----:B------:R-:W-:-:S05]  /*75960*/  IADD3 R22, P1, R24, R55, RZ ;  /* 0x0000003718167210 */ /* 0x000fca0007f3e0ff */
        /* <DEDUP_REMOVED lines=29> */
[----:B------:R-:W-:Y:S01]  /*75b40*/  IADD3 R52, P1, R62, R55, RZ ;  /* 0x000000373e347210 */ /* 0x000fe20007f3e0ff */
[----:B------:R-:W-:Y:S01]  /*75b50*/  IMAD.MOV.U32 R62, RZ, RZ, R8 ;  /* 0x000000ffff3e7224 */ /* 0x000fe200078e0008 */
[----:B------:R-:W-:Y:S01]  /*75b60*/  MOV R65, R9 ;  /* 0x0000000900417202 */ /* 0x000fe20000000f00 */
[----:B------:R-:W-:Y:S02]  /*75b70*/  IMAD.MOV.U32 R64, RZ, RZ, R10 ;  /* 0x000000ffff407224 */ /* 0x000fe400078e000a */
[----:B------:R-:W-:Y:S02]  /*75b80*/  IMAD.X R51, R63, 0x1, R2, P1 ;  /* 0x000000013f337824 */ /* 0x000fe400008e0602 */
[----:B------:R-:W-:Y:S02]  /*75b90*/  IMAD.MOV.U32 R63, RZ, RZ, R7 ;  /* 0x000000ffff3f7224 */ /* 0x000fe400078e0007 */
[----:B------:R-:W-:-:S02]  /*75ba0*/  IMAD.MOV.U32 R10, RZ, RZ, R12 ;  /* 0x000000ffff0a7224 */ /* 0x000fc400078e000c */
[----:B------:R-:W-:Y:S02]  /*75bb0*/  IMAD.MOV.U32 R8, RZ, RZ, R14 ;  /* 0x000000ffff087224 */ /* 0x000fe400078e000e */
[----:B------:R-:W-:Y:S01]  /*75bc0*/  IMAD.MOV.U32 R9, RZ, RZ, R13 ;  /* 0x000000ffff097224 */ /* 0x000fe200078e000d */
[----:B------:R1:W-:Y:S01]  /*75bd0*/  STL.64 [R1+0x1f08], R62 ;  /* 0x001f083e01007387 */ /* 0x0003e20000100a00 */
[----:B------:R-:W-:Y:S01]  /*75be0*/  IMAD.MOV.U32 R238, RZ, RZ, R16 ;  /* 0x000000ffffee7224 */ /* 0x000fe200078e0010 */
[----:B------:R-:W-:Y:S01]  /*75bf0*/  MOV R236, R18 ;  /* 0x0000001200ec7202 */ /* 0x000fe20000000f00 */
[----:B------:R-:W-:Y:S01]  /*75c00*/  IMAD.MOV.U32 R239, RZ, RZ, R15 ;  /* 0x000000ffffef7224 */ /* 0x000fe200078e000f */
[----:B------:R2:W-:Y:S01]  /*75c10*/  STL.64 [R1+0x1ec8], R64 ;  /* 0x001ec84001007387 */ /* 0x0005e20000100a00 */
[----:B------:R-:W-:Y:S01]  /*75c20*/  IMAD.MOV.U32 R237, RZ, RZ, R17 ;  /* 0x000000ffffed7224 */ /* 0x000fe200078e0011 */
[----:B------:R-:W-:Y:S01]  /*75c30*/  MOV R233, R21 ;  /* 0x0000001500e97202 */ /* 0x000fe20000000f00 */
[----:B------:R-:W-:Y:S01]  /*75c40*/  IMAD.MOV.U32 R234, RZ, RZ, R20 ;  /* 0x000000ffffea7224 */ /* 0x000fe200078e0014 */
[----:B------:R-:W-:Y:S01]  /*75c50*/  STL.64 [R1+0x1e88], R10 ;  /* 0x001e880a01007387 */ /* 0x000fe20000100a00 */
[----:B------:R-:W-:-:S02]  /*75c60*/  IMAD.MOV.U32 R235, RZ, RZ, R19 ;  /* 0x000000ffffeb7224 */ /* 0x000fc400078e0013 */
[----:B------:R-:W-:Y:S01]  /*75c70*/  IMAD.MOV.U32 R232, RZ, RZ, R22 ;  /* 0x000000ffffe87224 */ /* 0x000fe200078e0016 */
[----:B------:R3:W-:Y:S01]  /*75c80*/  STL.64 [R1+0x1e48], R8 ;  /* 0x001e480801007387 */ /* 0x0007e20000100a00 */
[----:B------:R-:W-:Y:S02]  /*75c90*/  IMAD.MOV.U32 R14, RZ, RZ, R62 ;  /* 0x000000ffff0e7224 */ /* 0x000fe400078e003e */
[----:B------:R-:W-:Y:S01]  /*75ca0*/  IMAD.MOV.U32 R15, RZ, RZ, R63 ;  /* 0x000000ffff0f7224 */ /* 0x000fe200078e003f */
[----:B------:R-:W-:Y:S01]  /*75cb0*/  STL.64 [R1+0x1e08], R238 ;  /* 0x001e08ee01007387 */ /* 0x000fe20000100a00 */
[----:B------:R-:W-:Y:S02]  /*75cc0*/  IMAD.MOV.U32 R90, RZ, RZ, R24 ;  /* 0x000000ffff5a7224 */ /* 0x000fe400078e0018 */
[----:B------:R-:W-:Y:S01]  /*75cd0*/  IMAD.MOV.U32 R91, RZ, RZ, R23 ;  /* 0x000000ffff5b7224 */ /* 0x000fe200078e0017 */
[----:B------:R-:W-:Y:S01]  /*75ce0*/  STL.64 [R1+0x1dc8], R236 ;  /* 0x001dc8ec01007387 */ /* 0x000fe20000100a00 */
[----:B-1----:R-:W-:Y:S01]  /*75cf0*/  IMAD.MOV.U32 R62, RZ, RZ, R26 ;  /* 0x000000ffff3e7224 */ /* 0x002fe200078e001a */
[----:B------:R-:W-:Y:S01]  /*75d00*/  MOV R88, R28 ;  /* 0x0000001c00587202 */ /* 0x000fe20000000f00 */
[----:B------:R-:W-:Y:S01]  /*75d10*/  IMAD.MOV.U32 R63, RZ, RZ, R25 ;  /* 0x000000ffff3f7224 */ /* 0x000fe200078e0019 */
[----:B------:R-:W-:Y:S01]  /*75d20*/  STL.64 [R1+0x1d88], R234 ;  /* 0x001d88ea01007387 */ /* 0x000fe20000100a00 */
[----:B------:R-:W-:Y:S01]  /*75d30*/  IMAD.MOV.U32 R89, RZ, RZ, R27 ;  /* 0x000000ffff597224 */ /* 0x000fe200078e001b */
[----:B------:R-:W-:Y:S01]  /*75d40*/  MOV R85, R31 ;  /* 0x0000001f00557202 */ /* 0x000fe20000000f00 */
[----:B------:R-:W-:Y:S01]  /*75d50*/  IMAD.MOV.U32 R86, RZ, RZ, R30 ;  /* 0x000000ffff567224 */ /* 0x000fe200078e001e */
[----:B------:R-:W-:Y:S01]  /*75d60*/  STL.64 [R1+0x1d48], R232 ;  /* 0x001d48e801007387 */ /* 0x000fe20000100a00 */
[----:B------:R-:W-:-:S02]  /*75d70*/  IMAD.MOV.U32 R87, RZ, RZ, R29 ;  /* 0x000000ffff577224 */ /* 0x000fc400078e001d */
[----:B------:R-:W-:Y:S01]  /*75d80*/  IMAD.MOV.U32 R84, RZ, RZ, R32 ;  /* 0x000000ffff547224 */ /* 0x000fe200078e0020 */
[----:B------:R-:W-:Y:S01]  /*75d90*/  STL.64 [R1+0x1d08], R90 ;  /* 0x001d085a01007387 */ /* 0x000fe20000100a00 */
[----:B------:R-:W-:Y:S02]  /*75da0*/  IMAD.MOV.U32 R82, RZ, RZ, R34 ;  /* 0x000000ffff527224 */ /* 0x000fe400078e0022 */
[----:B------:R-:W-:Y:S01]  /*75db0*/  IMAD.MOV.U32 R83, RZ, RZ, R33 ;  /* 0x000000ffff537224 */ /* 0x000fe200078e0021 */
[----:B------:R-:W-:Y:S01]  /*75dc0*/  STL.64 [R1+0x1988], R62 ;  /* 0x0019883e01007387 */ /* 0x000fe20000100a00 */
[----:B------:R-:W-:Y:S01]  /*75dd0*/  IMAD.MOV.U32 R80, RZ, RZ, R36 ;  /* 0x000000ffff507224 */ /* 0x000fe200078e0024 */
        /* <DEDUP_REMOVED lines=21> */
[----:B------:R-:W-:Y:S01]  /*75f30*/  IMAD.MOV.U32 R66, RZ, RZ, R50 ;  /* 0x000000ffff427224 */ /* 0x000fe200078e0032 */
[----:B--2---:R-:W-:Y:S01]  /*75f40*/  MOV R65, R51 ;  /* 0x0000003300417202 */ /* 0x004fe20000000f00 */
[----:B------:R-:W-:Y:S01]  /*75f50*/  IMAD.MOV.U32 R67, RZ, RZ, R49 ;  /* 0x000000ffff437224 */ /* 0x000fe200078e0031 */
[----:B------:R-:W-:Y:S01]  /*75f60*/  STL.64 [R1+0x1b48], R76 ;  /* 0x001b484c01007387 */ /* 0x000fe20000100a00 */
[----:B------:R-:W-:-:S03]  /*75f70*/  IMAD.MOV.U32 R64, RZ, RZ, R52 ;  /* 0x000000ffff407224 */ /* 0x000fc600078e0034 */
[----:B------:R-:W-:Y:S04]  /*75f80*/  STL.64 [R1+0x1b08], R74 ;  /* 0x001b084a01007387 */ /* 0x000fe80000100a00 */
[----:B------:R-:W-:Y:S04]  /*75f90*/  STL.64 [R1+0x1ac8], R72 ;  /* 0x001ac84801007387 */ /* 0x000fe80000100a00 */
[----:B------:R-:W-:Y:S04]  /*75fa0*/  STL.64 [R1+0x1a88], R70 ;  /* 0x001a884601007387 */ /* 0x000fe80000100a00 */
[----:B------:R1:W-:Y:S04]  /*75fb0*/  LDGSTS.E [R6+0x24800], [R14.64], P0 ;  /* 0x248000000e067fae */ /* 0x0003e80008121844 */
[----:B------:R-:W-:Y:S04]  /*75fc0*/  STL.64 [R1+0x1a48], R68 ;  /* 0x001a484401007387 */ /* 0x000fe80000100a00 */
[----:B------:R2:W-:Y:S04]  /*75fd0*/  LDGSTS.E [R6+0x25000], [R12.64], P0 ;  /* 0x250000000c067fae */ /* 0x0005e80008121844 */
[----:B------:R-:W-:Y:S04]  /*75fe0*/  STL.64 [R1+0x1a08], R66 ;  /* 0x001a084201007387 */ /* 0x000fe80000100a00 */
[----:B------:R4:W-:Y:S04]  /*75ff0*/  LDGSTS.E [R6+0x25800], [R10.64], P0 ;  /* 0x258000000a067fae */ /* 0x0009e80008121844 */
[----:B------:R-:W-:Y:S04]  /*76000*/  STL.64 [R1+0x19c8], R64 ;  /* 0x0019c84001007387 */ /* 0x000fe80000100a00 */
[----:B------:R3:W-:Y:S04]  /*76010*/  LDGSTS.E [R6+0x26000], [R8.64], P0 ;  /* 0x2600000008067fae */ /* 0x0007e80008121844 */
[----:B------:R1:W-:Y:S01]  /*76020*/  LDGSTS.E [R6+0x26800], [R238.64], P0 ;  /* 0x26800000ee067fae */ /* 0x0003e20008121844 */
[----:B------:R-:W-:-:S03]  /*76030*/  LOP3.LUT R53, R53, 0x3f, RZ, 0xc0, !PT ;  /* 0x0000003f35357812 */ /* 0x000fc600078ec0ff */
[----:B------:R1:W-:Y:S04]  /*76040*/  LDGSTS.E [R6+0x27000], [R236.64], P0 ;  /* 0x27000000ec067fae */ /* 0x0003e80008121844 */
[----:B---3--:R-:W3:Y:S04]  /*76050*/  LDL.LU R8, [R1+0x2460] ;  /* 0x0024600001087983 */ /* 0x008ee80000300800 */
[----:B----4-:R-:W4:Y:S04]  /*76060*/  LDL.LU R10, [R1+0x24a0] ;  /* 0x0024a000010a7983 */ /* 0x010f280000300800 */
[----:B------:R-:W4:Y:S04]  /*76070*/  LDL.LU R9, [R1+0x245c] ;  /* 0x00245c0001097983 */ /* 0x000f280000300800 */
[----:B------:R-:W4:Y:S04]  /*76080*/  LDL.LU R11, [R1+0x249c] ;  /* 0x00249c00010b7983 */ /* 0x000f280000300800 */
[----:B--2---:R-:W2:Y:S04]  /*76090*/  LDL.LU R12, [R1+0x24e0] ;  /* 0x0024e000010c7983 */ /* 0x004ea80000300800 */
        /* <DEDUP_REMOVED lines=9> */
[----:B------:R1:W-:Y:S04]  /*76130*/  LDGSTS.E [R6+0x27800], [R234.64], P0 ;  /* 0x27800000ea067fae */ /* 0x0003e80008121844 */
[----:B------:R1:W-:Y:S04]  /*76140*/  LDGSTS.E [R6+0x28000], [R232.64], P0 ;  /* 0x28000000e8067fae */ /* 0x0003e80008121844 */
[----:B------:R1:W-:Y:S04]  /*76150*/  LDGSTS.E [R6+0x28800], [R90.64], P0 ;  /* 0x288000005a067fae */ /* 0x0003e80008121844 */
[----:B------:R1:W-:Y:S01]  /*76160*/  LDGSTS.E [R6+0x29000], [R88.64], P0 ;  /* 0x2900000058067fae */ /* 0x0003e20008121844 */
[----:B------:R-:W-:-:S03]  /*76170*/  IMAD.SHL.U32 R53, R53, 0x4, RZ ;  /* 0x0000000435357824 */ /* 0x000fc600078e00ff */
[----:B------:R1:W-:Y:S04]  /*76180*/  LDGSTS.E [R6+0x29800], [R86.64], P0 ;  /* 0x2980000056067fae */ /* 0x0003e80008121844 */
[----:B------:R1:W-:Y:S04]  /*76190*/  LDGSTS.E [R6+0x2a000], [R84.64], P0 ;  /* 0x2a00000054067fae */ /* 0x0003e80008121844 */
[----:B------:R1:W-:Y:S04]  /*761a0*/  LDGSTS.E [R6+0x2a800], [R82.64], P0 ;  /* 0x2a80000052067fae */ /* 0x0003e80008121844 */
[----:B------:R1:W-:Y:S04]  /*761b0*/  LDGSTS.E [R6+0x2b000], [R80.64], P0 ;  /* 0x2b00000050067fae */ /* 0x0003e80008121844 */
[----:B------:R1:W-:Y:S01]  /*761c0*/  LDGSTS.E [R6+0x2b800], [R78.64], P0 ;  /* 0x2b8000004e067fae */ /* 0x0003e20008121844 */
[----:B---3--:R-:W-:-:S03]  /*761d0*/  IADD3 R8, P1, R8, R55, RZ ;  /* 0x0000003708087210 */ /* 0x008fc60007f3e0ff */
[----:B------:R1:W-:Y:S01]  /*761e0*/  LDGSTS.E [R6+0x2c000], [R76.64], P0 ;  /* 0x2c0000004c067fae */ /* 0x0003e20008121844 */
[----:B----4-:R-:W-:-:S03]  /*761f0*/  IADD3 R10, P2, R10, R55, RZ ;  /* 0x000000370a0a7210 */ /* 0x010fc60007f5e0ff */
[----:B------:R3:W-:Y:S01]  /*76200*/  STL [R1+0x2460], R8 ;  /* 0x0024600801007387 */ /* 0x0007e20000100800 */
[----:B------:R-:W-:-:S03]  /*76210*/  IMAD.X R9, R9, 0x1, R2, P1 ;  /* 0x0000000109097824 */ /* 0x000fc600008e0602 */
[----:B------:R1:W-:Y:S01]  /*76220*/  LDGSTS.E [R6+0x2c800], [R74.64], P0 ;  /* 0x2c8000004a067fae */ /* 0x0003e20008121844 */
[----:B------:R-:W-:-:S03]  /*76230*/  IMAD.X R11, R11, 0x1, R2, P2 ;  /* 0x000000010b0b7824 */ /* 0x000fc600010e0602 */
[----:B------:R2:W-:Y:S04]  /*76240*/  STL [R1+0x245c], R9 ;  /* 0x00245c0901007387 */ /* 0x0005e80000100800 */
[----:B------:R-:W-:Y:S04]  /*76250*/  STL [R1+0x24a0], R10 ;  /* 0x0024a00a01007387 */ /* 0x000fe80000100800 */
[----:B------:R1:W-:Y:S04]  /*76260*/  STL [R1+0x249c], R11 ;  /* 0x00249c0b01007387 */ /* 0x0003e80000100800 */
[----:B------:R-:W4:Y:S04]  /*76270*/  LDL.LU R26, [R1+0x25dc] ;  /* 0x0025dc00011a7983 */ /* 0x000f280000300800 */
[----:B------:R-:W4:Y:S01]  /*76280*/  LDL.LU R24, [R1+0x261c] ;  /* 0x00261c0001187983 */ /* 0x000f220000300800 */
[----:B------:R-:W-:-:S03]  /*76290*/  LOP3.LUT R16, R53, 0x10, RZ, 0x3c, !PT ;  /* 0x0000001035107812 */ /* 0x000fc600078e3cff */
[----:B------:R1:W-:Y:S04]  /*762a0*/  LDGSTS.E [R6+0x2d000], [R72.64], P0 ;  /* 0x2d00000048067fae */ /* 0x0003e80008121844 */
[----:B------:R1:W-:Y:S04]  /*762b0*/  LDGSTS.E [R6+0x2d800], [R70.64], P0 ;  /* 0x2d80000046067fae */ /* 0x0003e80008121844 */
[----:B------:R1:W-:Y:S04]  /*762c0*/  LDGSTS.E [R6+0x2e000], [R68.64], P0 ;  /* 0x2e00000044067fae */ /* 0x0003e80008121844 */
[----:B------:R1:W-:Y:S01]  /*762d0*/  LDGSTS.E [R6+0x2e800], [R66.64], P0 ;  /* 0x2e80000042067fae */ /* 0x0003e20008121844 */
[----:B--2---:R-:W-:-:S03]  /*762e0*/  IADD3 R12, P1, R12, R55, RZ ;  /* 0x000000370c0c7210 */ /* 0x004fc60007f3e0ff */
[----:B------:R1:W-:Y:S04]  /*762f0*/  LDGSTS.E [R6+0x2f000], [R64.64], P0 ;  /* 0x2f00000040067fae */ /* 0x0003e80008121844 */
[----:B------:R1:W-:Y:S01]  /*76300*/  LDGSTS.E [R6+0x2f800], [R62.64], P0 ;  /* 0x2f8000003e067fae */ /* 0x0003e20008121844 */
[----:B------:R-:W-:Y:S01]  /*76310*/  IMAD.X R13, R13, 0x1, R2, P1 ;  /* 0x000000010d0d7824 */ /* 0x000fe200008e0602 */
[----:B------:R-:W-:Y:S01]  /*76320*/  IADD3 R14, P2, R14, R55, RZ ;  /* 0x000000370e0e7210 */ /* 0x000fe20007f5e0ff */
[----:B-1----:R-:W-:-:S05]  /*76330*/  IMAD R6, R57, 0x10000, R16 ;  /* 0x0001000039067824 */ /* 0x002fca00078e0210 */
[----:B------:R3:W-:Y:S01]  /*76340*/  LDGSTS.E [R6+0x20100], [R8.64], P0 ;  /* 0x2010000008067fae */ /* 0x0007e20008121844 */
[----:B------:R-:W-:Y:S01]  /*76350*/  IMAD.X R15, R15, 0x1, R2, P2 ;  /* 0x000000010f0f7824 */ /* 0x000fe200010e0602 */
[----:B---3--:R-:W-:Y:S01]  /*76360*/  MOV R8, R10 ;  /* 0x0000000a00087202 */ /* 0x008fe20000000f00 */
[----:B------:R-:W-:Y:S02]  /*76370*/  IMAD.MOV.U32 R9, RZ, RZ, R11 ;  /* 0x000000ffff097224 */ /* 0x000fe400078e000b */
[----:B------:R-:W2:Y:S04]  /*76380*/  LDL.LU.64 R10, [R1+0x1f40] ;  /* 0x001f4000010a7983 */ /* 0x000ea80000300a00 */
[----:B------:R-:W-:Y:S04]  /*76390*/  STL [R1+0x24e0], R12 ;  /* 0x0024e00c01007387 */ /* 0x000fe80000100800 */
[----:B------:R1:W-:Y:S04]  /*763a0*/  LDGSTS.E [R6+0x20900], [R8.64], P0 ;  /* 0x2090000008067fae */ /* 0x0003e80008121844 */
[----:B------:R3:W-:Y:S04]  /*763b0*/  STL [R1+0x24dc], R13 ;  /* 0x0024dc0d01007387 */ /* 0x0007e80000100800 */
[----:B------:R-:W-:Y:S01]  /*763c0*/  STL [R1+0x2520], R14 ;  /* 0x0025200e01007387 */ /* 0x000fe20000100800 */
[----:B-1----:R-:W-:Y:S01]  /*763d0*/  IMAD.MOV.U32 R8, RZ, RZ, R12 ;  /* 0x000000ffff087224 */ /* 0x002fe200078e000c */
[----:B------:R-:W-:-:S02]  /*763e0*/  MOV R9, R13 ;  /* 0x0000000d00097202 */ /* 0x000fc40000000f00 */
[----:B---3--:R-:W3:Y:S01]  /*763f0*/  LDL.LU.64 R12, [R1+0x1f00] ;  /* 0x001f0000010c7983 */ /* 0x008ee20000300a00 */
[----:B------:R-:W-:-:S03]  /*76400*/  IADD3 R18, P1, R18, R55, RZ ;  /* 0x0000003712127210 */ /* 0x000fc60007f3e0ff */
[----:B------:R1:W-:Y:S04]  /*76410*/  LDGSTS.E [R6+0x21100], [R8.64], P0 ;  /* 0x2110000008067fae */ /* 0x0003e80008121844 */
[----:B------:R1:W-:Y:S01]  /*76420*/  STL [R1+0x251c], R15 ;  /* 0x00251c0f01007387 */ /* 0x0003e20000100800 */
[----:B------:R-:W-:Y:S02]  /*76430*/  IMAD.X R19, R19, 0x1, R2, P1 ;  /* 0x0000000113137824 */ /* 0x000fe400008e0602 */
[----:B-1----:R-:W-:Y:S02]  /*76440*/  IMAD.MOV.U32 R8, RZ, RZ, R14 ;  /* 0x000000ffff087224 */ /* 0x002fe400078e000e */
[----:B------:R-:W-:Y:S02]  /*76450*/  IMAD.MOV.U32 R9, RZ, RZ, R15 ;  /* 0x000000ffff097224 */ /* 0x000fe400078e000f */
[----:B------:R-:W2:Y:S01]  /*76460*/  LDL.LU.64 R14, [R1+0x1ec0] ;  /* 0x001ec000010e7983 */ /* 0x000ea20000300a00 */
[----:B------:R-:W-:-:S03]  /*76470*/  IADD3 R20, P2, R20, R55, RZ ;  /* 0x0000003714147210 */ /* 0x000fc60007f5e0ff */
[----:B------:R-:W2:Y:S04]  /*76480*/  LDL.LU.64 R16, [R1+0x1e80] ;  /* 0x001e800001107983 */ /* 0x000ea80000300a00 */
[----:B------:R1:W-:Y:S01]  /*76490*/  LDGSTS.E [R6+0x21900], [R8.64], P0 ;  /* 0x2190000008067fae */ /* 0x0003e20008121844 */
[----:B------:R-:W-:-:S03]  /*764a0*/  IMAD.X R21, R21, 0x1, R2, P2 ;  /* 0x0000000115157824 */ /* 0x000fc600010e0602 */
[----:B------:R-:W-:Y:S01]  /*764b0*/  STL [R1+0x2560], R18 ;  /* 0x0025601201007387 */ /* 0x000fe20000100800 */
[----:B------:R-:W-:-:S03]  /*764c0*/  IADD3 R25, P1, R25, R55, RZ ;  /* 0x0000003719197210 */ /* 0x000fc60007f3e0ff */
[----:B------:R1:W-:Y:S02]  /*764d0*/  STL [R1+0x255c], R19 ;  /* 0x00255c1301007387 */ /* 0x0003e40000100800 */
[----:B-1----:R-:W-:Y:S01]  /*764e0*/  MOV R8, R18 ;  /* 0x0000001200087202 */ /* 0x002fe20000000f00 */
[----:B------:R-:W-:Y:S01]  /*764f0*/  IMAD.MOV.U32 R9, RZ, RZ, R19 ;  /* 0x000000ffff097224 */ /* 0x000fe200078e0013 */
[----:B------:R-:W-:Y:S04]  /*76500*/  STL [R1+0x25a0], R20 ;  /* 0x0025a01401007387 */ /* 0x000fe80000100800 */
[----:B------:R-:W3:Y:S04]  /*76510*/  LDL.LU.64 R18, [R1+0x1e40] ;  /* 0x001e400001127983 */ /* 0x000ee80000300a00 */
[----:B------:R1:W-:Y:S01]  /*76520*/  LDGSTS.E [R6+0x22100], [R8.64], P0 ;  /* 0x2210000008067fae */ /* 0x0003e20008121844 */
[----:B------:R-:W-:-:S03]  /*76530*/  IADD3 R7, P2, R7, R55, RZ ;  /* 0x0000003707077210 */ /* 0x000fc60007f5e0ff */
[----:B------:R1:W-:Y:S02]  /*76540*/  STL [R1+0x259c], R21 ;  /* 0x00259c1501007387 */ /* 0x0003e40000100800 */
[----:B-1----:R-:W-:Y:S02]  /*76550*/  IMAD.MOV.U32 R8, RZ, RZ, R20 ;  /* 0x000000ffff087224 */ /* 0x002fe400078e0014 */
[----:B------:R-:W-:Y:S02]  /*76560*/  IMAD.MOV.U32 R9, RZ, RZ, R21 ;  /* 0x000000ffff097224 */ /* 0x000fe400078e0015 */
[----:B------:R-:W3:Y:S04]  /*76570*/  LDL.LU.64 R20, [R1+0x1e00] ;  /* 0x001e000001147983 */ /* 0x000ee80000300a00 */
[----:B------:R1:W-:Y:S04]  /*76580*/  LDGSTS.E [R6+0x22900], [R8.64], P0 ;  /* 0x2290000008067fae */ /* 0x0003e80008121844 */
[----:B------:R-:W3:Y:S04]  /*76590*/  LDL.LU.64 R22, [R1+0x1dc0] ;  /* 0x001dc00001167983 */ /* 0x000ee80000300a00 */
[----:B------:R-:W-:Y:S01]  /*765a0*/  STL [R1+0x25e0], R25 ;  /* 0x0025e01901007387 */ /* 0x000fe20000100800 */
[----:B-1----:R-:W-:-:S02]  /*765b0*/  IMAD.MOV.U32 R8, RZ, RZ, R25 ;  /* 0x000000ffff087224 */ /* 0x002fc400078e0019 */
[----:B----4-:R-:W-:-:S04]  /*765c0*/  IMAD.X R26, R26, 0x1, R2, P1 ;  /* 0x000000011a1a7824 */ /* 0x010fc800008e0602 */
[----:B------:R-:W-:Y:S01]  /*765d0*/  IMAD.MOV.U32 R9, RZ, RZ, R26 ;  /* 0x000000ffff097224 */ /* 0x000fe200078e001a */
[----:B------:R-:W-:Y:S01]  /*765e0*/  IADD3.X R24, R24, R2, RZ, P2, !PT ;  /* 0x0000000218187210 */ /* 0x000fe200017fe4ff */
[----:B------:R-:W-:Y:S04]  /*765f0*/  STL [R1+0x25dc], R26 ;  /* 0x0025dc1a01007387 */ /* 0x000fe80000100800 */
[----:B------:R-:W-:Y:S04]  /*76600*/  STL [R1+0x2620], R7 ;  /* 0x0026200701007387 */ /* 0x000fe80000100800 */
[----:B------:R1:W-:Y:S04]  /*76610*/  LDGSTS.E [R6+0x23100], [R8.64], P0 ;  /* 0x2310000008067fae */ /* 0x0003e80008121844 */
[----:B------:R4:W-:Y:S01]  /*76620*/  STL [R1+0x261c], R24 ;  /* 0x00261c1801007387 */ /* 0x0009e20000100800 */
[----:B-1----:R-:W-:-:S03]  /*76630*/  IMAD.MOV.U32 R9, RZ, RZ, R24 ;  /* 0x000000ffff097224 */ /* 0x002fc600078e0018 */
[----:B----4-:R-:W4:Y:S04]  /*76640*/  LDL.LU.64 R24, [R1+0x1d80] ;  /* 0x001d800001187983 */ /* 0x010f280000300a00 */
        /* <DEDUP_REMOVED lines=18> */
[----:B--2---:R-:W-:-:S04]  /*76770*/  IADD3 R8, P1, R10, R55, RZ ;  /* 0x000000370a087210 */ /* 0x004fc80007f3e0ff */
[----:B------:R-:W-:Y:S02]  /*76780*/  IADD3.X R7, R11, R2, RZ, P1, !PT ;  /* 0x000000020b077210 */ /* 0x000fe40000ffe4ff */
[----:B---3--:R-:W-:-:S05]  /*76790*/  IADD3 R10, P1, R12, R55, RZ ;  /* 0x000000370c0a7210 */ /* 0x008fca0007f3e0ff */
        /* <DEDUP_REMOVED lines=10> */
[----:B------:R-:W-:Y:S02]  /*76840*/  IMAD.X R19, R23, 0x1, R2, P1 ;  /* 0x0000000117137824 */ /* 0x000fe400008e0602 */
[----:B------:R-:W-:Y:S01]  /*76850*/  IMAD.MOV.U32 R90, RZ, RZ, R12 ;  /* 0x000000ffff5a7224 */ /* 0x000fe200078e000c */
[----:B------:R-:W-:Y:S01]  /*76860*/  MOV R12, R14 ;  /* 0x0000000e000c7202 */ /* 0x000fe20000000f00 */
[----:B------:R-:W-:Y:S02]  /*76870*/  IMAD.MOV.U32 R91, RZ, RZ, R11 ;  /* 0x000000ffff5b7224 */ /* 0x000fe400078e000b */
[----:B------:R-:W-:Y:S01]  /*76880*/  IMAD.MOV.U32 R11, RZ, RZ, R15 ;  /* 0x000000ffff0b7224 */ /* 0x000fe200078e000f */
[----:B------:R-:W-:Y:S01]  /*76890*/  MOV R239, R19 ;  /* 0x0000001300ef7202 */ /* 0x000fe20000000f00 */
[----:B------:R-:W-:Y:S01]  /*768a0*/  IMAD.MOV.U32 R238, RZ, RZ, R20 ;  /* 0x000000ffffee7224 */ /* 0x000fe200078e0014 */
[----:B----4-:R-:W-:-:S05]  /*768b0*/  IADD3 R22, P1, R24, R55, RZ ;  /* 0x0000003718167210 */ /* 0x010fca0007f3e0ff */
        /* <DEDUP_REMOVED lines=31> */
[----:B------:R-:W-:Y:S01]  /*76ab0*/  IADD3 R54, P1, R62, R55, RZ ;  /* 0x000000373e367210 */ /* 0x000fe20007f3e0ff */
[----:B------:R-:W-:Y:S02]  /*76ac0*/  IMAD.MOV.U32 R62, RZ, RZ, R8 ;  /* 0x000000ffff3e7224 */ /* 0x000fe400078e0008 */
[----:B------:R-:W-:Y:S02]  /*76ad0*/  IMAD.MOV.U32 R64, RZ, RZ, R10 ;  /* 0x000000ffff407224 */ /* 0x000fe400078e000a */
[----:B------:R-:W-:Y:S01]  /*76ae0*/  IMAD.X R53, R63, 0x1, R2, P1 ;  /* 0x000000013f357824 */ /* 0x000fe200008e0602 */
[----:B------:R-:W-:Y:S01]  /*76af0*/  MOV R63, R7 ;  /* 0x00000007003f7202 */ /* 0x000fe20000000f00 */
[----:B------:R-:W-:Y:S01]  /*76b00*/  IMAD.MOV.U32 R65, RZ, RZ, R9 ;  /* 0x000000ffff417224 */ /* 0x000fe200078e0009 */
[----:B------:R-:W-:Y:S01]  /*76b10*/  MOV R8, R18 ;  /* 0x0000001200087202 */ /* 0x000fe20000000f00 */
[----:B------:R-:W-:-:S02]  /*76b20*/  IMAD.MOV.U32 R10, RZ, RZ, R16 ;  /* 0x000000ffff0a7224 */ /* 0x000fc400078e0010 */
[----:B------:R-:W-:Y:S01]  /*76b30*/  STL.64 [R1+0x1f40], R62 ;  /* 0x001f403e01007387 */ /* 0x000fe20000100a00 */
[----:B------:R-:W-:Y:S02]  /*76b40*/  IMAD.MOV.U32 R9, RZ, RZ, R17 ;  /* 0x000000ffff097224 */ /* 0x000fe400078e0011 */
[----:B------:R-:W-:Y:S01]  /*76b50*/  IMAD.MOV.U32 R236, RZ, RZ, R22 ;  /* 0x000000ffffec7224 */ /* 0x000fe200078e0016 */
[----:B------:R1:W-:Y:S01]  /*76b60*/  STL.64 [R1+0x1f00], R64 ;  /* 0x001f004001007387 */ /* 0x0003e20000100a00 */
[----:B------:R-:W-:Y:S01]  /*76b70*/  IMAD.MOV.U32 R237, RZ, RZ, R21 ;  /* 0x000000ffffed7224 */ /* 0x000fe200078e0015 */
[----:B------:R-:W-:Y:S01]  /*76b80*/  MOV R232, R26 ;  /* 0x0000001a00e87202 */ /* 0x000fe20000000f00 */
[----:B------:R-:W-:Y:S01]  /*76b90*/  IMAD.MOV.U32 R234, RZ, RZ, R24 ;  /* 0x000000ffffea7224 */ /* 0x000fe200078e0018 */
[----:B------:R2:W-:Y:S01]  /*76ba0*/  STL.64 [R1+0x1ec0], R90 ;  /* 0x001ec05a01007387 */ /* 0x0005e20000100a00 */
[----:B------:R-:W-:Y:S02]  /*76bb0*/  IMAD.MOV.U32 R235, RZ, RZ, R23 ;  /* 0x000000ffffeb7224 */ /* 0x000fe400078e0017 */
[----:B------:R-:W-:Y:S01]  /*76bc0*/  IMAD.MOV.U32 R233, RZ, RZ, R25 ;  /* 0x000000ffffe97224 */ /* 0x000fe200078e0019 */
[----:B------:R-:W-:Y:S01]  /*76bd0*/  STL.64 [R1+0x1e80], R12 ;  /* 0x001e800c01007387 */ /* 0x000fe20000100a00 */
[----:B------:R-:W-:Y:S01]  /*76be0*/  IMAD.MOV.U32 R88, RZ, RZ, R28 ;  /* 0x000000ffff587224 */ /* 0x000fe200078e001c */
[----:B------:R-:W-:Y:S01]  /*76bf0*/  MOV R87, R29 ;  /* 0x0000001d00577202 */ /* 0x000fe20000000f00 */
[----:B------:R-:W-:Y:S01]  /*76c00*/  IMAD.MOV.U32 R89, RZ, RZ, R27 ;  /* 0x000000ffff597224 */ /* 0x000fe200078e001b */
[----:B------:R-:W-:Y:S01]  /*76c10*/  STL.64 [R1+0x1e40], R10 ;  /* 0x001e400a01007387 */ /* 0x000fe20000100a00 */
[----:B------:R-:W-:-:S03]  /*76c20*/  IMAD.MOV.U32 R86, RZ, RZ, R30 ;  /* 0x000000ffff567224 */ /* 0x000fc600078e001e */
        /* <DEDUP_REMOVED lines=9> */
[----:B------:R-:W-:Y:S01]  /*76cc0*/  STL.64 [R1+0x1d40], R234 ;  /* 0x001d40ea01007387 */ /* 0x000fe20000100a00 */
[----:B------:R-:W-:Y:S01]  /*76cd0*/  IMAD.MOV.U32 R78, RZ, RZ, R38 ;  /* 0x000000ffff4e7224 */ /* 0x000fe200078e0026 */
[----:B------:R-:W-:Y:S01]  /*76ce0*/  MOV R77, R39 ;  /* 0x00000027004d7202 */ /* 0x000fe20000000f00 */
[----:B------:R-:W-:Y:S01]  /*76cf0*/  IMAD.MOV.U32 R79, RZ, RZ, R37 ;  /* 0x000000ffff4f7224 */ /* 0x000fe200078e0025 */
[----:B------:R-:W-:Y:S01]  /*76d00*/  STL.64 [R1+0x1d00], R232 ;  /* 0x001d00e801007387 */ /* 0x000fe20000100a00 */
[----:B------:R-:W-:-:S03]  /*76d10*/  IMAD.MOV.U32 R76, RZ, RZ, R40 ;  /* 0x000000ffff4c7224 */ /* 0x000fc600078e0028 */
        /* <DEDUP_REMOVED lines=14> */
[----:B------:R-:W-:Y:S02]  /*76e00*/  IMAD.MOV.U32 R68, RZ, RZ, R48 ;  /* 0x000000ffff447224 */ /* 0x000fe400078e0030 */
[----:B------:R-:W-:Y:S01]  /*76e10*/  IMAD.MOV.U32 R69, RZ, RZ, R47 ;  /* 0x000000ffff457224 */ /* 0x000fe200078e002f */
[----:B------:R-:W-:Y:S01]  /*76e20*/  STL.64 [R1+0x1b80], R78 ;  /* 0x001b804e01007387 */ /* 0x000fe20000100a00 */
[----:B------:R-:W-:Y:S02]  /*76e30*/  IMAD.MOV.U32 R14, RZ, RZ, R64 ;  /* 0x000000ffff0e7224 */ /* 0x000fe400078e0040 */
[----:B------:R-:W-:Y:S01]  /*76e40*/  IMAD.MOV.U32 R15, RZ, RZ, R65 ;  /* 0x000000ffff0f7224 */ /* 0x000fe200078e0041 */
[----:B------:R-:W-:Y:S01]  /*76e50*/  STL.64 [R1+0x1b40], R76 ;  /* 0x001b404c01007387 */ /* 0x000fe20000100a00 */
[----:B------:R-:W-:-:S02]  /*76e60*/  IMAD.MOV.U32 R66, RZ, RZ, R50 ;  /* 0x000000ffff427224 */ /* 0x000fc400078e0032 */
[----:B-1----:R-:W-:Y:S01]  /*76e70*/  IMAD.MOV.U32 R64, RZ, RZ, R52 ;  /* 0x000000ffff407224 */ /* 0x002fe200078e0034 */
[----:B------:R-:W-:Y:S01]  /*76e80*/  STL.64 [R1+0x1b00], R74 ;  /* 0x001b004a01007387 */ /* 0x000fe20000100a00 */
[----:B------:R-:W-:Y:S02]  /*76e90*/  IMAD.MOV.U32 R65, RZ, RZ, R51 ;  /* 0x000000ffff417224 */ /* 0x000fe400078e0033 */
[----:B------:R-:W-:Y:S01]  /*76ea0*/  IMAD.MOV.U32 R62, RZ, RZ, R54 ;  /* 0x000000ffff3e7224 */ /* 0x000fe200078e0036 */
[----:B------:R-:W-:Y:S01]  /*76eb0*/  STL.64 [R1+0x1ac0], R72 ;  /* 0x001ac04801007387 */ /* 0x000fe20000100a00 */
[----:B------:R-:W-:-:S03]  /*76ec0*/  IMAD.MOV.U32 R63, RZ, RZ, R53 ;  /* 0x000000ffff3f7224 */ /* 0x000fc600078e0035 */
[----:B------:R-:W-:Y:S04]  /*76ed0*/  STL.64 [R1+0x1a80], R70 ;  /* 0x001a804601007387 */ /* 0x000fe80000100a00 */
[----:B------:R-:W-:Y:S04]  /*76ee0*/  STL.64 [R1+0x1a40], R68 ;  /* 0x001a404401007387 */ /* 0x000fe80000100a00 */
[----:B------:R1:W-:Y:S04]  /*76ef0*/  LDGSTS.E [R6+0x24100], [R16.64], P0 ;  /* 0x2410000010067fae */ /* 0x0003e80008121844 */
[----:B------:R-:W-:Y:S04]  /*76f00*/  STL.64 [R1+0x1a00], R66 ;  /* 0x001a004201007387 */ /* 0x000fe80000100a00 */
[----:B------:R4:W-:Y:S04]  /*76f10*/  LDGSTS.E [R6+0x24900], [R14.64], P0 ;  /* 0x249000000e067fae */ /* 0x0009e80008121844 */
[----:B------:R-:W-:Y:S04]  /*76f20*/  STL.64 [R1+0x19c0], R64 ;  /* 0x0019c04001007387 */ /* 0x000fe80000100a00 */
[----:B------:R2:W-:Y:S04]  /*76f30*/  LDGSTS.E [R6+0x25100], [R90.64], P0 ;  /* 0x251000005a067fae */ /* 0x0005e80008121844 */
[----:B------:R1:W-:Y:S04]  /*76f40*/  LDGSTS.E [R6+0x25900], [R12.64], P0 ;  /* 0x259000000c067fae */ /* 0x0003e80008121844 */
[----:B------:R1:W-:Y:S04]  /*76f50*/  LDGSTS.E [R6+0x26100], [R10.64], P0 ;  /* 0x261000000a067fae */ /* 0x0003e80008121844 */
[----:B--2---:R2:W5:Y:S04]  /*76f60*/  LDL.LU.64 R90, [R1+0x2de0] ;  /* 0x002de000015a7983 */ /* 0x0045680000300a00 */
[----:B------:R-:W-:Y:S04]  /*76f70*/  STL.64 [R1+0x1980], R62 ;  /* 0x0019803e01007387 */ /* 0x000fe80000100a00 */
[----:B------:R-:W2:Y:S04]  /*76f80*/  LDL.LU R7, [R1+0x2468] ;  /* 0x0024680001077983 */ /* 0x000ea80000300800 */
[----:B------:R3:W-:Y:S04]  /*76f90*/  LDGSTS.E [R6+0x26900], [R8.64], P0 ;  /* 0x2690000008067fae */ /* 0x0007e80008121844 */
[----:B------:R1:W-:Y:S04]  /*76fa0*/  LDGSTS.E [R6+0x27100], [R238.64], P0 ;  /* 0x27100000ee067fae */ /* 0x0003e80008121844 */
[----:B------:R1:W-:Y:S04]  /*76fb0*/  LDGSTS.E [R6+0x27900], [R236.64], P0 ;  /* 0x27900000ec067fae */ /* 0x0003e80008121844 */
[----:B---3--:R-:W3:Y:S04]  /*76fc0*/  LDL.LU R8, [R1+0x24a8] ;  /* 0x0024a80001087983 */ /* 0x008ee80000300800 */
        /* <DEDUP_REMOVED lines=27> */
[----:B------:R1:W-:Y:S01]  /*77180*/  LDGSTS.E [R6+0x2f900], [R62.64], P0 ;  /* 0x2f9000003e067fae */ /* 0x0003e20008121844 */
[----:B--2---:R-:W-:-:S05]  /*77190*/  IADD3 R7, P1, R7, R55, RZ ;  /* 0x0000003707077210 */ /* 0x004fca0007f3e0ff */
[----:B------:R2:W-:Y:S01]  /*771a0*/  STL [R1+0x2468], R7 ;  /* 0x0024680701007387 */ /* 0x0005e20000100800 */
[----:B---3--:R-:W-:Y:S02]  /*771b0*/  IADD3 R8, P2, R8, R55, RZ ;  /* 0x0000003708087210 */ /* 0x008fe40007f5e0ff */
[----:B----4-:R-:W-:-:S03]  /*771c0*/  IADD3.X R14, R14, R2, RZ, P1, !PT ;  /* 0x000000020e0e7210 */ /* 0x010fc60000ffe4ff */
[----:B------:R-:W-:Y:S02]  /*771d0*/  IMAD.X R9, R9, 0x1, R2, P2 ;  /* 0x0000000109097824 */ /* 0x000fe400010e0602 */
[----:B------:R-:W-:Y:S04]  /*771e0*/  STL [R1+0x2464], R14 ;  /* 0x0024640e01007387 */ /* 0x000fe80000100800 */
[----:B------:R-:W-:Y:S04]  /*771f0*/  STL [R1+0x24a8], R8 ;  /* 0x0024a80801007387 */ /* 0x000fe80000100800 */
[----:B------:R-:W3:Y:S04]  /*77200*/  LDL.LU R25, [R1+0x25e4] ;  /* 0x0025e40001197983 */ /* 0x000ee80000300800 */
[----:B------:R4:W-:Y:S04]  /*77210*/  STL [R1+0x24a4], R9 ;  /* 0x0024a40901007387 */ /* 0x0009e80000100800 */
[----:B------:R-:W3:Y:S01]  /*77220*/  LDL.LU R23, [R1+0x2624] ;  /* 0x0026240001177983 */ /* 0x000ee20000300800 */
[----:B-1----:R-:W-:-:S02]  /*77230*/  IMAD.MOV.U32 R6, RZ, RZ, R7 ;  /* 0x000000ffff067224 */ /* 0x002fc400078e0007 */
[----:B--2---:R-:W-:Y:S01]  /*77240*/  IMAD.MOV.U32 R7, RZ, RZ, R14 ;  /* 0x000000ffff077224 */ /* 0x004fe200078e000e */
[----:B------:R-:W-:-:S04]  /*77250*/  IADD3 R10, P1, R10, R55, RZ ;  /* 0x000000370a0a7210 */ /* 0x000fc80007f3e0ff */
[----:B------:R1:W-:Y:S01]  /*77260*/  LDGSTS.E [R5+0x20200], [R6.64], P0 ;  /* 0x2020000006057fae */ /* 0x0003e20008121844 */
[----:B------:R-:W-:Y:S01]  /*77270*/  IMAD.X R11, R11, 0x1, R2, P1 ;  /* 0x000000010b0b7824 */ /* 0x000fe200008e0602 */
[----:B------:R-:W-:Y:S01]  /*77280*/  IADD3 R12, P2, R12, R55, RZ ;  /* 0x000000370c0c7210 */ /* 0x000fe20007f5e0ff */
[----:B-1----:R-:W-:Y:S01]  /*77290*/  IMAD.MOV.U32 R6, RZ, RZ, R8 ;  /* 0x000000ffff067224 */ /* 0x002fe200078e0008 */
[----:B------:R-:W-:Y:S02]  /*772a0*/  MOV R7, R9 ;  /* 0x0000000900077202 */ /* 0x000fe40000000f00 */
[----:B----4-:R-:W2:Y:S01]  /*772b0*/  LDL.LU.64 R8, [R1+0x1f38] ;  /* 0x001f380001087983 */ /* 0x010ea20000300a00 */
[----:B------:R-:W-:-:S03]  /*772c0*/  IMAD.X R13, R13, 0x1, R2, P2 ;  /* 0x000000010d0d7824 */ /* 0x000fc600010e0602 */
[----:B------:R1:W-:Y:S04]  /*772d0*/  LDGSTS.E [R5+0x20a00], [R6.64], P0 ;  /* 0x20a0000006057fae */ /* 0x0003e80008121844 */
[----:B------:R-:W-:Y:S04]  /*772e0*/  STL [R1+0x24e8], R10 ;  /* 0x0024e80a01007387 */ /* 0x000fe80000100800 */
[----:B------:R4:W-:Y:S01]  /*772f0*/  STL [R1+0x24e4], R11 ;  /* 0x0024e40b01007387 */ /* 0x0009e20000100800 */
[----:B-1----:R-:W-:-:S03]  /*77300*/  IMAD.MOV.U32 R6, RZ, RZ, R10 ;  /* 0x000000ffff067224 */ /* 0x002fc600078e000a */
[----:B------:R-:W-:Y:S01]  /*77310*/  STL [R1+0x2528], R12 ;  /* 0x0025280c01007387 */ /* 0x000fe20000100800 */
[----:B------:R-:W-:-:S03]  /*77320*/  IMAD.MOV.U32 R7, RZ, RZ, R11 ;  /* 0x000000ffff077224 */ /* 0x000fc600078e000b */
[----:B----4-:R-:W4:Y:S01]  /*77330*/  LDL.LU.64 R10, [R1+0x1ef8] ;  /* 0x001ef800010a7983 */ /* 0x010f220000300a00 */
[----:B------:R-:W-:-:S03]  /*77340*/  IADD3 R16, P1, R16, R55, RZ ;  /* 0x0000003710107210 */ /* 0x000fc60007f3e0ff */
[----:B------:R1:W-:Y:S04]  /*77350*/  LDGSTS.E [R5+0x21200], [R6.64], P0 ;  /* 0x2120000006057fae */ /* 0x0003e80008121844 */
[----:B------:R1:W-:Y:S01]  /*77360*/  STL [R1+0x2524], R13 ;  /* 0x0025240d01007387 */ /* 0x0003e20000100800 */
[----:B------:R-:W-:Y:S01]  /*77370*/  IMAD.X R17, R17, 0x1, R2, P1 ;  /* 0x0000000111117824 */ /* 0x000fe200008e0602 */
[----:B-1----:R-:W-:Y:S01]  /*77380*/  MOV R6, R12 ;  /* 0x0000000c00067202 */ /* 0x002fe20000000f00 */
        /* <DEDUP_REMOVED lines=9> */
[----:B-1----:R-:W-:Y:S01]  /*77420*/  IMAD.MOV.U32 R6, RZ, RZ, R16 ;  /* 0x000000ffff067224 */ /* 0x002fe200078e0010 */
[----:B------:R-:W-:Y:S01]  /*77430*/  MOV R7, R17 ;  /* 0x0000001100077202 */ /* 0x000fe20000000f00 */
[----:B------:R-:W-:Y:S04]  /*77440*/  STL [R1+0x25a8], R18 ;  /* 0x0025a81201007387 */ /* 0x000fe80000100800 */
[----:B------:R-:W2:Y:S01]  /*77450*/  LDL.LU.64 R16, [R1+0x1e38] ;  /* 0x001e380001107983 */ /* 0x000ea20000300a00 */
[----:B------:R-:W-:-:S03]  /*77460*/  IADD3 R22, P2, R22, R55, RZ ;  /* 0x0000003716167210 */ /* 0x000fc60007f5e0ff */
[----:B------:R1:W-:Y:S04]  /*77470*/  LDGSTS.E [R5+0x22200], [R6.64], P0 ;  /* 0x2220000006057fae */ /* 0x0003e80008121844 */
[----:B------:R1:W-:Y:S02]  /*77480*/  STL [R1+0x25a4], R19 ;  /* 0x0025a41301007387 */ /* 0x0003e40000100800 */
[----:B-1----:R-:W-:Y:S02]  /*77490*/  IMAD.MOV.U32 R6, RZ, RZ, R18 ;  /* 0x000000ffff067224 */ /* 0x002fe400078e0012 */
[----:B------:R-:W-:Y:S02]  /*774a0*/  IMAD.MOV.U32 R7, RZ, RZ, R19 ;  /* 0x000000ffff077224 */ /* 0x000fe400078e0013 */
[----:B------:R-:W4:Y:S04]  /*774b0*/  LDL.LU.64 R18, [R1+0x1df8] ;  /* 0x001df80001127983 */ /* 0x000f280000300a00 */
[----:B------:R1:W-:Y:S04]  /*774c0*/  LDGSTS.E [R5+0x22a00], [R6.64], P0 ;  /* 0x22a0000006057fae */ /* 0x0003e80008121844 */
[----:B------:R-:W4:Y:S04]  /*774d0*/  LDL.LU.64 R20, [R1+0x1db8] ;  /* 0x001db80001147983 */ /* 0x000f280000300a00 */
[----:B------:R-:W-:Y:S01]  /*774e0*/  STL [R1+0x25e8], R24 ;  /* 0x0025e81801007387 */ /* 0x000fe20000100800 */
[----:B-1----:R-:W-:Y:S01]  /*774f0*/  MOV R6, R24 ;  /* 0x0000001800067202 */ /* 0x002fe20000000f00 */
[----:B---3--:R-:W-:-:S04]  /*77500*/  IMAD.X R25, R25, 0x1, R2, P1 ;  /* 0x0000000119197824 */ /* 0x008fc800008e0602 */
[----:B------:R-:W-:Y:S01]  /*77510*/  IMAD.MOV.U32 R7, RZ, RZ, R25 ;  /* 0x000000ffff077224 */ /* 0x000fe200078e0019 */
[----:B------:R-:W-:Y:S01]  /*77520*/  STL [R1+0x25e4], R25 ;  /* 0x0025e41901007387 */ /* 0x000fe20000100800 */
[----:B------:R-:W-:-:S03]  /*77530*/  IMAD.X R23, R23, 0x1, R2, P2 ;  /* 0x0000000117177824 */ /* 0x000fc600010e0602 */
[----:B------:R-:W-:Y:S04]  /*77540*/  STL [R1+0x2628], R22 ;  /* 0x0026281601007387 */ /* 0x000fe80000100800 */
[----:B------:R1:W-:Y:S04]  /*77550*/  LDGSTS.E [R5+0x23200], [R6.64], P0 ;  /* 0x2320000006057fae */ /* 0x0003e80008121844 */
[----:B------:R3:W-:Y:S01]  /*77560*/  STL [R1+0x2624], R23 ;  /* 0x0026241701007387 */ /* 0x0007e20000100800 */
[----:B-1----:R-:W-:Y:S02]  /*77570*/  IMAD.MOV.U32 R6, RZ, RZ, R22 ;  /* 0x000000ffff067224 */ /* 0x002fe400078e0016 */
[----:B------:R-:W-:-:S02]  /*77580*/  IMAD.MOV.U32 R7, RZ, RZ, R23 ;  /* 0x000000ffff077224 */ /* 0x000fc400078e0017 */
        /* <DEDUP_REMOVED lines=17> */
[----:B------:R2:W-:Y:S02]  /*776a0*/  LDGSTS.E [R5+0x23a00], [R6.64], P0 ;  /* 0x23a0000006057fae */ /* 0x0005e40008121844 */
[----:B--2---:R-:W-:-:S05]  /*776b0*/  IADD3 R7, P1, R8, R55, RZ ;  /* 0x0000003708077210 */ /* 0x004fca0007f3e0ff */
[----:B------:R-:W-:Y:S01]  /*776c0*/  IMAD.X R6, R9, 0x1, R2, P1 ;  /* 0x0000000109067824 */ /* 0x000fe200008e0602 */
[----:B----4-:R-:W-:-:S04]  /*776d0*/  IADD3 R9, P1, R10, R55, RZ ;  /* 0x000000370a097210 */ /* 0x010fc80007f3e0ff */
        /* <DEDUP_REMOVED lines=11> */
[----:B------:R-:W-:Y:S02]  /*77790*/  LOP3.LUT R7, R7, R6, RZ, 0x3c, !PT ;  /* 0x0000000607077212 */ /* 0x000fe400078e3cff */
[----:B------:R-:W-:Y:S02]  /*777a0*/  LOP3.LUT R9, R9, R8, RZ, 0x3c, !PT ;  /* 0x0000000809097212 */ /* 0x000fe400078e3cff */
[----:B------:R-:W-:Y:S02]  /*777b0*/  LOP3.LUT R11, R11, R10, RZ, 0x3c, !PT ;  /* 0x0000000a0b0b7212 */ /* 0x000fe400078e3cff */
[----:B------:R-:W-:Y:S02]  /*777c0*/  LOP3.LUT R13, R13, R12, RZ, 0x3c, !PT ;  /* 0x0000000c0d0d7212 */ /* 0x000fe400078e3cff */
[----:B------:R-:W-:-:S02]  /*777d0*/  LOP3.LUT R6, R7, R6, RZ, 0x3c, !PT ;  /* 0x0000000607067212 */ /* 0x000fc400078e3cff */
[----:B------:R-:W-:Y:S02]  /*777e0*/  LOP3.LUT R15, R15, R14, RZ, 0x3c, !PT ;  /* 0x0000000e0f0f7212 */ /* 0x000fe400078e3cff */
        /* <DEDUP_REMOVED lines=11> */
[----:B------:R-:W-:Y:S01]  /*778a0*/  LOP3.LUT R13, R13, R12, RZ, 0x3c, !PT ;  /* 0x0000000c0d0d7212 */ /* 0x000fe200078e3cff */
[----:B------:R1:W-:Y:S01]  /*778b0*/  STL.64 [R1+0x1f38], R6 ;  /* 0x001f380601007387 */ /* 0x0003e20000100a00 */
[----:B------:R-:W-:Y:S02]  /*778c0*/  LOP3.LUT R15, R15, R14, RZ, 0x3c, !PT ;  /* 0x0000000e0f0f7212 */ /* 0x000fe400078e3cff */
[----:B------:R-:W-:Y:S01]  /*778d0*/  LOP3.LUT R17, R17, R16, RZ, 0x3c, !PT ;  /* 0x0000001011117212 */ /* 0x000fe200078e3cff */
[----:B------:R2:W-:Y:S01]  /*778e0*/  STL.64 [R1+0x1ef8], R8 ;  /* 0x001ef80801007387 */ /* 0x0005e20000100a00 */
[----:B------:R-:W-:-:S03]  /*778f0*/  LOP3.LUT R19, R19, R18, RZ, 0x3c, !PT ;  /* 0x0000001213137212 */ /* 0x000fc600078e3cff */
[----:B------:R4:W-:Y:S04]  /*77900*/  STL.64 [R1+0x1eb8], R10 ;  /* 0x001eb80a01007387 */ /* 0x0009e80000100a00 */
[----:B------:R1:W-:Y:S04]  /*77910*/  STL.64 [R1+0x1e78], R12 ;  /* 0x001e780c01007387 */ /* 0x0003e80000100a00 */
[----:B------:R-:W-:Y:S04]  /*77920*/  STL.64 [R1+0x1e38], R14 ;  /* 0x001e380e01007387 */ /* 0x000fe80000100a00 */
[----:B------:R1:W-:Y:S04]  /*77930*/  STL.64 [R1+0x1df8], R16 ;  /* 0x001df81001007387 */ /* 0x0003e80000100a00 */
[----:B------:R1:W-:Y:S04]  /*77940*/  STL.64 [R1+0x1db8], R18 ;  /* 0x001db81201007387 */ /* 0x0003e80000100a00 */
[----:B------:R1:W-:Y:S04]  /*77950*/  LDGSTS.E [R5+0x24200], [R6.64], P0 ;  /* 0x2420000006057fae */ /* 0x0003e80008121844 */
[----:B------:R2:W-:Y:S04]  /*77960*/  LDGSTS.E [R5+0x24a00], [R8.64], P0 ;  /* 0x24a0000008057fae */ /* 0x0005e80008121844 */
[----:B------:R4:W-:Y:S04]  /*77970*/  LDGSTS.E [R5+0x25200], [R10.64], P0 ;  /* 0x252000000a057fae */ /* 0x0009e80008121844 */
[----:B------:R1:W-:Y:S04]  /*77980*/  LDGSTS.E [R5+0x25a00], [R12.64], P0 ;  /* 0x25a000000c057fae */ /* 0x0003e80008121844 */
[----:B------:R1:W-:Y:S04]  /*77990*/  LDGSTS.E [R5+0x26200], [R14.64], P0 ;  /* 0x262000000e057fae */ /* 0x0003e80008121844 */
[----:B------:R1:W-:Y:S04]  /*779a0*/  LDGSTS.E [R5+0x26a00], [R16.64], P0 ;  /* 0x26a0000010057fae */ /* 0x0003e80008121844 */
[----:B------:R1:W-:Y:S01]  /*779b0*/  LDGSTS.E [R5+0x27200], [R18.64], P0 ;  /* 0x2720000012057fae */ /* 0x0003e20008121844 */
        /* <DEDUP_REMOVED lines=26> */
[----:B------:R-:W-:Y:S02]  /*77b60*/  IADD3 R47, P1, R48, R55, RZ ;  /* 0x00000037302f7210 */ /* 0x000fe40007f3e0ff */
[----:B------:R-:W-:-:S03]  /*77b70*/  LOP3.LUT R21, R21, R20, RZ, 0x3c, !PT ;  /* 0x0000001415157212 */ /* 0x000fc600078e3cff */
[----:B------:R-:W-:Y:S01]  /*77b80*/  IMAD.X R46, R49, 0x1, R2, P1 ;  /* 0x00000001312e7824 */ /* 0x000fe200008e0602 */
[----:B------:R-:W-:Y:S02]  /*77b90*/  IADD3 R49, P1, R50, R55, RZ ;  /* 0x0000003732317210 */ /* 0x000fe40007f3e0ff */
[----:B------:R-:W-:Y:S02]  /*77ba0*/  LOP3.LUT R23, R23, R22, RZ, 0x3c, !PT ;  /* 0x0000001617177212 */ /* 0x000fe400078e3cff */
[----:B------:R-:W-:Y:S02]  /*77bb0*/  LOP3.LUT R25, R25, R24, RZ, 0x3c, !PT ;  /* 0x0000001819197212 */ /* 0x000fe400078e3cff */
[----:B------:R-:W-:Y:S02]  /*77bc0*/  LOP3.LUT R27, R27, R26, RZ, 0x3c, !PT ;  /* 0x0000001a1b1b7212 */ /* 0x000fe400078e3cff */
[----:B------:R-:W-:Y:S02]  /*77bd0*/  IADD3.X R48, R51, R2, RZ, P1, !PT ;  /* 0x0000000233307210 */ /* 0x000fe40000ffe4ff */
[----:B------:R-:W-:-:S02]  /*77be0*/  LOP3.LUT R20, R21, R20, RZ, 0x3c, !PT ;  /* 0x0000001415147212 */ /* 0x000fc400078e3cff */
[----:B------:R-:W-:Y:S02]  /*77bf0*/  LOP3.LUT R29, R29, R28, RZ, 0x3c, !PT ;  /* 0x0000001c1d1d7212 */ /* 0x000fe400078e3cff */
[----:B------:R-:W-:Y:S02]  /*77c00*/  IADD3 R51, P1, R52, R55, RZ ;  /* 0x0000003734337210 */ /* 0x000fe40007f3e0ff */
        /* <DEDUP_REMOVED lines=8> */
[----:B------:R-:W-:Y:S01]  /*77c90*/  LOP3.LUT R37, R37, R36, RZ, 0x3c, !PT ;  /* 0x0000002425257212 */ /* 0x000fe200078e3cff */
[----:B------:R-:W-:Y:S01]  /*77ca0*/  IMAD.X R50, R53, 0x1, R2, P1 ;  /* 0x0000000135327824 */ /* 0x000fe200008e0602 */
        /* <DEDUP_REMOVED lines=8> */
[----:B------:R-:W-:Y:S01]  /*77d30*/  LOP3.LUT R43, R43, R42, RZ, 0x3c, !PT ;  /* 0x0000002a2b2b7212 */ /* 0x000fe200078e3cff */
[----:B------:R-:W-:Y:S01]  /*77d40*/  STL.64 [R1+0x1d78], R20 ;  /* 0x001d781401007387 */ /* 0x000fe20000100a00 */
[----:B------:R-:W-:Y:S02]  /*77d50*/  LOP3.LUT R29, R29, R28, RZ, 0x3c, !PT ;  /* 0x0000001c1d1d7212 */ /* 0x000fe400078e3cff */
[----:B------:R-:W-:Y:S02]  /*77d60*/  LOP3.LUT R36, R37, R36, RZ, 0x3c, !PT ;  /* 0x0000002425247212 */ /* 0x000fe400078e3cff */
[----:B------:R-:W-:Y:S01]  /*77d70*/  LOP3.LUT R45, R45, R44, RZ, 0x3c, !PT ;  /* 0x0000002c2d2d7212 */ /* 0x000fe200078e3cff */
[----:B------:R-:W-:Y:S01]  /*77d80*/  STL.64 [R1+0x1d38], R22 ;  /* 0x001d381601007387 */ /* 0x000fe20000100a00 */
[----:B------:R-:W-:-:S02]  /*77d90*/  LOP3.LUT R31, R31, R30, RZ, 0x3c, !PT ;  /* 0x0000001e1f1f7212 */ /* 0x000fc400078e3cff */
[----:B------:R-:W-:Y:S02]  /*77da0*/  LOP3.LUT R38, R39, R38, RZ, 0x3c, !PT ;  /* 0x0000002627267212 */ /* 0x000fe400078e3cff */
[----:B------:R-:W-:Y:S01]  /*77db0*/  LOP3.LUT R47, R47, R46, RZ, 0x3c, !PT ;  /* 0x0000002e2f2f7212 */ /* 0x000fe200078e3cff */
[----:B------:R2:W-:Y:S01]  /*77dc0*/  STL.64 [R1+0x1cf8], R24 ;  /* 0x001cf81801007387 */ /* 0x0005e20000100a00 */
[----:B------:R-:W-:Y:S02]  /*77dd0*/  LOP3.LUT R33, R33, R32, RZ, 0x3c, !PT ;  /* 0x0000002021217212 */ /* 0x000fe400078e3cff */
[----:B------:R-:W-:Y:S02]  /*77de0*/  LOP3.LUT R40, R41, R40, RZ, 0x3c, !PT ;  /* 0x0000002829287212 */ /* 0x000fe400078e3cff */
[----:B------:R-:W-:Y:S01]  /*77df0*/  LOP3.LUT R49, R49, R48, RZ, 0x3c, !PT ;  /* 0x0000003031317212 */ /* 0x000fe200078e3cff */
[----:B------:R-:W-:Y:S01]  /*77e00*/  STL.64 [R1+0x1cb8], R26 ;  /* 0x001cb81a01007387 */ /* 0x000fe20000100a00 */
[----:B------:R-:W-:-:S02]  /*77e10*/  IADD3 R53, P1, R62, R55, RZ ;  /* 0x000000373e357210 */ /* 0x000fc40007f3e0ff */
[----:B------:R-:W-:Y:S01]  /*77e20*/  LOP3.LUT R35, R35, R34, RZ, 0x3c, !PT ;  /* 0x0000002223237212 */ /* 0x000fe200078e3cff */
[----:B------:R1:W-:Y:S01]  /*77e30*/  LDGSTS.E [R5+0x27a00], [R20.64], P0 ;  /* 0x27a0000014057fae */ /* 0x0003e20008121844 */
[----:B------:R-:W-:Y:S02]  /*77e40*/  LOP3.LUT R42, R43, R42, RZ, 0x3c, !PT ;  /* 0x0000002a2b2a7212 */ /* 0x000fe400078e3cff */
[----:B------:R-:W-:Y:S01]  /*77e50*/  LOP3.LUT R51, R51, R50, RZ, 0x3c, !PT ;  /* 0x0000003233337212 */ /* 0x000fe200078e3cff */
[----:B------:R-:W-:Y:S01]  /*77e60*/  STL.64 [R1+0x1c78], R28 ;  /* 0x001c781c01007387 */ /* 0x000fe20000100a00 */
[----:B------:R-:W-:Y:S02]  /*77e70*/  LOP3.LUT R37, R37, R36, RZ, 0x3c, !PT ;  /* 0x0000002425257212 */ /* 0x000fe400078e3cff */
[----:B------:R-:W-:Y:S01]  /*77e80*/  LOP3.LUT R44, R45, R44, RZ, 0x3c, !PT ;  /* 0x0000002c2d2c7212 */ /* 0x000fe200078e3cff */
[----:B------:R-:W-:Y:S01]  /*77e90*/  STL.64 [R1+0x1c38], R30 ;  /* 0x001c381e01007387 */ /* 0x000fe20000100a00 */
[----:B------:R-:W-:-:S02]  /*77ea0*/  LOP3.LUT R39, R39, R38, RZ, 0x3c, !PT ;  /* 0x0000002627277212 */ /* 0x000fc400078e3cff */
[----:B------:R-:W-:Y:S01]  /*77eb0*/  LOP3.LUT R46, R47, R46, RZ, 0x3c, !PT ;  /* 0x0000002e2f2e7212 */ /* 0x000fe200078e3cff */
[----:B------:R-:W-:Y:S01]  /*77ec0*/  STL.64 [R1+0x1bf8], R32 ;  /* 0x001bf82001007387 */ /* 0x000fe20000100a00 */
[----:B------:R-:W-:Y:S02]  /*77ed0*/  LOP3.LUT R41, R41, R40, RZ, 0x3c, !PT ;  /* 0x0000002829297212 */ /* 0x000fe400078e3cff */
[----:B------:R-:W-:Y:S01]  /*77ee0*/  LOP3.LUT R48, R49, R48, RZ, 0x3c, !PT ;  /* 0x0000003031307212 */ /* 0x000fe200078e3cff */
[----:B------:R-:W-:Y:S01]  /*77ef0*/  IMAD.X R52, R63, 0x1, R2, P1 ;  /* 0x000000013f347824 */ /* 0x000fe200008e0602 */
        /* <DEDUP_REMOVED lines=8> */
[----:B------:R-:W-:Y:S01]  /*77f80*/  LOP3.LUT R51, R51, R50, RZ, 0x3c, !PT ;  /* 0x0000003233337212 */ /* 0x000fe200078e3cff */
[----:B------:R-:W-:Y:S02]  /*77f90*/  IMAD.MOV.U32 R62, RZ, RZ, R53 ;  /* 0x000000ffff3e7224 */ /* 0x000fe400078e0035 */
[----:B------:R-:W-:Y:S01]  /*77fa0*/  STL.64 [R1+0x1af8], R40 ;  /* 0x001af82801007387 */ /* 0x000fe20000100a00 */
[----:B------:R-:W-:-:S03]  /*77fb0*/  IMAD.MOV.U32 R63, RZ, RZ, R52 ;  /* 0x000000ffff3f7224 */ /* 0x000fc600078e0034 */
[----:B------:R-:W-:Y:S04]  /*77fc0*/  STL.64 [R1+0x1ab8], R42 ;  /* 0x001ab82a01007387 */ /* 0x000fe80000100a00 */
[----:B------:R-:W-:Y:S04]  /*77fd0*/  STL.64 [R1+0x1a78], R44 ;  /* 0x001a782c01007387 */ /* 0x000fe80000100a00 */
[----:B------:R-:W-:Y:S04]  /*77fe0*/  STL.64 [R1+0x1a38], R46 ;  /* 0x001a382e01007387 */ /* 0x000fe80000100a00 */
[----:B------:R-:W-:Y:S04]  /*77ff0*/  STL.64 [R1+0x19f8], R48 ;  /* 0x0019f83001007387 */ /* 0x000fe80000100a00 */
[----:B------:R-:W-:Y:S04]  /*78000*/  STL.64 [R1+0x19b8], R50 ;  /* 0x0019b83201007387 */ /* 0x000fe80000100a00 */
[----:B------:R-:W-:Y:S04]  /*78010*/  STL.64 [R1+0x1978], R62 ;  /* 0x0019783e01007387 */ /* 0x000fe80000100a00 */
[----:B-1----:R-:W3:Y:S04]  /*78020*/  LDL.LU R6, [R1+0x2470] ;  /* 0x0024700001067983 */ /* 0x002ee80000300800 */
[----:B--2---:R-:W2:Y:S04]  /*78030*/  LDL.LU R8, [R1+0x24b0] ;  /* 0x0024b00001087983 */ /* 0x004ea80000300800 */
[----:B------:R-:W2:Y:S04]  /*78040*/  LDL.LU R7, [R1+0x246c] ;  /* 0x00246c0001077983 */ /* 0x000ea80000300800 */
[----:B------:R-:W2:Y:S04]  /*78050*/  LDL.LU R9, [R1+0x24ac] ;  /* 0x0024ac0001097983 */ /* 0x000ea80000300800 */
[----:B----4-:R-:W4:Y:S04]  /*78060*/  LDL.LU R10, [R1+0x24f0] ;  /* 0x0024f000010a7983 */ /* 0x010f280000300800 */
        /* <DEDUP_REMOVED lines=8> */
[----:B------:R-:W4:Y:S04]  /*780f0*/  LDL.LU R19, [R1+0x25ac] ;  /* 0x0025ac0001137983 */ /* 0x000f280000300800 */
[----:B------:R2:W-:Y:S04]  /*78100*/  LDGSTS.E [R5+0x29200], [R26.64], P0 ;  /* 0x292000001a057fae */ /* 0x0005e80008121844 */
[----:B-1----:R-:W4:Y:S04]  /*78110*/  LDL.LU R24, [R1+0x25f0] ;  /* 0x0025f00001187983 */ /* 0x002f280000300800 */
[----:B------:R-:W4:Y:S04]  /*78120*/  LDL.LU R22, [R1+0x2630] ;  /* 0x0026300001167983 */ /* 0x000f280000300800 */
[----:B------:R1:W-:Y:S01]  /*78130*/  LDGSTS.E [R5+0x29a00], [R28.64], P0 ;  /* 0x29a000001c057fae */ /* 0x0003e20008121844 */
[----:B------:R-:W-:-:S03]  /*78140*/  SHF.L.U32 R61, R61, 0x2, RZ ;  /* 0x000000023d3d7819 */ /* 0x000fc600000006ff */
[----:B------:R1:W-:Y:S04]  /*78150*/  LDGSTS.E [R5+0x2a200], [R30.64], P0 ;  /* 0x2a2000001e057fae */ /* 0x0003e80008121844 */
[----:B------:R1:W-:Y:S04]  /*78160*/  LDGSTS.E [R5+0x2aa00], [R32.64], P0 ;  /* 0x2aa0000020057fae */ /* 0x0003e80008121844 */
[----:B------:R1:W-:Y:S04]  /*78170*/  LDGSTS.E [R5+0x2b200], [R34.64], P0 ;  /* 0x2b20000022057fae */ /* 0x0003e80008121844 */
[----:B------:R1:W-:Y:S01]  /*78180*/  LDGSTS.E [R5+0x2ba00], [R36.64], P0 ;  /* 0x2ba0000024057fae */ /* 0x0003e20008121844 */
[----:B---3--:R-:W-:-:S03]  /*78190*/  IADD3 R6, P1, R6, R55, RZ ;  /* 0x0000003706067210 */ /* 0x008fc60007f3e0ff */
[----:B------:R1:W-:Y:S01]  /*781a0*/  LDGSTS.E [R5+0x2c200], [R38.64], P0 ;  /* 0x2c20000026057fae */ /* 0x0003e20008121844 */
[----:B--2---:R-:W-:-:S03]  /*781b0*/  IADD3 R8, P2, R8, R55, RZ ;  /* 0x0000003708087210 */ /* 0x004fc60007f5e0ff */
[----:B------:R2:W-:Y:S01]  /*781c0*/  STL [R1+0x2470], R6 ;  /* 0x0024700601007387 */ /* 0x0005e20000100800 */
[----:B------:R-:W-:-:S03]  /*781d0*/  IMAD.X R7, R7, 0x1, R2, P1 ;  /* 0x0000000107077824 */ /* 0x000fc600008e0602 */
[----:B------:R1:W-:Y:S01]  /*781e0*/  LDGSTS.E [R5+0x2ca00], [R40.64], P0 ;  /* 0x2ca0000028057fae */ /* 0x0003e20008121844 */
[----:B------:R-:W-:-:S03]  /*781f0*/  IMAD.X R9, R9, 0x1, R2, P2 ;  /* 0x0000000109097824 */ /* 0x000fc600010e0602 */
[----:B------:R2:W-:Y:S04]  /*78200*/  STL [R1+0x246c], R7 ;  /* 0x00246c0701007387 */ /* 0x0005e80000100800 */
[----:B------:R-:W-:Y:S04]  /*78210*/  STL [R1+0x24b0], R8 ;  /* 0x0024b00801007387 */ /* 0x000fe80000100800 */
[----:B------:R1:W-:Y:S04]  /*78220*/  STL [R1+0x24ac], R9 ;  /* 0x0024ac0901007387 */ /* 0x0003e80000100800 */
[----:B------:R-:W3:Y:S04]  /*78230*/  LDL.LU R25, [R1+0x25ec] ;  /* 0x0025ec0001197983 */ /* 0x000ee80000300800 */
[----:B------:R-:W3:Y:S01]  /*78240*/  LDL.LU R23, [R1+0x262c] ;  /* 0x00262c0001177983 */ /* 0x000ee20000300800 */
[----:B------:R-:W-:-:S03]  /*78250*/  LOP3.LUT R14, R61, 0x30, RZ, 0x3c, !PT ;  /* 0x000000303d0e7812 */ /* 0x000fc600078e3cff */
[----:B------:R1:W-:Y:S04]  /*78260*/  LDGSTS.E [R5+0x2d200], [R42.64], P0 ;  /* 0x2d2000002a057fae */ /* 0x0003e80008121844 */
[----:B------:R1:W-:Y:S04]  /*78270*/  LDGSTS.E [R5+0x2da00], [R44.64], P0 ;  /* 0x2da000002c057fae */ /* 0x0003e80008121844 */
[----:B------:R1:W-:Y:S04]  /*78280*/  LDGSTS.E [R5+0x2e200], [R46.64], P0 ;  /* 0x2e2000002e057fae */ /* 0x0003e80008121844 */
[----:B------:R1:W-:Y:S04]  /*78290*/  LDGSTS.E [R5+0x2ea00], [R48.64], P0 ;  /* 0x2ea0000030057fae */ /* 0x0003e80008121844 */
[----:B------:R1:W-:Y:S01]  /*782a0*/  LDGSTS.E [R5+0x2f200], [R50.64], P0 ;  /* 0x2f20000032057fae */ /* 0x0003e20008121844 */
[----:B----4-:R-:W-:-:S03]  /*782b0*/  IADD3 R10, P1, R10, R55, RZ ;  /* 0x000000370a0a7210 */ /* 0x010fc60007f3e0ff */
[----:B------:R1:W-:Y:S01]  /*782c0*/  LDGSTS.E [R5+0x2fa00], [R62.64], P0 ;  /* 0x2fa000003e057fae */ /* 0x0003e20008121844 */
[----:B------:R-:W-:Y:S01]  /*782d0*/  IADD3 R12, P2, R12, R55, RZ ;  /* 0x000000370c0c7210 */ /* 0x000fe20007f5e0ff */
[----:B------:R-:W-:Y:S02]  /*782e0*/  IMAD.X R11, R11, 0x1, R2, P1 ;  /* 0x000000010b0b7824 */ /* 0x000fe400008e0602 */
[----:B-1----:R-:W-:-:S05]  /*782f0*/  IMAD R5, R57, 0x10000, R14 ;  /* 0x0001000039057824 */ /* 0x002fca00078e020e */
[----:B------:R2:W-:Y:S01]  /*78300*/  LDGSTS.E [R5+0x20300], [R6.64], P0 ;  /* 0x2030000006057fae */ /* 0x0005e20008121844 */
[----:B------:R-:W-:Y:S02]  /*78310*/  IMAD.X R13, R13, 0x1, R2, P2 ;  /* 0x000000010d0d7824 */ /* 0x000fe400010e0602 */
[----:B--2---:R-:W-:Y:S01]  /*78320*/  IMAD.MOV.U32 R6, RZ, RZ, R8 ;  /* 0x000000ffff067224 */ /* 0x004fe200078e0008 */
[----:B------:R-:W-:Y:S02]  /*78330*/  MOV R7, R9 ;  /* 0x0000000900077202 */ /* 0x000fe40000000f00 */
[----:B------:R-:W2:Y:S04]  /*78340*/  LDL.LU.64 R8, [R1+0x1f30] ;  /* 0x001f300001087983 */ /* 0x000ea80000300a00 */
        /* <DEDUP_REMOVED lines=24> */
[----:B------:R-:W4:Y:S01]  /*784d0*/  LDL.LU.64 R16, [R1+0x1e30] ;  /* 0x001e300001107983 */ /* 0x000f220000300a00 */
        /* <DEDUP_REMOVED lines=11> */
[----:B------:R-:W-:Y:S02]  /*78590*/  IMAD.MOV.U32 R7, RZ, RZ, R25 ;  /* 0x000000ffff077224 */ /* 0x000fe400078e0019 */
[----:B------:R-:W-:Y:S01]  /*785a0*/  IMAD.X R23, R23, 0x1, R2, P2 ;  /* 0x0000000117177824 */ /* 0x000fe200010e0602 */
[----:B------:R-:W-:Y:S04]  /*785b0*/  STL [R1+0x25ec], R25 ;  /* 0x0025ec1901007387 */ /* 0x000fe80000100800 */
[----:B------:R-:W-:Y:S04]  /*785c0*/  STL [R1+0x2630], R22 ;  /* 0x0026301601007387 */ /* 0x000fe80000100800 */
[----:B------:R1:W-:Y:S04]  /*785d0*/  LDGSTS.E [R5+0x23300], [R6.64], P0 ;  /* 0x2330000006057fae */ /* 0x0003e80008121844 */
[----:B------:R3:W-:Y:S01]  /*785e0*/  STL [R1+0x262c], R23 ;  /* 0x00262c1701007387 */ /* 0x0007e20000100800 */
[----:B-1----:R-:W-:-:S02]  /*785f0*/  IMAD.MOV.U32 R6, RZ, RZ, R22 ;  /* 0x000000ffff067224 */ /* 0x002fc400078e0016 */
[----:B------:R-:W-:Y:S02]  /*78600*/  IMAD.MOV.U32 R7, RZ, RZ, R23 ;  /* 0x000000ffff077224 */ /* 0x000fe400078e0017 */
        /* <DEDUP_REMOVED lines=96> */
[-C--:B------:R-:W-:Y:S02]  /*78c10*/  IADD3 R49, P1, R50, R55.reuse, RZ ;  /* 0x0000003732317210 */ /* 0x080fe40007f3e0ff */
[----:B------:R-:W-:Y:S02]  /*78c20*/  LOP3.LUT R23, R23, R22, RZ, 0x3c, !PT ;  /* 0x0000001617177212 */ /* 0x000fe400078e3cff */
[----:B------:R-:W-:Y:S02]  /*78c30*/  IADD3.X R48, R51, R2, RZ, P1, !PT ;  /* 0x0000000233307210 */ /* 0x000fe40000ffe4ff */
[----:B------:R-:W-:Y:S02]  /*78c40*/  LOP3.LUT R25, R25, R24, RZ, 0x3c, !PT ;  /* 0x0000001819197212 */ /* 0x000fe400078e3cff */
[----:B------:R-:W-:Y:S02]  /*78c50*/  IADD3 R51, P1, R52, R55, RZ ;  /* 0x0000003734337210 */ /* 0x000fe40007f3e0ff */
[----:B------:R-:W-:-:S02]  /*78c60*/  LOP3.LUT R27, R27, R26, RZ, 0x3c, !PT ;  /* 0x0000001a1b1b7212 */ /* 0x000fc400078e3cff */
[----:B------:R-:W-:Y:S02]  /*78c70*/  LOP3.LUT R20, R21, R20, RZ, 0x3c, !PT ;  /* 0x0000001415147212 */ /* 0x000fe400078e3cff */
        /* <DEDUP_REMOVED lines=10> */
[----:B------:R-:W-:Y:S02]  /*78d20*/  IADD3 R53, P1, R62, R55, RZ ;  /* 0x000000373e357210 */ /* 0x000fe40007f3e0ff */
[----:B------:R-:W-:Y:S02]  /*78d30*/  LOP3.LUT R23, R23, R22, RZ, 0x3c, !PT ;  /* 0x0000001617177212 */ /* 0x000fe400078e3cff */
[----:B------:R-:W-:-:S02]  /*78d40*/  LOP3.LUT R30, R31, R30, RZ, 0x3c, !PT ;  /* 0x0000001e1f1e7212 */ /* 0x000fc400078e3cff */
[----:B------:R-:W-:Y:S02]  /*78d50*/  LOP3.LUT R39, R39, R38, RZ, 0x3c, !PT ;  /* 0x0000002627277212 */ /* 0x000fe400078e3cff */
[----:B------:R-:W-:Y:S02]  /*78d60*/  LOP3.LUT R25, R25, R24, RZ, 0x3c, !PT ;  /* 0x0000001819197212 */ /* 0x000fe400078e3cff */
[----:B------:R-:W-:Y:S02]  /*78d70*/  LOP3.LUT R32, R33, R32, RZ, 0x3c, !PT ;  /* 0x0000002021207212 */ /* 0x000fe400078e3cff */
[----:B------:R-:W-:Y:S02]  /*78d80*/  LOP3.LUT R41, R41, R40, RZ, 0x3c, !PT ;  /* 0x0000002829297212 */ /* 0x000fe400078e3cff */
[----:B------:R-:W-:Y:S02]  /*78d90*/  LOP3.LUT R27, R27, R26, RZ, 0x3c, !PT ;  /* 0x0000001a1b1b7212 */ /* 0x000fe400078e3cff */
[----:B------:R-:W-:Y:S01]  /*78da0*/  LOP3.LUT R43, R43, R42, RZ, 0x3c, !PT ;  /* 0x0000002a2b2b7212 */ /* 0x000fe200078e3cff */
[----:B------:R-:W-:Y:S01]  /*78db0*/  STL.64 [R1+0x1d70], R20 ;  /* 0x001d701401007387 */ /* 0x000fe20000100a00 */
[----:B------:R-:W-:-:S02]  /*78dc0*/  LOP3.LUT R29, R29, R28, RZ, 0x3c, !PT ;  /* 0x0000001c1d1d7212 */ /* 0x000fc400078e3cff */
[----:B------:R-:W-:Y:S02]  /*78dd0*/  LOP3.LUT R36, R37, R36, RZ, 0x3c, !PT ;  /* 0x0000002425247212 */ /* 0x000fe400078e3cff */
[----:B------:R-:W-:Y:S01]  /*78de0*/  LOP3.LUT R45, R45, R44, RZ, 0x3c, !PT ;  /* 0x0000002c2d2d7212 */ /* 0x000fe200078e3cff */
[----:B------:R-:W-:Y:S01]  /*78df0*/  IMAD.X R52, R63, 0x1, R2, P1 ;  /* 0x000000013f347824 */ /* 0x000fe200008e0602 */
[----:B------:R-:W-:Y:S01]  /*78e00*/  LOP3.LUT R31, R31, R30, RZ, 0x3c, !PT ;  /* 0x0000001e1f1f7212 */ /* 0x000fe200078e3cff */
[----:B------:R2:W-:Y:S01]  /*78e10*/  STL.64 [R1+0x1d30], R22 ;  /* 0x001d301601007387 */ /* 0x0005e20000100a00 */
[----:B------:R-:W-:Y:S02]  /*78e20*/  LOP3.LUT R38, R39, R38, RZ, 0x3c, !PT ;  /* 0x0000002627267212 */ /* 0x000fe400078e3cff */
[----:B------:R-:W-:Y:S01]  /*78e30*/  LOP3.LUT R47, R47, R46, RZ, 0x3c, !PT ;  /* 0x0000002e2f2f7212 */ /* 0x000fe200078e3cff */
[----:B------:R1:W-:Y:S01]  /*78e40*/  STL.64 [R1+0x1cf0], R24 ;  /* 0x001cf01801007387 */ /* 0x0003e20000100a00 */
[----:B------:R-:W-:Y:S01]  /*78e50*/  LOP3.LUT R33, R33, R32, RZ, 0x3c, !PT ;  /* 0x0000002021217212 */ /* 0x000fe200078e3cff */
[----:B------:R-:W-:Y:S01]  /*78e60*/  IMAD.MOV.U32 R62, RZ, RZ, R35 ;  /* 0x000000ffff3e7224 */ /* 0x000fe200078e0023 */
[----:B------:R-:W-:Y:S01]  /*78e70*/  LOP3.LUT R40, R41, R40, RZ, 0x3c, !PT ;  /* 0x0000002829287212 */ /* 0x000fe200078e3cff */
[----:B------:R-:W-:Y:S01]  /*78e80*/  IMAD.MOV.U32 R63, RZ, RZ, R34 ;  /* 0x000000ffff3f7224 */ /* 0x000fe200078e0022 */
[----:B------:R-:W-:Y:S01]  /*78e90*/  LOP3.LUT R49, R49, R48, RZ, 0x3c, !PT ;  /* 0x0000003031317212 */ /* 0x000fe200078e3cff */
[----:B------:R-:W-:Y:S01]  /*78ea0*/  STL.64 [R1+0x1cb0], R26 ;  /* 0x001cb01a01007387 */ /* 0x000fe20000100a00 */
[----:B------:R-:W-:-:S02]  /*78eb0*/  LOP3.LUT R42, R43, R42, RZ, 0x3c, !PT ;  /* 0x0000002a2b2a7212 */ /* 0x000fc400078e3cff */
[----:B------:R-:W-:Y:S01]  /*78ec0*/  LOP3.LUT R51, R51, R50, RZ, 0x3c, !PT ;  /* 0x0000003233337212 */ /* 0x000fe200078e3cff */
[----:B------:R-:W-:Y:S01]  /*78ed0*/  STL.64 [R1+0x1c70], R28 ;  /* 0x001c701c01007387 */ /* 0x000fe20000100a00 */
        /* <DEDUP_REMOVED lines=15> */
[----:B------:R-:W-:Y:S01]  /*78fd0*/  LOP3.LUT R49, R49, R48, RZ, 0x3c, !PT ;  /* 0x0000003031317212 */ /* 0x000fe200078e3cff */
[----:B------:R-:W-:Y:S01]  /*78fe0*/  IMAD.MOV.U32 R65, RZ, RZ, R52 ;  /* 0x000000ffff417224 */ /* 0x000fe200078e0034 */
[----:B------:R-:W-:Y:S01]  /*78ff0*/  LOP3.LUT R51, R51, R50, RZ, 0x3c, !PT ;  /* 0x0000003233337212 */ /* 0x000fe200078e3cff */
[----:B------:R-:W-:Y:S01]  /*79000*/  STL.64 [R1+0x1b30], R40 ;  /* 0x001b302801007387 */ /* 0x000fe20000100a00 */
[----:B------:R-:W-:-:S03]  /*79010*/  MOV R64, R53 ;  /* 0x0000003500407202 */ /* 0x000fc60000000f00 */
        /* <DEDUP_REMOVED lines=10> */
[----:B----4-:R-:W2:Y:S04]  /*790c0*/  LDL.LU R10, [R1+0x24f8] ;  /* 0x0024f800010a7983 */ /* 0x010ea80000300800 */
        /* <DEDUP_REMOVED lines=9> */
[----:B------:R1:W-:Y:S04]  /*79160*/  LDGSTS.E [R5+0x29300], [R26.64], P0 ;  /* 0x293000001a057fae */ /* 0x0003e80008121844 */
[----:B------:R1:W-:Y:S04]  /*79170*/  LDGSTS.E [R5+0x29b00], [R28.64], P0 ;  /* 0x29b000001c057fae */ /* 0x0003e80008121844 */
[----:B------:R1:W-:Y:S04]  /*79180*/  LDGSTS.E [R5+0x2a300], [R30.64], P0 ;  /* 0x2a3000001e057fae */ /* 0x0003e80008121844 */
[----:B------:R1:W-:Y:S04]  /*79190*/  LDGSTS.E [R5+0x2ab00], [R32.64], P0 ;  /* 0x2ab0000020057fae */ /* 0x0003e80008121844 */
[----:B------:R-:W2:Y:S04]  /*791a0*/  LDL.LU R19, [R1+0x25b4] ;  /* 0x0025b40001137983 */ /* 0x000ea80000300800 */
[----:B------:R2:W-:Y:S04]  /*791b0*/  LDGSTS.E [R5+0x2b300], [R36.64], P0 ;  /* 0x2b30000024057fae */ /* 0x0005e80008121844 */
[----:B-1----:R-:W2:Y:S04]  /*791c0*/  LDL.LU R23, [R1+0x25f8] ;  /* 0x0025f80001177983 */ /* 0x002ea80000300800 */
[----:B------:R1:W-:Y:S04]  /*791d0*/  LDGSTS.E [R5+0x2bb00], [R38.64], P0 ;  /* 0x2bb0000026057fae */ /* 0x0003e80008121844 */
        /* <DEDUP_REMOVED lines=9> */
[----:B---3--:R-:W-:-:S02]  /*79270*/  IADD3 R6, P1, R6, R55, RZ ;  /* 0x0000003706067210 */ /* 0x008fc40007f3e0ff */
[----:B--2---:R-:W-:-:S03]  /*79280*/  IADD3 R8, P2, R8, R55, RZ ;  /* 0x0000003708087210 */ /* 0x004fc60007f5e0ff */
[--C-:B------:R-:W-:Y:S01]  /*79290*/  IMAD.X R7, R7, 0x1, R2.reuse, P1 ;  /* 0x0000000107077824 */ /* 0x100fe200008e0602 */
[----:B------:R2:W-:Y:S01]  /*792a0*/  STL [R1+0x2478], R6 ;  /* 0x0024780601007387 */ /* 0x0005e20000100800 */
[----:B------:R-:W-:-:S03]  /*792b0*/  IMAD.X R9, R9, 0x1, R2, P2 ;  /* 0x0000000109097824 */ /* 0x000fc600010e0602 */
[----:B------:R3:W-:Y:S04]  /*792c0*/  STL [R1+0x2474], R7 ;  /* 0x0024740701007387 */ /* 0x0007e80000100800 */
[----:B------:R-:W-:Y:S04]  /*792d0*/  STL [R1+0x24b8], R8 ;  /* 0x0024b80801007387 */ /* 0x000fe80000100800 */
[----:B------:R-:W4:Y:S04]  /*792e0*/  LDL.LU R24, [R1+0x25f4] ;  /* 0x0025f40001187983 */ /* 0x000f280000300800 */
[----:B------:R2:W-:Y:S04]  /*792f0*/  STL [R1+0x24b4], R9 ;  /* 0x0024b40901007387 */ /* 0x0005e80000100800 */
[----:B-1----:R-:W4:Y:S01]  /*79300*/  LDL.LU R5, [R1+0x2634] ;  /* 0x0026340001057983 */ /* 0x002f220000300800 */
[----:B--2---:R-:W-:-:S03]  /*79310*/  IADD3 R10, P1, R10, R55, RZ ;  /* 0x000000370a0a7210 */ /* 0x004fc60007f3e0ff */
[----:B------:R1:W-:Y:S01]  /*79320*/  LDGSTS.E [R3+0x20400], [R6.64], P0 ;  /* 0x2040000006037fae */ /* 0x0003e20008121844 */
[----:B------:R-:W-:Y:S01]  /*79330*/  IADD3 R12, P2, R12, R55, RZ ;  /* 0x000000370c0c7210 */ /* 0x000fe20007f5e0ff */
[----:B------:R-:W-:Y:S02]  /*79340*/  IMAD.X R11, R11, 0x1, R2, P1 ;  /* 0x000000010b0b7824 */ /* 0x000fe400008e0602 */
[----:B-1----:R-:W-:Y:S01]  /*79350*/  IMAD.MOV.U32 R6, RZ, RZ, R8 ;  /* 0x000000ffff067224 */ /* 0x002fe200078e0008 */
[----:B---3--:R-:W-:Y:S02]  /*79360*/  MOV R7, R9 ;  /* 0x0000000900077202 */ /* 0x008fe40000000f00 */
[----:B------:R-:W2:Y:S01]  /*79370*/  LDL.LU.64 R8, [R1+0x1f28] ;  /* 0x001f280001087983 */ /* 0x000ea20000300a00 */
[----:B------:R-:W-:-:S03]  /*79380*/  IMAD.X R13, R13, 0x1, R2, P2 ;  /* 0x000000010d0d7824 */ /* 0x000fc600010e0602 */
[----:B------:R1:W-:Y:S04]  /*79390*/  LDGSTS.E [R3+0x20c00], [R6.64], P0 ;  /* 0x20c0000006037fae */ /* 0x0003e80008121844 */
[----:B------:R-:W-:Y:S04]  /*793a0*/  STL [R1+0x24f8], R10 ;  /* 0x0024f80a01007387 */ /* 0x000fe80000100800 */
[----:B------:R3:W-:Y:S01]  /*793b0*/  STL [R1+0x24f4], R11 ;  /* 0x0024f40b01007387 */ /* 0x0007e20000100800 */
[----:B-1----:R-:W-:-:S03]  /*793c0*/  IMAD.MOV.U32 R6, RZ, RZ, R10 ;  /* 0x000000ffff067224 */ /* 0x002fc600078e000a */
[----:B------:R-:W-:Y:S01]  /*793d0*/  STL [R1+0x2538], R12 ;  /* 0x0025380c01007387 */ /* 0x000fe20000100800 */
[----:B------:R-:W-:-:S03]  /*793e0*/  IMAD.MOV.U32 R7, RZ, RZ, R11 ;  /* 0x000000ffff077224 */ /* 0x000fc600078e000b */
[----:B---3--:R-:W3:Y:S01]  /*793f0*/  LDL.LU.64 R10, [R1+0x1ee8] ;  /* 0x001ee800010a7983 */ /* 0x008ee20000300a00 */
        /* <DEDUP_REMOVED lines=23> */
[----:B------:R-:W3:Y:S04]  /*79570*/  LDL.LU.64 R18, [R1+0x1de8] ;  /* 0x001de80001127983 */ /* 0x000ee80000300a00 */
[----:B------:R1:W-:Y:S04]  /*79580*/  LDGSTS.E [R3+0x22c00], [R6.64], P0 ;  /* 0x22c0000006037fae */ /* 0x0003e80008121844 */
[----:B------:R-:W3:Y:S04]  /*79590*/  LDL.LU.64 R20, [R1+0x1da8] ;  /* 0x001da80001147983 */ /* 0x000ee80000300a00 */
[----:B------:R-:W-:Y:S01]  /*795a0*/  STL [R1+0x25f8], R23 ;  /* 0x0025f81701007387 */ /* 0x000fe20000100800 */
[----:B-1----:R-:W-:Y:S01]  /*795b0*/  MOV R6, R23 ;  /* 0x0000001700067202 */ /* 0x002fe20000000f00 */
[----:B----4-:R-:W-:-:S04]  /*795c0*/  IMAD.X R24, R24, 0x1, R2, P1 ;  /* 0x0000000118187824 */ /* 0x010fc800008e0602 */
[----:B------:R-:W-:Y:S01]  /*795d0*/  IMAD.MOV.U32 R7, RZ, RZ, R24 ;  /* 0x000000ffff077224 */ /* 0x000fe200078e0018 */
[----:B------:R-:W-:Y:S01]  /*795e0*/  STL [R1+0x25f4], R24 ;  /* 0x0025f41801007387 */ /* 0x000fe20000100800 */
[----:B------:R-:W-:-:S03]  /*795f0*/  IMAD.X R5, R5, 0x1, R2, P2 ;  /* 0x0000000105057824 */ /* 0x000fc600010e0602 */
[----:B------:R1:W-:Y:S04]  /*79600*/  STL [R1+0x2638], R22 ;  /* 0x0026381601007387 */ /* 0x0003e80000100800 */
[----:B------:R4:W-:Y:S04]  /*79610*/  LDGSTS.E [R3+0x23400], [R6.64], P0 ;  /* 0x2340000006037fae */ /* 0x0009e80008121844 */
[----:B------:R1:W-:Y:S01]  /*79620*/  STL [R1+0x2634], R5 ;  /* 0x0026340501007387 */ /* 0x0003e20000100800 */
[----:B----4-:R-:W-:-:S03]  /*79630*/  IMAD.MOV.U32 R6, RZ, RZ, R22 ;  /* 0x000000ffff067224 */ /* 0x010fc600078e0016 */
[----:B-1----:R-:W4:Y:S04]  /*79640*/  LDL.LU.64 R22, [R1+0x1d68] ;  /* 0x001d680001167983 */ /* 0x002f280000300a00 */
        /* <DEDUP_REMOVED lines=31> */
[----:B------:R-:W-:Y:S01]  /*79840*/  IADD3.X R17, R21, R2, RZ, P1, !PT ;  /* 0x0000000215117210 */ /* 0x000fe20000ffe4ff */
[----:B------:R-:W-:Y:S01]  /*79850*/  IMAD.MOV.U32 R88, RZ, RZ, R6 ;  /* 0x000000ffff587224 */ /* 0x000fe200078e0006 */
[----:B------:R-:W-:Y:S01]  /*79860*/  MOV R86, R8 ;  /* 0x0000000800567202 */ /* 0x000fe20000000f00 */
[----:B------:R-:W-:Y:S02]  /*79870*/  IMAD.MOV.U32 R89, RZ, RZ, R5 ;  /* 0x000000ffff597224 */ /* 0x000fe400078e0005 */
[----:B------:R-:W-:Y:S01]  /*79880*/  IMAD.MOV.U32 R87, RZ, RZ, R7 ;  /* 0x000000ffff577224 */ /* 0x000fe200078e0007 */
[----:B------:R-:W-:Y:S01]  /*79890*/  MOV R83, R11 ;  /* 0x0000000b00537202 */ /* 0x000fe20000000f00 */
[----:B------:R-:W-:Y:S02]  /*798a0*/  IMAD.MOV.U32 R84, RZ, RZ, R10 ;  /* 0x000000ffff547224 */ /* 0x000fe400078e000a */
[----:B------:R-:W-:Y:S02]  /*798b0*/  IMAD.MOV.U32 R85, RZ, RZ, R9 ;  /* 0x000000ffff557224 */ /* 0x000fe400078e0009 */
[----:B------:R-:W-:Y:S01]  /*798c0*/  IMAD.MOV.U32 R82, RZ, RZ, R12 ;  /* 0x000000ffff527224 */ /* 0x000fe200078e000c */
[----:B------:R1:W-:Y:S01]  /*798d0*/  STL.64 [R1+0x1f28], R88 ;  /* 0x001f285801007387 */ /* 0x0003e20000100a00 */
[----:B------:R-:W-:-:S02]  /*798e0*/  IMAD.MOV.U32 R8, RZ, RZ, R14 ;  /* 0x000000ffff087224 */ /* 0x000fc400078e000e */
[----:B------:R-:W-:Y:S01]  /*798f0*/  IMAD.MOV.U32 R9, RZ, RZ, R13 ;  /* 0x000000ffff097224 */ /* 0x000fe200078e000d */
[----:B------:R2:W-:Y:S01]  /*79900*/  STL.64 [R1+0x1ee8], R86 ;  /* 0x001ee85601007387 */ /* 0x0005e20000100a00 */
[----:B------:R-:W-:Y:S01]  /*79910*/  IMAD.MOV.U32 R6, RZ, RZ, R16 ;  /* 0x000000ffff067224 */ /* 0x000fe200078e0010 */
[----:B------:R-:W-:Y:S01]  /*79920*/  MOV R14, R18 ;  /* 0x00000012000e7202 */ /* 0x000fe20000000f00 */
[----:B------:R-:W-:Y:S01]  /*79930*/  IMAD.MOV.U32 R7, RZ, RZ, R15 ;  /* 0x000000ffff077224 */ /* 0x000fe200078e000f */
[----:B------:R3:W-:Y:S01]  /*79940*/  STL.64 [R1+0x1ea8], R84 ;  /* 0x001ea85401007387 */ /* 0x0007e20000100a00 */
[----:B------:R-:W-:-:S03]  /*79950*/  IMAD.MOV.U32 R15, RZ, RZ, R17 ;  /* 0x000000ffff0f7224 */ /* 0x000fc600078e0011 */
[----:B------:R1:W-:Y:S04]  /*79960*/  STL.64 [R1+0x1e68], R82 ;  /* 0x001e685201007387 */ /* 0x0003e80000100a00 */
[----:B------:R-:W-:Y:S04]  /*79970*/  STL.64 [R1+0x1e28], R8 ;  /* 0x001e280801007387 */ /* 0x000fe80000100a00 */
[----:B------:R1:W-:Y:S04]  /*79980*/  STL.64 [R1+0x1de8], R6 ;  /* 0x001de80601007387 */ /* 0x0003e80000100a00 */
[----:B------:R-:W-:Y:S04]  /*79990*/  STL.64 [R1+0x1da8], R14 ;  /* 0x001da80e01007387 */ /* 0x000fe80000100a00 */
[----:B------:R1:W-:Y:S04]  /*799a0*/  LDGSTS.E [R3+0x24400], [R88.64], P0 ;  /* 0x2440000058037fae */ /* 0x0003e80008121844 */
[----:B------:R2:W-:Y:S04]  /*799b0*/  LDGSTS.E [R3+0x24c00], [R86.64], P0 ;  /* 0x24c0000056037fae */ /* 0x0005e80008121844 */
[----:B------:R3:W-:Y:S04]  /*799c0*/  LDGSTS.E [R3+0x25400], [R84.64], P0 ;  /* 0x2540000054037fae */ /* 0x0007e80008121844 */
[----:B------:R1:W-:Y:S04]  /*799d0*/  LDGSTS.E [R3+0x25c00], [R82.64], P0 ;  /* 0x25c0000052037fae */ /* 0x0003e80008121844 */
[----:B------:R1:W-:Y:S04]  /*799e0*/  LDGSTS.E [R3+0x26400], [R8.64], P0 ;  /* 0x2640000008037fae */ /* 0x0003e80008121844 */
[----:B------:R1:W-:Y:S04]  /*799f0*/  LDGSTS.E [R3+0x26c00], [R6.64], P0 ;  /* 0x26c0000006037fae */ /* 0x0003e80008121844 */
[----:B------:R1:W-:Y:S01]  /*79a00*/  LDGSTS.E [R3+0x27400], [R14.64], P0 ;  /* 0x274000000e037fae */ /* 0x0003e20008121844 */
        /* <DEDUP_REMOVED lines=26> */
[----:B------:R-:W-:Y:S01]  /*79bb0*/  IADD3 R46, P1, R48, R55, RZ ;  /* 0x00000037302e7210 */ /* 0x000fe20007f3e0ff */
[----:B------:R-:W-:Y:S01]  /*79bc0*/  IMAD.MOV.U32 R12, RZ, RZ, R20 ;  /* 0x000000ffff0c7224 */ /* 0x000fe200078e0014 */
[----:B------:R-:W-:Y:S01]  /*79bd0*/  MOV R11, R21 ;  /* 0x00000015000b7202 */ /* 0x000fe20000000f00 */
[----:B------:R-:W-:Y:S02]  /*79be0*/  IMAD.MOV.U32 R13, RZ, RZ, R19 ;  /* 0x000000ffff0d7224 */ /* 0x000fe400078e0013 */
[----:B------:R-:W-:Y:S01]  /*79bf0*/  IMAD.X R45, R49, 0x1, R2, P1 ;  /* 0x00000001312d7824 */ /* 0x000fe200008e0602 */
[-C--:B------:R-:W-:Y:S01]  /*79c00*/  IADD3 R48, P1, R50, R55.reuse, RZ ;  /* 0x0000003732307210 */ /* 0x080fe20007f3e0ff */
[----:B------:R-:W-:Y:S02]  /*79c10*/  IMAD.MOV.U32 R10, RZ, RZ, R22 ;  /* 0x000000ffff0a7224 */ /* 0x000fe400078e0016 */
[----:B------:R-:W-:Y:S01]  /*79c20*/  IMAD.MOV.U32 R238, RZ, RZ, R24 ;  /* 0x000000ffffee7224 */ /* 0x000fe200078e0018 */
[----:B------:R-:W-:Y:S01]  /*79c30*/  IADD3.X R47, R51, R2, RZ, P1, !PT ;  /* 0x00000002332f7210 */ /* 0x000fe20000ffe4ff */
[----:B------:R-:W-:Y:S01]  /*79c40*/  IMAD.MOV.U32 R239, RZ, RZ, R23 ;  /* 0x000000ffffef7224 */ /* 0x000fe200078e0017 */
[----:B------:R-:W-:Y:S01]  /*79c50*/  IADD3 R50, P1, R52, R55, RZ ;  /* 0x0000003734327210 */ /* 0x000fe20007f3e0ff */
[----:B------:R-:W-:Y:S01]  /*79c60*/  IMAD.MOV.U32 R236, RZ, RZ, R26 ;  /* 0x000000ffffec7224 */ /* 0x000fe200078e001a */
[----:B------:R-:W-:Y:S01]  /*79c70*/  MOV R234, R28 ;  /* 0x0000001c00ea7202 */ /* 0x000fe20000000f00 */
[----:B------:R-:W-:Y:S01]  /*79c80*/  IMAD.MOV.U32 R237, RZ, RZ, R25 ;  /* 0x000000ffffed7224 */ /* 0x000fe200078e0019 */
[----:B------:R-:W-:Y:S01]  /*79c90*/  STL.64 [R1+0x1d68], R12 ;  /* 0x001d680c01007387 */ /* 0x000fe20000100a00 */
[----:B------:R-:W-:Y:S01]  /*79ca0*/  IMAD.MOV.U32 R235, RZ, RZ, R27 ;  /* 0x000000ffffeb7224 */ /* 0x000fe200078e001b */
[----:B------:R-:W-:Y:S01]  /*79cb0*/  MOV R81, R31 ;  /* 0x0000001f00517202 */ /* 0x000fe20000000f00 */
[----:B------:R-:W-:Y:S01]  /*79cc0*/  IMAD.MOV.U32 R232, RZ, RZ, R30 ;  /* 0x000000ffffe87224 */ /* 0x000fe200078e001e */
[----:B------:R4:W-:Y:S01]  /*79cd0*/  STL.64 [R1+0x1d28], R10 ;  /* 0x001d280a01007387 */ /* 0x0009e20000100a00 */
        /* <DEDUP_REMOVED lines=10> */
[----:B------:R-:W-:Y:S01]  /*79d80*/  IMAD.X R49, R53, 0x1, R2, P1 ;  /* 0x0000000135317824 */ /* 0x000fe200008e0602 */
[----:B------:R-:W-:Y:S01]  /*79d90*/  IADD3 R52, P1, R62, R55, RZ ;  /* 0x000000373e347210 */ /* 0x000fe20007f3e0ff */
        /* <DEDUP_REMOVED lines=14> */
[----:B------:R-:W-:Y:S01]  /*79e80*/  IMAD.X R51, R63, 0x1, R2, P1 ;  /* 0x000000013f337824 */ /* 0x000fe200008e0602 */
[----:B------:R-:W-:Y:S01]  /*79e90*/  STL.64 [R1+0x1b28], R74 ;  /* 0x001b284a01007387 */ /* 0x000fe20000100a00 */
[----:B------:R-:W-:-:S03]  /*79ea0*/  IMAD.MOV.U32 R65, RZ, RZ, R47 ;  /* 0x000000ffff417224 */ /* 0x000fc600078e002f */
[----:B------:R-:W-:Y:S01]  /*79eb0*/  STL.64 [R1+0x1ae8], R72 ;  /* 0x001ae84801007387 */ /* 0x000fe20000100a00 */
[----:B------:R-:W-:Y:S02]  /*79ec0*/  IMAD.MOV.U32 R62, RZ, RZ, R50 ;  /* 0x000000ffff3e7224 */ /* 0x000fe400078e0032 */
[----:B------:R-:W-:Y:S01]  /*79ed0*/  IMAD.MOV.U32 R63, RZ, RZ, R49 ;  /* 0x000000ffff3f7224 */ /* 0x000fe200078e0031 */
[----:B------:R-:W-:Y:S01]  /*79ee0*/  STL.64 [R1+0x1aa8], R70 ;  /* 0x001aa84601007387 */ /* 0x000fe20000100a00 */
[----:B------:R-:W-:-:S03]  /*79ef0*/  IMAD.MOV.U32 R53, RZ, RZ, R51 ;  /* 0x000000ffff357224 */ /* 0x000fc600078e0033 */
[----:B------:R-:W-:Y:S04]  /*79f00*/  STL.64 [R1+0x1a68], R68 ;  /* 0x001a684401007387 */ /* 0x000fe80000100a00 */
[----:B------:R-:W-:Y:S04]  /*79f10*/  STL.64 [R1+0x1a28], R66 ;  /* 0x001a284201007387 */ /* 0x000fe80000100a00 */
[----:B-1----:R1:W5:Y:S04]  /*79f20*/  LDL.LU.64 R88, [R1+0x2dd8] ;  /* 0x002dd80001587983 */ /* 0x0023680000300a00 */
[----:B------:R-:W-:Y:S04]  /*79f30*/  STL.64 [R1+0x19e8], R64 ;  /* 0x0019e84001007387 */ /* 0x000fe80000100a00 */
[----:B--2---:R1:W5:Y:S04]  /*79f40*/  LDL.LU.64 R86, [R1+0x2dd0] ;  /* 0x002dd00001567983 */ /* 0x0043680000300a00 */
[----:B------:R-:W-:Y:S04]  /*79f50*/  STL.64 [R1+0x19a8], R62 ;  /* 0x0019a83e01007387 */ /* 0x000fe80000100a00 */
[----:B---3--:R1:W5:Y:S04]  /*79f60*/  LDL.LU.64 R84, [R1+0x2dc8] ;  /* 0x002dc80001547983 */ /* 0x0083680000300a00 */
[----:B------:R-:W-:Y:S04]  /*79f70*/  STL.64 [R1+0x1968], R52 ;  /* 0x0019683401007387 */ /* 0x000fe80000100a00 */
[----:B------:R1:W5:Y:S04]  /*79f80*/  LDL.LU.64 R82, [R1+0x2dc0] ;  /* 0x002dc00001527983 */ /* 0x0003680000300a00 */
[----:B------:R-:W2:Y:S04]  /*79f90*/  LDL.LU R6, [R1+0x2480] ;  /* 0x0024800001067983 */ /* 0x000ea80000300800 */
[----:B------:R-:W3:Y:S04]  /*79fa0*/  LDL.LU R8, [R1+0x24c0] ;  /* 0x0024c00001087983 */ /* 0x000ee80000300800 */
[----:B------:R-:W3:Y:S04]  /*79fb0*/  LDL.LU R7, [R1+0x247c] ;  /* 0x00247c0001077983 */ /* 0x000ee80000300800 */
[----:B------:R-:W3:Y:S04]  /*79fc0*/  LDL.LU R9, [R1+0x24bc] ;  /* 0x0024bc0001097983 */ /* 0x000ee80000300800 */
[----:B------:R1:W-:Y:S04]  /*79fd0*/  LDGSTS.E [R3+0x27c00], [R12.64], P0 ;  /* 0x27c000000c037fae */ /* 0x0003e80008121844 */
[----:B------:R4:W-:Y:S04]  /*79fe0*/  LDGSTS.E [R3+0x28400], [R10.64], P0 ;  /* 0x284000000a037fae */ /* 0x0009e80008121844 */
[----:B------:R1:W-:Y:S04]  /*79ff0*/  LDGSTS.E [R3+0x28c00], [R238.64], P0 ;  /* 0x28c00000ee037fae */ /* 0x0003e80008121844 */
[----:B------:R2:W-:Y:S04]  /*7a000*/  LDGSTS.E [R3+0x29400], [R236.64], P0 ;  /* 0x29400000ec037fae */ /* 0x0005e80008121844 */
[----:B----4-:R-:W4:Y:S04]  /*7a010*/  LDL.LU R10, [R1+0x2500] ;  /* 0x00250000010a7983 */ /* 0x010f280000300800 */
        /* <DEDUP_REMOVED lines=9> */
[----:B------:R1:W-:Y:S01]  /*7a0b0*/  LDGSTS.E [R3+0x29c00], [R234.64], P0 ;  /* 0x29c00000ea037fae */ /* 0x0003e20008121844 */
[----:B------:R-:W-:-:S03]  /*7a0c0*/  SHF.L.U32 R61, R58, 0x2, RZ ;  /* 0x000000023a3d7819 */ /* 0x000fc600000006ff */
[----:B------:R1:W-:Y:S04]  /*7a0d0*/  LDGSTS.E [R3+0x2a400], [R232.64], P0 ;  /* 0x2a400000e8037fae */ /* 0x0003e80008121844 */
[----:B------:R1:W-:Y:S04]  /*7a0e0*/  LDGSTS.E [R3+0x2ac00], [R80.64], P0 ;  /* 0x2ac0000050037fae */ /* 0x0003e80008121844 */
[----:B------:R1:W-:Y:S04]  /*7a0f0*/  LDGSTS.E [R3+0x2b400], [R78.64], P0 ;  /* 0x2b4000004e037fae */ /* 0x0003e80008121844 */
[----:B------:R1:W-:Y:S01]  /*7a100*/  LDGSTS.E [R3+0x2bc00], [R76.64], P0 ;  /* 0x2bc000004c037fae */ /* 0x0003e20008121844 */
[----:B--2---:R-:W-:-:S03]  /*7a110*/  IADD3 R6, P1, R6, R55, RZ ;  /* 0x0000003706067210 */ /* 0x004fc60007f3e0ff */
[----:B------:R1:W-:Y:S01]  /*7a120*/  LDGSTS.E [R3+0x2c400], [R74.64], P0 ;  /* 0x2c4000004a037fae */ /* 0x0003e20008121844 */
[----:B---3--:R-:W-:-:S03]  /*7a130*/  IADD3 R8, P2, R8, R55, RZ ;  /* 0x0000003708087210 */ /* 0x008fc60007f5e0ff */
        /* <DEDUP_REMOVED lines=67> */
[----:B-1----:R-:W-:-:S03]  /*7a570*/  IMAD.MOV.U32 R7, RZ, RZ, R22 ;  /* 0x000000ffff077224 */ /* 0x002fc600078e0016 */
        /* <DEDUP_REMOVED lines=16> */
[----:B------:R-:W3:Y:S01]  /*7a680*/  LDL.LU.64 R58, [R1+0x1960] ;  /* 0x00196000013a7983 */ /* 0x000ee20000300a00 */
[----:B------:R-:W-:-:S05]  /*7a690*/  IMAD.MOV.U32 R6, RZ, RZ, R5 ;  /* 0x000000ffff067224 */ /* 0x000fca00078e0005 */
        /* <DEDUP_REMOVED lines=24> */
[----:B------:R-:W-:Y:S01]  /*7a820*/  IMAD.MOV.U32 R12, RZ, RZ, R14 ;  /* 0x000000ffff0c7224 */ /* 0x000fe200078e000e */
[----:B------:R-:W-:Y:S01]  /*7a830*/  MOV R73, R17 ;  /* 0x0000001100497202 */ /* 0x000fe20000000f00 */
[----:B------:R-:W-:Y:S01]  /*7a840*/  IMAD.MOV.U32 R6, RZ, RZ, R16 ;  /* 0x000000ffff067224 */ /* 0x000fe200078e0010 */
[----:B------:R2:W-:Y:S01]  /*7a850*/  STL.64 [R1+0x1ee0], R78 ;  /* 0x001ee04e01007387 */ /* 0x0005e20000100a00 */
[----:B------:R-:W-:-:S02]  /*7a860*/  IMAD.MOV.U32 R7, RZ, RZ, R15 ;  /* 0x000000ffff077224 */ /* 0x000fc400078e000f */
[----:B------:R-:W-:Y:S01]  /*7a870*/  IMAD.MOV.U32 R72, RZ, RZ, R18 ;  /* 0x000000ffff487224 */ /* 0x000fe200078e0012 */
        /* <DEDUP_REMOVED lines=38> */
[-C--:B------:R-:W-:Y:S01]  /*7aae0*/  IADD3 R46, P1, R48, R55.reuse, RZ ;  /* 0x00000037302e7210 */ /* 0x080fe20007f3e0ff */
[----:B------:R-:W-:Y:S02]  /*7aaf0*/  IMAD.MOV.U32 R70, RZ, RZ, R20 ;  /* 0x000000ffff467224 */ /* 0x000fe400078e0014 */
[----:B------:R-:W-:Y:S02]  /*7ab00*/  IMAD.MOV.U32 R71, RZ, RZ, R19 ;  /* 0x000000ffff477224 */ /* 0x000fe400078e0013 */
[----:B------:R-:W-:Y:S01]  /*7ab10*/  IMAD.X R45, R49, 0x1, R2, P1 ;  /* 0x00000001312d7824 */ /* 0x000fe200008e0602 */
[-C--:B------:R-:W-:Y:S01]  /*7ab20*/  IADD3 R48, P1, R50, R55.reuse, RZ ;  /* 0x0000003732307210 */ /* 0x080fe20007f3e0ff */
[----:B------:R-:W-:Y:S01]  /*7ab30*/  IMAD.MOV.U32 R68, RZ, RZ, R22 ;  /* 0x000000ffff447224 */ /* 0x000fe200078e0016 */
[----:B------:R-:W-:Y:S01]  /*7ab40*/  MOV R20, R24 ;  /* 0x0000001800147202 */ /* 0x000fe20000000f00 */
[----:B------:R-:W-:Y:S01]  /*7ab50*/  IMAD.MOV.U32 R69, RZ, RZ, R21 ;  /* 0x000000ffff457224 */ /* 0x000fe200078e0015 */
[----:B------:R-:W-:Y:S01]  /*7ab60*/  IADD3.X R47, R51, R2, RZ, P1, !PT ;  /* 0x00000002332f7210 */ /* 0x000fe20000ffe4ff */
[----:B------:R-:W-:Y:S01]  /*7ab70*/  IMAD.MOV.U32 R21, RZ, RZ, R23 ;  /* 0x000000ffff157224 */ /* 0x000fe200078e0017 */
[----:B------:R-:W-:Y:S01]  /*7ab80*/  IADD3 R50, P1, R52, R55, RZ ;  /* 0x0000003734327210 */ /* 0x000fe20007f3e0ff */
[----:B------:R-:W-:Y:S01]  /*7ab90*/  IMAD.MOV.U32 R10, RZ, RZ, R26 ;  /* 0x000000ffff0a7224 */ /* 0x000fe200078e001a */
[----:B------:R-:W-:Y:S01]  /*7aba0*/  MOV R9, R27 ;  /* 0x0000001b00097202 */ /* 0x000fe20000000f00 */
        /* <DEDUP_REMOVED lines=16> */
[----:B------:R-:W-:Y:S01]  /*7acb0*/  IMAD.X R49, R53, 0x1, R2, P1 ;  /* 0x0000000135317824 */ /* 0x000fe200008e0602 */
[----:B------:R-:W-:Y:S01]  /*7acc0*/  IADD3 R52, P1, R58, R55, RZ ;  /* 0x000000373a347210 */ /* 0x000fe20007f3e0ff */
[----:B------:R-:W-:Y:S01]  /*7acd0*/  IMAD.MOV.U32 R236, RZ, RZ, R38 ;  /* 0x000000ffffec7224 */ /* 0x000fe200078e0026 */
[----:B------:R-:W-:Y:S01]  /*7ace0*/  STL.64 [R1+0x1c20], R18 ;  /* 0x001c201201007387 */ /* 0x000fe20000100a00 */
        /* <DEDUP_REMOVED lines=26> */
[----:B----4-:R1:W5:Y:S04]  /*7ae90*/  LDL.LU.64 R76, [R1+0x2da8] ;  /* 0x002da800014c7983 */ /* 0x0103680000300a00 */
[----:B------:R-:W-:Y:S04]  /*7aea0*/  STL.64 [R1+0x1960], R52 ;  /* 0x0019603401007387 */ /* 0x000fe80000100a00 */
[----:B------:R1:W5:Y:S04]  /*7aeb0*/  LDL.LU.64 R74, [R1+0x2da0] ;  /* 0x002da000014a7983 */ /* 0x0003680000300a00 */
[----:B------:R-:W2:Y:S04]  /*7aec0*/  LDL.LU R6, [R1+0x2488] ;  /* 0x0024880001067983 */ /* 0x000ea80000300800 */
[----:B------:R-:W4:Y:S04]  /*7aed0*/  LDL.LU R12, [R1+0x24c8] ;  /* 0x0024c800010c7983 */ /* 0x000f280000300800 */
[----:B------:R1:W5:Y:S04]  /*7aee0*/  LDL.LU.64 R72, [R1+0x2d98] ;  /* 0x002d980001487983 */ /* 0x0003680000300a00 */
[----:B------:R3:W-:Y:S04]  /*7aef0*/  LDGSTS.E [R3+0x27d00], [R70.64], P0 ;  /* 0x27d0000046037fae */ /* 0x0007e80008121844 */
[----:B------:R1:W-:Y:S04]  /*7af00*/  LDGSTS.E [R3+0x28500], [R68.64], P0 ;  /* 0x2850000044037fae */ /* 0x0003e80008121844 */
[----:B------:R1:W-:Y:S04]  /*7af10*/  LDGSTS.E [R3+0x28d00], [R20.64], P0 ;  /* 0x28d0000014037fae */ /* 0x0003e80008121844 */
[----:B---3--:R3:W5:Y:S04]  /*7af20*/  LDL.LU.64 R70, [R1+0x2d90] ;  /* 0x002d900001467983 */ /* 0x0087680000300a00 */
[----:B------:R-:W3:Y:S04]  /*7af30*/  LDL.LU R7, [R1+0x2484] ;  /* 0x0024840001077983 */ /* 0x000ee80000300800 */
[----:B------:R-:W3:Y:S04]  /*7af40*/  LDL.LU R13, [R1+0x24c4] ;  /* 0x0024c400010d7983 */ /* 0x000ee80000300800 */
[----:B-1----:R1:W5:Y:S04]  /*7af50*/  LDL.LU.64 R68, [R1+0x2d88] ;  /* 0x002d880001447983 */ /* 0x0023680000300a00 */
[----:B------:R1:W-:Y:S04]  /*7af60*/  LDGSTS.E [R3+0x29500], [R10.64], P0 ;  /* 0x295000000a037fae */ /* 0x0003e80008121844 */
[----:B------:R1:W-:Y:S04]  /*7af70*/  LDGSTS.E [R3+0x29d00], [R8.64], P0 ;  /* 0x29d0000008037fae */ /* 0x0003e80008121844 */
[----:B------:R1:W-:Y:S04]  /*7af80*/  LDGSTS.E [R3+0x2a500], [R18.64], P0 ;  /* 0x2a50000012037fae */ /* 0x0003e80008121844 */
[----:B-1----:R-:W3:Y:S04]  /*7af90*/  LDL.LU R10, [R1+0x2508] ;  /* 0x00250800010a7983 */ /* 0x002ee80000300800 */
[----:B------:R-:W3:Y:S04]  /*7afa0*/  LDL.LU R8, [R1+0x2548] ;  /* 0x0025480001087983 */ /* 0x000ee80000300800 */
[----:B------:R-:W3:Y:S04]  /*7afb0*/  LDL.LU R11, [R1+0x2504] ;  /* 0x00250400010b7983 */ /* 0x000ee80000300800 */
[----:B------:R-:W3:Y:S04]  /*7afc0*/  LDL.LU R9, [R1+0x2544] ;  /* 0x0025440001097983 */ /* 0x000ee80000300800 */
        /* <DEDUP_REMOVED lines=9> */
[----:B------:R-:W3:Y:S04]  /*7b060*/  LDL.LU R22, [R1+0x2608] ;  /* 0x0026080001167983 */ /* 0x000ee80000300800 */
[----:B------:R1:W-:Y:S04]  /*7b070*/  LDGSTS.E [R3+0x2d500], [R232.64], P0 ;  /* 0x2d500000e8037fae */ /* 0x0003e80008121844 */
[----:B------:R-:W3:Y:S04]  /*7b080*/  LDL.LU R5, [R1+0x2648] ;  /* 0x0026480001057983 */ /* 0x000ee80000300800 */
[----:B------:R1:W-:Y:S04]  /*7b090*/  LDGSTS.E [R3+0x2dd00], [R66.64], P0 ;  /* 0x2dd0000042037fae */ /* 0x0003e80008121844 */
[----:B------:R1:W-:Y:S04]  /*7b0a0*/  LDGSTS.E [R3+0x2e500], [R64.64], P0 ;  /* 0x2e50000040037fae */ /* 0x0003e80008121844 */
[----:B------:R1:W-:Y:S04]  /*7b0b0*/  LDGSTS.E [R3+0x2ed00], [R62.64], P0 ;  /* 0x2ed000003e037fae */ /* 0x0003e80008121844 */
[----:B------:R1:W-:Y:S04]  /*7b0c0*/  LDGSTS.E [R3+0x2f500], [R58.64], P0 ;  /* 0x2f5000003a037fae */ /* 0x0003e80008121844 */
[----:B------:R1:W-:Y:S01]  /*7b0d0*/  LDGSTS.E [R3+0x2fd00], [R52.64], P0 ;  /* 0x2fd0000034037fae */ /* 0x0003e20008121844 */
[----:B--2---:R-:W-:-:S02]  /*7b0e0*/  IADD3 R6, P1, R6, R55, RZ ;  /* 0x0000003706067210 */ /* 0x004fc40007f3e0ff */
[----:B----4-:R-:W-:-:S03]  /*7b0f0*/  IADD3 R12, P2, R12, R55, RZ ;  /* 0x000000370c0c7210 */ /* 0x010fc60007f5e0ff */
[----:B------:R2:W-:Y:S01]  /*7b100*/  STL [R1+0x2488], R6 ;  /* 0x0024880601007387 */ /* 0x0005e20000100800 */
[----:B---3--:R-:W-:Y:S01]  /*7b110*/  IMAD.X R7, R7, 0x1, R2, P1 ;  /* 0x0000000107077824 */ /* 0x008fe200008e0602 */
[----:B------:R-:W-:-:S04]  /*7b120*/  IADD3.X R13, R13, R2, RZ, P2, !PT ;  /* 0x000000020d0d7210 */ /* 0x000fc800017fe4ff */
[----:B------:R3:W-:Y:S04]  /*7b130*/  STL [R1+0x2484], R7 ;  /* 0x0024840701007387 */ /* 0x0007e80000100800 */
[----:B------:R-:W-:Y:S04]  /*7b140*/  STL [R1+0x24c8], R12 ;  /* 0x0024c80c01007387 */ /* 0x000fe80000100800 */
[----:B------:R-:W4:Y:S04]  /*7b150*/  LDL.LU R23, [R1+0x2604] ;  /* 0x0026040001177983 */ /* 0x000f280000300800 */
[----:B------:R-:W-:Y:S04]  /*7b160*/  STL [R1+0x24c4], R13 ;  /* 0x0024c40d01007387 */ /* 0x000fe80000100800 */
[----:B-1----:R-:W4:Y:S01]  /*7b170*/  LDL.LU R3, [R1+0x2644] ;  /* 0x0026440001037983 */ /* 0x002f220000300800 */
[----:B------:R-:W-:-:S03]  /*7b180*/  IADD3 R10, P1, R10, R55, RZ ;  /* 0x000000370a0a7210 */ /* 0x000fc60007f3e0ff */
[----:B------:R2:W-:Y:S01]  /*7b190*/  LDGSTS.E [R4+0x20600], [R6.64], P0 ;  /* 0x2060000006047fae */ /* 0x0005e20008121844 */
[----:B------:R-:W-:Y:S01]  /*7b1a0*/  IADD3 R8, P2, R8, R55, RZ ;  /* 0x0000003708087210 */ /* 0x000fe20007f5e0ff */
[----:B------:R-:W-:Y:S02]  /*7b1b0*/  IMAD.X R11, R11, 0x1, R2, P1 ;  /* 0x000000010b0b7824 */ /* 0x000fe400008e0602 */
[----:B------:R-:W-:Y:S04]  /*7b1c0*/  STL [R1+0x2508], R10 ;  /* 0x0025080a01007387 */ /* 0x000fe80000100800 */
[----:B------:R-:W-:Y:S04]  /*7b1d0*/  STL [R1+0x2504], R11 ;  /* 0x0025040b01007387 */ /* 0x000fe80000100800 */
[----:B------:R-:W-:Y:S04]  /*7b1e0*/  STL [R1+0x2548], R8 ;  /* 0x0025480801007387 */ /* 0x000fe80000100800 */
[----:B------:R-:W4:Y:S01]  /*7b1f0*/  LDL.LU.64 R30, [R1+0x1f18] ;  /* 0x001f1800011e7983 */ /* 0x000f220000300a00 */
[----:B--2---:R-:W-:-:S02]  /*7b200*/  IMAD.MOV.U32 R6, RZ, RZ, R12 ;  /* 0x000000ffff067224 */ /* 0x004fc400078e000c */
[----:B---3--:R-:W-:Y:S02]  /*7b210*/  IMAD.MOV.U32 R7, RZ, RZ, R13 ;  /* 0x000000ffff077224 */ /* 0x008fe400078e000d */
[----:B------:R-:W-:-:S03]  /*7b220*/  IMAD.X R9, R9, 0x1, R2, P2 ;  /* 0x0000000109097824 */ /* 0x000fc600010e0602 */
[----:B------:R1:W-:Y:S04]  /*7b230*/  LDGSTS.E [R4+0x20e00], [R6.64], P0 ;  /* 0x20e0000006047fae */ /* 0x0003e80008121844 */
[----:B------:R2:W-:Y:S01]  /*7b240*/  STL [R1+0x2544], R9 ;  /* 0x0025440901007387 */ /* 0x0005e20000100800 */
[----:B-1----:R-:W-:Y:S01]  /*7b250*/  MOV R6, R10 ;  /* 0x0000000a00067202 */ /* 0x002fe20000000f00 */
[----:B------:R-:W-:-:S05]  /*7b260*/  IMAD.MOV.U32 R7, RZ, RZ, R11 ;  /* 0x000000ffff077224 */ /* 0x000fca00078e000b */
[----:B------:R1:W-:Y:S02]  /*7b270*/  LDGSTS.E [R4+0x21600], [R6.64], P0 ;  /* 0x2160000006047fae */ /* 0x0003e40008121844 */
[----:B-1----:R-:W-:Y:S02]  /*7b280*/  IMAD.MOV.U32 R6, RZ, RZ, R8 ;  /* 0x000000ffff067224 */ /* 0x002fe400078e0008 */
[----:B------:R-:W-:Y:S02]  /*7b290*/  IMAD.MOV.U32 R7, RZ, RZ, R9 ;  /* 0x000000ffff077224 */ /* 0x000fe400078e0009 */
[----:B--2---:R-:W2:Y:S04]  /*7b2a0*/  LDL.LU.64 R8, [R1+0x1ed8] ;  /* 0x001ed80001087983 */ /* 0x004ea80000300a00 */
[----:B------:R-:W2:Y:S01]  /*7b2b0*/  LDL.LU.64 R10, [R1+0x1e98] ;  /* 0x001e9800010a7983 */ /* 0x000ea20000300a00 */
[----:B------:R-:W-:-:S03]  /*7b2c0*/  IADD3 R16, P1, R16, R55, RZ ;  /* 0x0000003710107210 */ /* 0x000fc60007f3e0ff */
[----:B------:R-:W2:Y:S01]  /*7b2d0*/  LDL.LU.64 R12, [R1+0x1e58] ;  /* 0x001e5800010c7983 */ /* 0x000ea20000300a00 */
[----:B------:R-:W-:Y:S01]  /*7b2e0*/  IADD3 R18, P2, R18, R55, RZ ;  /* 0x0000003712127210 */ /* 0x000fe20007f5e0ff */
[----:B------:R-:W-:Y:S02]  /*7b2f0*/  IMAD.X R17, R17, 0x1, R2, P1 ;  /* 0x0000000111117824 */ /* 0x000fe400008e0602 */
[----:B------:R-:W2:Y:S01]  /*7b300*/  LDL.LU.64 R14, [R1+0x1e18] ;  /* 0x001e1800010e7983 */ /* 0x000ea20000300a00 */
[----:B------:R-:W-:-:S03]  /*7b310*/  IADD3.X R19, R19, R2, RZ, P2, !PT ;  /* 0x0000000213137210 */ /* 0x000fc600017fe4ff */
[----:B------:R-:W-:Y:S04]  /*7b320*/  STL [R1+0x2588], R16 ;  /* 0x0025881001007387 */ /* 0x000fe80000100800 */
[----:B------:R1:W-:Y:S04]  /*7b330*/  LDGSTS.E [R4+0x21e00], [R6.64], P0 ;  /* 0x21e0000006047fae */ /* 0x0003e80008121844 */
[----:B------:R1:W-:Y:S04]  /*7b340*/  STL [R1+0x2584], R17 ;  /* 0x0025841101007387 */ /* 0x0003e80000100800 */
[----:B------:R-:W-:Y:S01]  /*7b350*/  STL [R1+0x25c8], R18 ;  /* 0x0025c81201007387 */ /* 0x000fe20000100800 */
[----:B-1----:R-:W-:-:S02]  /*7b360*/  IMAD.MOV.U32 R6, RZ, RZ, R16 ;  /* 0x000000ffff067224 */ /* 0x002fc400078e0010 */
[----:B------:R-:W-:Y:S02]  /*7b370*/  IMAD.MOV.U32 R7, RZ, RZ, R17 ;  /* 0x000000ffff077224 */ /* 0x000fe400078e0011 */
[----:B------:R-:W2:Y:S01]  /*7b380*/  LDL.LU.64 R16, [R1+0x1dd8] ;  /* 0x001dd80001107983 */ /* 0x000ea20000300a00 */
[----:B------:R-:W-:-:S03]  /*7b390*/  IADD3 R22, P1, R22, R55, RZ ;  /* 0x0000003716167210 */ /* 0x000fc60007f3e0ff */
[----:B------:R1:W-:Y:S01]  /*7b3a0*/  LDGSTS.E [R4+0x22600], [R6.64], P0 ;  /* 0x2260000006047fae */ /* 0x0003e20008121844 */
[----:B------:R-:W-:-:S03]  /*7b3b0*/  IADD3 R5, P2, R5, R55, RZ ;  /* 0x0000003705057210 */ /* 0x000fc60007f5e0ff */
[----:B------:R1:W-:Y:S02]  /*7b3c0*/  STL [R1+0x25c4], R19 ;  /* 0x0025c41301007387 */ /* 0x0003e40000100800 */
[----:B-1----:R-:W-:Y:S02]  /*7b3d0*/  IMAD.MOV.U32 R6, RZ, RZ, R18 ;  /* 0x000000ffff067224 */ /* 0x002fe400078e0012 */
[----:B------:R-:W-:Y:S02]  /*7b3e0*/  IMAD.MOV.U32 R7, RZ, RZ, R19 ;  /* 0x000000ffff077224 */ /* 0x000fe400078e0013 */
[----:B------:R-:W2:Y:S04]  /*7b3f0*/  LDL.LU.64 R18, [R1+0x1d98] ;  /* 0x001d980001127983 */ /* 0x000ea80000300a00 */
[----:B------:R-:W2:Y:S04]  /*7b400*/  LDL.LU.64 R20, [R1+0x1d58] ;  /* 0x001d580001147983 */ /* 0x000ea80000300a00 */
[----:B------:R-:W-:Y:S04]  /*7b410*/  STL [R1+0x2608], R22 ;  /* 0x0026081601007387 */ /* 0x000fe80000100800 */
[----:B------:R1:W-:Y:S02]  /*7b420*/  LDGSTS.E [R4+0x22e00], [R6.64], P0 ;  /* 0x22e0000006047fae */ /* 0x0003e40008121844 */
[----:B-1----:R-:W-:Y:S01]  /*7b430*/  IMAD.MOV.U32 R6, RZ, RZ, R22 ;  /* 0x000000ffff067224 */ /* 0x002fe200078e0016 */
[----:B----4-:R-:W-:-:S05]  /*7b440*/  IADD3.X R23, R23, R2, RZ, P1, !PT ;  /* 0x0000000217177210 */ /* 0x010fca0000ffe4ff */
[----:B------:R1:W-:Y:S01]  /*7b450*/  STL [R1+0x2604], R23 ;  /* 0x0026041701007387 */ /* 0x0003e20000100800 */
[----:B------:R-:W-:-:S03]  /*7b460*/  IMAD.X R3, R3, 0x1, R2, P2 ;  /* 0x0000000103037824 */ /* 0x000fc600010e0602 */
[----:B------:R4:W-:Y:S01]  /*7b470*/  STL [R1+0x2648], R5 ;  /* 0x0026480501007387 */ /* 0x0009e20000100800 */
[----:B------:R-:W-:-:S03]  /*7b480*/  IMAD.MOV.U32 R7, RZ, RZ, R23 ;  /* 0x000000ffff077224 */ /* 0x000fc600078e0017 */
[----:B------:R4:W-:Y:S04]  /*7b490*/  STL [R1+0x2644], R3 ;  /* 0x0026440301007387 */ /* 0x0009e80000100800 */
[----:B-1----:R-:W3:Y:S04]  /*7b4a0*/  LDL.LU.64 R22, [R1+0x1d18] ;  /* 0x001d180001167983 */ /* 0x002ee80000300a00 */
[----:B------:R-:W3:Y:S04]  /*7b4b0*/  LDL.LU.64 R24, [R1+0x1cd8] ;  /* 0x001cd80001187983 */ /* 0x000ee80000300a00 */
[----:B------:R-:W3:Y:S04]  /*7b4c0*/  LDL.LU.64 R26, [R1+0x1c98] ;  /* 0x001c9800011a7983 */ /* 0x000ee80000300a00 */
[----:B------:R1:W-:Y:S04]  /*7b4d0*/  LDGSTS.E [R4+0x23600], [R6.64], P0 ;  /* 0x2360000006047fae */ /* 0x0003e80008121844 */
[----:B------:R-:W3:Y:S01]  /*7b4e0*/  LDL.LU.64 R28, [R1+0x1c58] ;  /* 0x001c5800011c7983 */ /* 0x000ee20000300a00 */
[----:B-1----:R-:W-:Y:S01]  /*7b4f0*/  IMAD.MOV.U32 R6, RZ, RZ, R5 ;  /* 0x000000ffff067224 */ /* 0x002fe200078e0005 */
[----:B----4-:R-:W-:-:S02]  /*7b500*/  IADD3 R5, P1, R30, R55, RZ ;  /* 0x000000371e057210 */ /* 0x010fc40007f3e0ff */
[----:B------:R-:W-:-:S03]  /*7b510*/  MOV R7, R3 ;  /* 0x0000000300077202 */ /* 0x000fc60000000f00 */
[----:B------:R-:W-:Y:S02]  /*7b520*/  IMAD.X R3, R31, 0x1, R2, P1 ;  /* 0x000000011f037824 */ /* 0x000fe400008e0602 */
        /* <DEDUP_REMOVED lines=12> */
[----:B------:R2:W-:Y:S02]  /*7b5f0*/  LDGSTS.E [R4+0x23e00], [R6.64], P0 ;  /* 0x23e0000006047fae */ /* 0x0005e40008121844 */
[----:B--2---:R-:W-:-:S05]  /*7b600*/  IADD3 R7, P1, R8, R55, RZ ;  /* 0x0000003708077210 */ /* 0x004fca0007f3e0ff */
        /* <DEDUP_REMOVED lines=21> */
[----:B------:R-:W-:Y:S01]  /*7b760*/  IMAD.MOV.U32 R59, RZ, RZ, R3 ;  /* 0x000000ffff3b7224 */ /* 0x000fe200078e0003 */
[----:B------:R-:W-:Y:S02]  /*7b770*/  LOP3.LUT R10, R11, R10, RZ, 0x3c, !PT ;  /* 0x0000000a0b0a7212 */ /* 0x000fe400078e3cff */
[----:B------:R-:W-:Y:S02]  /*7b780*/  LOP3.LUT R19, R19, R18, RZ, 0x3c, !PT ;  /* 0x0000001213137212 */ /* 0x000fe400078e3cff */
[----:B------:R-:W-:Y:S02]  /*7b790*/  MOV R58, R5 ;  /* 0x00000005003a7202 */ /* 0x000fe40000000f00 */
        /* <DEDUP_REMOVED lines=13> */
[----:B------:R-:W-:Y:S04]  /*7b870*/  STL.64 [R1+0x1e98], R8 ;  /* 0x001e980801007387 */ /* 0x000fe80000100a00 */
        /* <DEDUP_REMOVED lines=15> */
[----:B------:R-:W-:-:S04]  /*7b970*/  IADD3 R23, P1, R24, R55, RZ ;  /* 0x0000003718177210 */ /* 0x000fc80007f3e0ff */
[----:B------:R-:W-:Y:S02]  /*7b980*/  IADD3.X R22, R25, R2, RZ, P1, !PT ;  /* 0x0000000219167210 */ /* 0x000fe40000ffe4ff */
[----:B------:R-:W-:-:S05]  /*7b990*/  IADD3 R25, P1, R26, R55, RZ ;  /* 0x000000371a197210 */ /* 0x000fca0007f3e0ff */
[----:B------:R-:W-:Y:S01]  /*7b9a0*/  IMAD.X R24, R27, 0x1, R2, P1 ;  /* 0x000000011b187824 */ /* 0x000fe200008e0602 */
[----:B------:R-:W-:-:S05]  /*7b9b0*/  IADD3 R27, P1, R28, R55, RZ ;  /* 0x000000371c1b7210 */ /* 0x000fca0007f3e0ff */
[----:B------:R-:W-:Y:S01]  /*7b9c0*/  IMAD.X R26, R29, 0x1, R2, P1 ;  /* 0x000000011d1a7824 */ /* 0x000fe200008e0602 */
[----:B----4-:R-:W-:-:S05]  /*7b9d0*/  IADD3 R29, P1, R30, R55, RZ ;  /* 0x000000371e1d7210 */ /* 0x010fca0007f3e0ff */
        /* <DEDUP_REMOVED lines=15> */
[----:B------:R-:W-:Y:S02]  /*7bad0*/  IADD3 R45, P1, R46, R55, RZ ;  /* 0x000000372e2d7210 */ /* 0x000fe40007f3e0ff */
[----:B------:R-:W-:-:S03]  /*7bae0*/  LOP3.LUT R21, R21, R20, RZ, 0x3c, !PT ;  /* 0x0000001415157212 */ /* 0x000fc600078e3cff */
[--C-:B------:R-:W-:Y:S01]  /*7baf0*/  IMAD.X R44, R47, 0x1, R2.reuse, P1 ;  /* 0x000000012f2c7824 */ /* 0x100fe200008e0602 */
[-C--:B------:R-:W-:Y:S02]  /*7bb00*/  IADD3 R47, P1, R48, R55.reuse, RZ ;  /* 0x00000037302f7210 */ /* 0x080fe40007f3e0ff */
[----:B------:R-:W-:Y:S02]  /*7bb10*/  LOP3.LUT R23, R23, R22, RZ, 0x3c, !PT ;  /* 0x0000001617177212 */ /* 0x000fe400078e3cff */
[----:B------:R-:W-:Y:S01]  /*7bb20*/  LOP3.LUT R25, R25, R24, RZ, 0x3c, !PT ;  /* 0x0000001819197212 */ /* 0x000fe200078e3cff */
[----:B------:R-:W-:Y:S01]  /*7bb30*/  IMAD.X R46, R49, 0x1, R2, P1 ;  /* 0x00000001312e7824 */ /* 0x000fe200008e0602 */
        /* <DEDUP_REMOVED lines=10> */
[----:B------:R-:W-:Y:S01]  /*7bbe0*/  IMAD.X R48, R51, 0x1, R2, P1 ;  /* 0x0000000133307824 */ /* 0x000fe200008e0602 */
        /* <DEDUP_REMOVED lines=12> */
[----:B------:R-:W-:Y:S01]  /*7bcb0*/  STL.64 [R1+0x1d18], R20 ;  /* 0x001d181401007387 */ /* 0x000fe20000100a00 */
[----:B------:R-:W-:Y:S02]  /*7bcc0*/  LOP3.LUT R29, R29, R28, RZ, 0x3c, !PT ;  /* 0x0000001c1d1d7212 */ /* 0x000fe400078e3cff */
[----:B------:R-:W-:Y:S02]  /*7bcd0*/  LOP3.LUT R36, R37, R36, RZ, 0x3c, !PT ;  /* 0x0000002425247212 */ /* 0x000fe400078e3cff */
[----:B------:R-:W-:Y:S01]  /*7bce0*/  LOP3.LUT R45, R45, R44, RZ, 0x3c, !PT ;  /* 0x0000002c2d2d7212 */ /* 0x000fe200078e3cff */
[----:B------:R-:W-:Y:S01]  /*7bcf0*/  STL.64 [R1+0x1cd8], R22 ;  /* 0x001cd81601007387 */ /* 0x000fe20000100a00 */
[----:B------:R-:W-:Y:S02]  /*7bd00*/  LOP3.LUT R31, R31, R30, RZ, 0x3c, !PT ;  /* 0x0000001e1f1f7212 */ /* 0x000fe400078e3cff */
[----:B------:R-:W-:-:S02]  /*7bd10*/  LOP3.LUT R38, R39, R38, RZ, 0x3c, !PT ;  /* 0x0000002627267212 */ /* 0x000fc400078e3cff */
[----:B------:R-:W-:Y:S01]  /*7bd20*/  LOP3.LUT R47, R47, R46, RZ, 0x3c, !PT ;  /* 0x0000002e2f2f7212 */ /* 0x000fe200078e3cff */
[----:B------:R3:W-:Y:S01]  /*7bd30*/  STL.64 [R1+0x1c98], R24 ;  /* 0x001c981801007387 */ /* 0x0007e20000100a00 */
[----:B------:R-:W-:Y:S02]  /*7bd40*/  IADD3 R51, P1, R52, R55, RZ ;  /* 0x0000003734337210 */ /* 0x000fe40007f3e0ff */
[----:B------:R-:W-:Y:S01]  /*7bd50*/  LOP3.LUT R33, R33, R32, RZ, 0x3c, !PT ;  /* 0x0000002021217212 */ /* 0x000fe200078e3cff */
[----:B------:R4:W-:Y:S01]  /*7bd60*/  LDGSTS.E [R4+0x28600], [R20.64], P0 ;  /* 0x2860000014047fae */ /* 0x0009e20008121844 */
        /* <DEDUP_REMOVED lines=11> */
[----:B------:R-:W-:Y:S01]  /*7be20*/  IMAD.X R50, R53, 0x1, R2, P1 ;  /* 0x0000000135327824 */ /* 0x000fe200008e0602 */
        /* <DEDUP_REMOVED lines=18> */
[----:B------:R-:W3:Y:S04]  /*7bf50*/  LDL.LU R5, [R1+0x2490] ;  /* 0x0024900001057983 */ /* 0x000ee80000300800 */
[----:B-1----:R-:W4:Y:S04]  /*7bf60*/  LDL.LU R10, [R1+0x24d0] ;  /* 0x0024d000010a7983 */ /* 0x002f280000300800 */
[----:B--2---:R-:W2:Y:S04]  /*7bf70*/  LDL.LU R12, [R1+0x248c] ;  /* 0x00248c00010c7983 */ /* 0x004ea80000300800 */
        /* <DEDUP_REMOVED lines=27> */
[----:B--2---:R-:W-:-:S03]  /*7c130*/  IMAD.X R12, R12, 0x1, R2, P1 ;  /* 0x000000010c0c7824 */ /* 0x004fc600008e0602 */
[----:B------:R3:W-:Y:S01]  /*7c140*/  LDGSTS.E [R4+0x2fe00], [R52.64], P0 ;  /* 0x2fe0000034047fae */ /* 0x0007e20008121844 */
[----:B------:R-:W-:-:S03]  /*7c150*/  IADD3.X R11, R11, R2, RZ, P2, !PT ;  /* 0x000000020b0b7210 */ /* 0x000fc600017fe4ff */
[----:B------:R-:W-:Y:S04]  /*7c160*/  STL [R1+0x248c], R12 ;  /* 0x00248c0c01007387 */ /* 0x000fe80000100800 */
[----:B------:R-:W-:Y:S04]  /*7c170*/  STL [R1+0x24d0], R10 ;  /* 0x0024d00a01007387 */ /* 0x000fe80000100800 */
[----:B-1----:R-:W2:Y:S04]  /*7c180*/  LDL.LU R24, [R1+0x2610] ;  /* 0x0026100001187983 */ /* 0x002ea80000300800 */
[----:B------:R-:W-:Y:S04]  /*7c190*/  STL [R1+0x24cc], R11 ;  /* 0x0024cc0b01007387 */ /* 0x000fe80000100800 */
[----:B------:R-:W2:Y:S04]  /*7c1a0*/  LDL.LU R22, [R1+0x2650] ;  /* 0x0026500001167983 */ /* 0x000ea80000300800 */
[----:B------:R-:W2:Y:S04]  /*7c1b0*/  LDL.LU R25, [R1+0x260c] ;  /* 0x00260c0001197983 */ /* 0x000ea80000300800 */
[----:B------:R-:W2:Y:S01]  /*7c1c0*/  LDL.LU R23, [R1+0x264c] ;  /* 0x00264c0001177983 */ /* 0x000ea20000300800 */
[----:B---3--:R-:W-:Y:S01]  /*7c1d0*/  IMAD.MOV.U32 R4, RZ, RZ, R5 ;  /* 0x000000ffff047224 */ /* 0x008fe200078e0005 */
[----:B------:R-:W-:Y:S01]  /*7c1e0*/  IADD3 R6, P1, R6, R55, RZ ;  /* 0x0000003706067210 */ /* 0x000fe20007f3e0ff */
[----:B------:R-:W-:-:S02]  /*7c1f0*/  IMAD R3, R57, 0x10000, R3 ;  /* 0x0001000039037824 */ /* 0x000fc400078e0203 */
[----:B----4-:R-:W-:Y:S01]  /*7c200*/  IMAD.MOV.U32 R5, RZ, RZ, R12 ;  /* 0x000000ffff057224 */ /* 0x010fe200078e000c */
[----:B------:R-:W-:Y:S01]  /*7c210*/  IADD3 R8, P2, R8, R55, RZ ;  /* 0x0000003708087210 */ /* 0x000fe20007f5e0ff */
[----:B------:R-:W-:-:S03]  /*7c220*/  IMAD.X R7, R7, 0x1, R2, P1 ;  /* 0x0000000107077824 */ /* 0x000fc600008e0602 */
[----:B------:R1:W-:Y:S01]  /*7c230*/  LDGSTS.E [R3+0x20700], [R4.64], P0 ;  /* 0x2070000004037fae */ /* 0x0003e20008121844 */
[----:B------:R-:W-:-:S03]  /*7c240*/  IMAD.X R9, R9, 0x1, R2, P2 ;  /* 0x0000000109097824 */ /* 0x000fc600010e0602 */
[----:B------:R-:W-:Y:S01]  /*7c250*/  STL [R1+0x2510], R6 ;  /* 0x0025100601007387 */ /* 0x000fe20000100800 */
[----:B-1----:R-:W-:Y:S01]  /*7c260*/  IMAD.MOV.U32 R4, RZ, RZ, R10 ;  /* 0x000000ffff047224 */ /* 0x002fe200078e000a */
[----:B------:R-:W-:Y:S02]  /*7c270*/  MOV R5, R11 ;  /* 0x0000000b00057202 */ /* 0x000fe40000000f00 */
[----:B------:R1:W-:Y:S04]  /*7c280*/  STL [R1+0x250c], R7 ;  /* 0x00250c0701007387 */ /* 0x0003e80000100800 */
[----:B------:R3:W-:Y:S04]  /*7c290*/  LDGSTS.E [R3+0x20f00], [R4.64], P0 ;  /* 0x20f0000004037fae */ /* 0x0007e80008121844 */
[----:B------:R-:W-:Y:S01]  /*7c2a0*/  STL [R1+0x2550], R8 ;  /* 0x0025500801007387 */ /* 0x000fe20000100800 */
[----:B---3--:R-:W-:-:S02]  /*7c2b0*/  IMAD.MOV.U32 R4, RZ, RZ, R6 ;  /* 0x000000ffff047224 */ /* 0x008fc400078e0006 */
[----:B------:R-:W-:Y:S02]  /*7c2c0*/  IMAD.MOV.U32 R5, RZ, RZ, R7 ;  /* 0x000000ffff057224 */ /* 0x000fe400078e0007 */
[----:B-1----:R-:W3:Y:S04]  /*7c2d0*/  LDL.LU.64 R6, [R1+0x1f10] ;  /* 0x001f100001067983 */ /* 0x002ee80000300a00 */
[----:B------:R1:W-:Y:S04]  /*7c2e0*/  LDGSTS.E [R3+0x21700], [R4.64], P0 ;  /* 0x2170000004037fae */ /* 0x0003e80008121844 */
[----:B------:R4:W-:Y:S01]  /*7c2f0*/  STL [R1+0x254c], R9 ;  /* 0x00254c0901007387 */ /* 0x0009e20000100800 */
[----:B-1----:R-:W-:Y:S01]  /*7c300*/  MOV R4, R8 ;  /* 0x0000000800047202 */ /* 0x002fe20000000f00 */
[----:B------:R-:W-:-:S02]  /*7c310*/  IMAD.MOV.U32 R5, RZ, RZ, R9 ;  /* 0x000000ffff057224 */ /* 0x000fc400078e0009 */
[----:B----4-:R-:W4:Y:S04]  /*7c320*/  LDL.LU.64 R8, [R1+0x1ed0] ;  /* 0x001ed00001087983 */ /* 0x010f280000300a00 */
[----:B------:R-:W3:Y:S01]  /*7c330*/  LDL.LU.64 R10, [R1+0x1e90] ;  /* 0x001e9000010a7983 */ /* 0x000ee20000300a00 */
[----:B------:R-:W-:-:S03]  /*7c340*/  IADD3 R16, P1, R16, R55, RZ ;  /* 0x0000003710107210 */ /* 0x000fc60007f3e0ff */
[----:B------:R-:W3:Y:S01]  /*7c350*/  LDL.LU.64 R12, [R1+0x1e50] ;  /* 0x001e5000010c7983 */ /* 0x000ee20000300a00 */
[----:B------:R-:W-:Y:S01]  /*7c360*/  IADD3 R18, P2, R18, R55, RZ ;  /* 0x0000003712127210 */ /* 0x000fe20007f5e0ff */
[--C-:B------:R-:W-:Y:S02]  /*7c370*/  IMAD.X R17, R17, 0x1, R2.reuse, P1 ;  /* 0x0000000111117824 */ /* 0x100fe400008e0602 */
[----:B------:R-:W3:Y:S04]  /*7c380*/  LDL.LU.64 R14, [R1+0x1e10] ;  /* 0x001e1000010e7983 */ /* 0x000ee80000300a00 */
[----:B------:R1:W-:Y:S01]  /*7c390*/  LDGSTS.E [R3+0x21f00], [R4.64], P0 ;  /* 0x21f0000004037fae */ /* 0x0003e20008121844 */
[----:B------:R-:W-:-:S03]  /*7c3a0*/  IMAD.X R19, R19, 0x1, R2, P2 ;  /* 0x0000000113137824 */ /* 0x000fc600010e0602 */
[----:B------:R-:W-:Y:S04]  /*7c3b0*/  STL [R1+0x2590], R16 ;  /* 0x0025901001007387 */ /* 0x000fe80000100800 */
[----:B------:R1:W-:Y:S02]  /*7c3c0*/  STL [R1+0x258c], R17 ;  /* 0x00258c1101007387 */ /* 0x0003e40000100800 */
[----:B-1----:R-:W-:Y:S01]  /*7c3d0*/  IMAD.MOV.U32 R4, RZ, RZ, R16 ;  /* 0x000000ffff047224 */ /* 0x002fe200078e0010 */
[----:B------:R-:W-:Y:S01]  /*7c3e0*/  MOV R5, R17 ;  /* 0x0000001100057202 */ /* 0x000fe20000000f00 */
[----:B------:R-:W-:Y:S04]  /*7c3f0*/  STL [R1+0x25d0], R18 ;  /* 0x0025d01201007387 */ /* 0x000fe80000100800 */
[----:B------:R-:W3:Y:S04]  /*7c400*/  LDL.LU.64 R16, [R1+0x1dd0] ;  /* 0x001dd00001107983 */ /* 0x000ee80000300a00 */
[----:B------:R1:W-:Y:S04]  /*7c410*/  LDGSTS.E [R3+0x22700], [R4.64], P0 ;  /* 0x2270000004037fae */ /* 0x0003e80008121844 */
[----:B------:R1:W-:Y:S02]  /*7c420*/  STL [R1+0x25cc], R19 ;  /* 0x0025cc1301007387 */ /* 0x0003e40000100800 */
[----:B-1----:R-:W-:-:S02]  /*7c430*/  IMAD.MOV.U32 R4, RZ, RZ, R18 ;  /* 0x000000ffff047224 */ /* 0x002fc400078e0012 */
[----:B------:R-:W-:Y:S02]  /*7c440*/  IMAD.MOV.U32 R5, RZ, RZ, R19 ;  /* 0x000000ffff057224 */ /* 0x000fe400078e0013 */
[----:B------:R-:W4:Y:S04]  /*7c450*/  LDL.LU.64 R18, [R1+0x1d90] ;  /* 0x001d900001127983 */ /* 0x000f280000300a00 */
[----:B------:R1:W-:Y:S04]  /*7c460*/  LDGSTS.E [R3+0x22f00], [R4.64], P0 ;  /* 0x22f0000004037fae */ /* 0x0003e80008121844 */
[----:B------:R-:W4:Y:S01]  /*7c470*/  LDL.LU.64 R20, [R1+0x1d50] ;  /* 0x001d500001147983 */ /* 0x000f220000300a00 */
[----:B--2---:R-:W-:-:S04]  /*7c480*/  IADD3 R24, P1, R24, R55, RZ ;  /* 0x0000003718187210 */ /* 0x004fc80007f3e0ff */
[----:B-1----:R-:W-:Y:S02]  /*7c490*/  MOV R4, R24 ;  /* 0x0000001800047202 */ /* 0x002fe40000000f00 */
[----:B------:R-:W-:Y:S01]  /*7c4a0*/  IADD3 R22, P2, R22, R55, RZ ;  /* 0x0000003716167210 */ /* 0x000fe20007f5e0ff */
[--C-:B------:R-:W-:Y:S01]  /*7c4b0*/  IMAD.X R25, R25, 0x1, R2.reuse, P1 ;  /* 0x0000000119197824 */ /* 0x100fe200008e0602 */
[----:B------:R-:W-:Y:S03]  /*7c4c0*/  STL [R1+0x2610], R24 ;  /* 0x0026101801007387 */ /* 0x000fe60000100800 */
        /* <DEDUP_REMOVED lines=24> */
[----:B------:R3:W-:Y:S02]  /*7c650*/  LDGSTS.E [R3+0x23f00], [R4.64], P0 ;  /* 0x23f0000004037fae */ /* 0x0007e40008121844 */
[----:B---3--:R-:W-:-:S05]  /*7c660*/  IADD3 R5, P1, R6, R55, RZ ;  /* 0x0000003706057210 */ /* 0x008fca0007f3e0ff */
        /* <DEDUP_REMOVED lines=37> */
[----:B------:R-:W-:Y:S01]  /*7c8c0*/  LOP3.LUT R15, R15, R14, RZ, 0x3c, !PT ;  /* 0x0000000e0f0f7212 */ /* 0x000fe200078e3cff */
[----:B------:R1:W-:Y:S01]  /*7c8d0*/  LDGSTS.E [R3+0x24700], [R4.64], P0 ;  /* 0x2470000004037fae */ /* 0x0003e20008121844 */
[----:B------:R-:W-:Y:S02]  /*7c8e0*/  LOP3.LUT R17, R17, R16, RZ, 0x3c, !PT ;  /* 0x0000001011117212 */ /* 0x000fe400078e3cff */
[----:B------:R-:W-:Y:S01]  /*7c8f0*/  LOP3.LUT R19, R19, R18, RZ, 0x3c, !PT ;  /* 0x0000001213137212 */ /* 0x000fe200078e3cff */
        /* <DEDUP_REMOVED lines=11> */
[----:B------:R1:W-:Y:S01]  /*7c9b0*/  LDGSTS.E [R3+0x27700], [R16.64], P0 ;  /* 0x2770000010037fae */ /* 0x0003e20008121844 */
[----:B--2---:R-:W-:-:S03]  /*7c9c0*/  IADD3 R21, P1, R22, R55, RZ ;  /* 0x0000003716157210 */ /* 0x004fc60007f3e0ff */
[----:B------:R-:W-:Y:S02]  /*7c9d0*/  STL.64 [R1+0x1d50], R18 ;  /* 0x001d501201007387 */ /* 0x000fe40000100a00 */
[--C-:B------:R-:W-:Y:S01]  /*7c9e0*/  IMAD.X R20, R23, 0x1, R2.reuse, P1 ;  /* 0x0000000117147824 */ /* 0x100fe200008e0602 */
[-C--:B------:R-:W-:Y:S01]  /*7c9f0*/  IADD3 R23, P1, R24, R55.reuse, RZ ;  /* 0x0000003718177210 */ /* 0x080fe20007f3e0ff */
[----:B------:R1:W-:Y:S04]  /*7ca00*/  LDGSTS.E [R3+0x27f00], [R18.64], P0 ;  /* 0x27f0000012037fae */ /* 0x0003e80008121844 */
        /* <DEDUP_REMOVED lines=26> */
[----:B------:R-:W-:Y:S02]  /*7cbb0*/  LOP3.LUT R25, R25, R24, RZ, 0x3c, !PT ;  /* 0x0000001819197212 */ /* 0x000fe400078e3cff */
[----:B------:R-:W-:Y:S02]  /*7cbc0*/  IADD3.X R46, R49, R2, RZ, P1, !PT ;  /* 0x00000002312e7210 */ /* 0x000fe40000ffe4ff */
[----:B------:R-:W-:Y:S02]  /*7cbd0*/  LOP3.LUT R27, R27, R26, RZ, 0x3c, !PT ;  /* 0x0000001a1b1b7212 */ /* 0x000fe400078e3cff */
[----:B------:R-:W-:-:S02]  /*7cbe0*/  IADD3 R49, P1, R50, R55, RZ ;  /* 0x0000003732317210 */ /* 0x000fc40007f3e0ff */
        /* <DEDUP_REMOVED lines=8> */
[----:B------:R-:W-:Y:S01]  /*7cc70*/  IMAD.X R48, R51, 0x1, R2, P1 ;  /* 0x0000000133307824 */ /* 0x000fe200008e0602 */
        /* <DEDUP_REMOVED lines=18> */
[----:B------:R-:W-:Y:S01]  /*7cda0*/  STL.64 [R1+0x1cd0], R22 ;  /* 0x001cd01601007387 */ /* 0x000fe20000100a00 */
[----:B------:R-:W-:-:S02]  /*7cdb0*/  LOP3.LUT R38, R39, R38, RZ, 0x3c, !PT ;  /* 0x0000002627267212 */ /* 0x000fc400078e3cff */
[----:B------:R-:W-:Y:S01]  /*7cdc0*/  LOP3.LUT R47, R47, R46, RZ, 0x3c, !PT ;  /* 0x0000002e2f2f7212 */ /* 0x000fe200078e3cff */
[----:B------:R1:W-:Y:S01]  /*7cdd0*/  LDGSTS.E [R3+0x28f00], [R22.64], P0 ;  /* 0x28f0000016037fae */ /* 0x0003e20008121844 */
[----:B------:R-:W-:Y:S02]  /*7cde0*/  IADD3 R51, P1, R52, R55, RZ ;  /* 0x0000003734337210 */ /* 0x000fe40007f3e0ff */
[----:B------:R-:W-:Y:S01]  /*7cdf0*/  LOP3.LUT R33, R33, R32, RZ, 0x3c, !PT ;  /* 0x0000002021217212 */ /* 0x000fe200078e3cff */
[----:B------:R-:W-:Y:S01]  /*7ce00*/  STL.64 [R1+0x1c90], R24 ;  /* 0x001c901801007387 */ /* 0x000fe20000100a00 */
[----:B------:R-:W-:Y:S02]  /*7ce10*/  LOP3.LUT R40, R41, R40, RZ, 0x3c, !PT ;  /* 0x0000002829287212 */ /* 0x000fe400078e3cff */
[----:B------:R-:W-:Y:S01]  /*7ce20*/  LOP3.LUT R49, R49, R48, RZ, 0x3c, !PT ;  /* 0x0000003031317212 */ /* 0x000fe200078e3cff */
[----:B------:R1:W-:Y:S01]  /*7ce30*/  LDGSTS.E [R3+0x29700], [R24.64], P0 ;  /* 0x2970000018037fae */ /* 0x0003e20008121844 */
[----:B------:R-:W-:-:S02]  /*7ce40*/  LOP3.LUT R35, R35, R34, RZ, 0x3c, !PT ;  /* 0x0000002223237212 */ /* 0x000fc400078e3cff */
        /* <DEDUP_REMOVED lines=8> */
[----:B------:R-:W-:Y:S01]  /*7ced0*/  LOP3.LUT R41, R41, R40, RZ, 0x3c, !PT ;  /* 0x0000002829297212 */ /* 0x000fe200078e3cff */
[----:B------:R-:W-:Y:S01]  /*7cee0*/  IMAD.X R50, R53, 0x1, R2, P1 ;  /* 0x0000000135327824 */ /* 0x000fe200008e0602 */
[----:B------:R-:W-:Y:S01]  /*7cef0*/  LOP3.LUT R48, R49, R48, RZ, 0x3c, !PT ;  /* 0x0000003031307212 */ /* 0x000fe200078e3cff */
[----:B------:R1:W-:Y:S01]  /*7cf00*/  LDGSTS.E [R3+0x2a700], [R28.64], P0 ;  /* 0x2a7000001c037fae */ /* 0x0003e20008121844 */
[----:B------:R-:W-:-:S03]  /*7cf10*/  LOP3.LUT R43, R43, R42, RZ, 0x3c, !PT ;  /* 0x0000002a2b2b7212 */ /* 0x000fc600078e3cff */
[----:B------:R-:W-:Y:S01]  /*7cf20*/  STL.64 [R1+0x1bd0], R30 ;  /* 0x001bd01e01007387 */ /* 0x000fe20000100a00 */
[----:B------:R-:W-:-:S03]  /*7cf30*/  LOP3.LUT R45, R45, R44, RZ, 0x3c, !PT ;  /* 0x0000002c2d2d7212 */ /* 0x000fc600078e3cff */
[----:B------:R1:W-:Y:S01]  /*7cf40*/  LDGSTS.E [R3+0x2af00], [R30.64], P0 ;  /* 0x2af000001e037fae */ /* 0x0003e20008121844 */
[----:B------:R-:W-:-:S03]  /*7cf50*/  LOP3.LUT R47, R47, R46, RZ, 0x3c, !PT ;  /* 0x0000002e2f2f7212 */ /* 0x000fc600078e3cff */
[----:B------:R-:W-:Y:S01]  /*7cf60*/  STL.64 [R1+0x1b90], R32 ;  /* 0x001b902001007387 */ /* 0x000fe20000100a00 */
[----:B------:R-:W-:-:S03]  /*7cf70*/  MOV R57, 0x3f ;  /* 0x0000003f00397802 */ /* 0x000fc60000000f00 */
[----:B------:R1:W-:Y:S01]  /*7cf80*/  LDGSTS.E [R3+0x2b700], [R32.64], P0 ;  /* 0x2b70000020037fae */ /* 0x0003e20008121844 */
[----:B------:R-:W-:-:S03]  /*7cf90*/  LOP3.LUT R49, R49, R48, RZ, 0x3c, !PT ;  /* 0x0000003031317212 */ /* 0x000fc600078e3cff */
[----:B------:R-:W-:Y:S01]  /*7cfa0*/  STL.64 [R1+0x1b50], R34 ;  /* 0x001b502201007387 */ /* 0x000fe20000100a00 */
[----:B------:R-:W-:-:S03]  /*7cfb0*/  IMAD.MOV.U32 R52, RZ, RZ, R51 ;  /* 0x000000ffff347224 */ /* 0x000fc600078e0033 */
[----:B------:R1:W-:Y:S01]  /*7cfc0*/  LDGSTS.E [R3+0x2bf00], [R34.64], P0 ;  /* 0x2bf0000022037fae */ /* 0x0003e20008121844 */
[----:B------:R-:W-:-:S03]  /*7cfd0*/  IMAD.MOV.U32 R53, RZ, RZ, R50 ;  /* 0x000000ffff357224 */ /* 0x000fc600078e0032 */
[----:B------:R-:W-:Y:S04]  /*7cfe0*/  STL.64 [R1+0x1b10], R36 ;  /* 0x001b102401007387 */ /* 0x000fe80000100a00 */
[----:B------:R1:W-:Y:S01]  /*7cff0*/  LDGSTS.E [R3+0x2c700], [R36.64], P0 ;  /* 0x2c70000024037fae */ /* 0x0003e20008121844 */
[----:B------:R-:W-:-:S03]  /*7d000*/  IADD3 R57, R57, c[0x0][0x180], RZ ;  /* 0x0000600039397a10 */ /* 0x000fc60007ffe0ff */
        /* <DEDUP_REMOVED lines=12> */
[----:B------:R-:W-:-:S03]  /*7d0d0*/  IADD3 R56, R56, 0x1, RZ ;  /* 0x0000000138387810 */ /* 0x000fc60007ffe0ff */
[----:B------:R2:W-:Y:S04]  /*7d0e0*/  STL.64 [R1+0x1950], R52 ;  /* 0x0019503401007387 */ /* 0x0005e80000100a00 */
[----:B------:R2:W-:Y:S04]  /*7d0f0*/  LDGSTS.E [R3+0x2ff00], [R52.64], P0 ;  /* 0x2ff0000034037fae */ /* 0x0005e80008121844 */
[----:B------:R1:W-:Y:S04]  /*7d100*/  STL [R1+0x1944], R56 ;  /* 0x0019443801007387 */ /* 0x0003e80000100800 */
[----:B------:R-:W0:Y:S01]  /*7d110*/  LDGDEPBAR ;  /* 0x00000000000079af */ /* 0x000e220000000000 */
[----:B--2---:R-:W-:-:S04]  /*7d120*/  SHF.R.S32.HI R52, RZ, 0x1f, R57 ;  /* 0x0000001fff347819 */ /* 0x004fc80000011439 */
[----:B------:R-:W-:-:S04]  /*7d130*/  LEA.HI R52, R52, R57, RZ, 0x6 ;  /* 0x0000003934347211 */ /* 0x000fc800078f30ff */
[----:B------:R-:W-:-:S04]  /*7d140*/  SHF.R.S32.HI R52, RZ, 0x6, R52 ;  /* 0x00000006ff347819 */ /* 0x000fc80000011434 */
[----:B------:R-:W-:-:S13]  /*7d150*/  ISETP.NE.U32.AND P0, PT, R56, R52, PT ;  /* 0x000000343800720c */ /* 0x000fda0003f05070 */
[----:B-1----:R-:W-:Y:S01]  /*7d160*/  @!P0 CALL.REL.NOINC `(.L_x_0) ;  /* 0x0000001000008944 */ /* 0x002fe20003c00000 */
[----:B------:R-:W-:Y:S05]  /*7d170*/  BRA `(.L_x_1) ;  /* 0xfffb3f8000007947 */ /* 0x000fea000383ffff */
.L_x_0:
[----:B-----5:R-:W3:Y:S01]  /*7d180*/  LDL.LU R7, [R1+0x2968] ;  /* 0x0029680001077983 */ /* 0x020ee20000300800 */
[----:B------:R-:W-:-:S04]  /*7d190*/  DEPBAR.LE SB0, 0x0 ;  /* 0x000080000000791a */ /* 0x000fc80000000000 */
[----:B------:R-:W4:Y:S04]  /*7d1a0*/  LDL.LU R6, [R1+0x2964] ;  /* 0x0029640001067983 */ /* 0x000f280000300800 */
[----:B------:R-:W1:Y:S04]  /*7d1b0*/  S2R R5, SR_TID.X ;  /* 0x0000000000057919 */ /* 0x000e680000002100 */
[----:B--2---:R-:W2:Y:S04]  /*7d1c0*/  LDL.LU R12, [R1+0xde0] ;  /* 0x000de000010c7983 */ /* 0x004ea80000300800 */
[----:B------:R-:W2:Y:S04]  /*7d1d0*/  LDL.LU R13, [R1+0xde4] ;  /* 0x000de400010d7983 */ /* 0x000ea80000300800 */
[----:B------:R-:W2:Y:S04]  /*7d1e0*/  LDL.LU R14, [R1+0xdd0] ;  /* 0x000dd000010e7983 */ /* 0x000ea80000300800 */
[----:B------:R-:W2:Y:S04]  /*7d1f0*/  LDL.LU R15, [R1+0xdd4] ;  /* 0x000dd400010f7983 */ /* 0x000ea80000300800 */
[----:B------:R-:W2:Y:S01]  /*7d200*/  LDL.LU R8, [R1+0xde8] ;  /* 0x000de80001087983 */ /* 0x000ea20000300800 */
[----:B-1----:R-:W-:-:S03]  /*7d210*/  IMAD.SHL.U32 R0, R5, 0x100, RZ ;  /* 0x0000010005007824 */ /* 0x002fc600078e00ff */
[----:B------:R-:W2:Y:S01]  /*7d220*/  LDL.LU R9, [R1+0xdec] ;  /* 0x000dec0001097983 */ /* 0x000ea20000300800 */
[C---:B------:R-:W-:Y:S02]  /*7d230*/  IMAD.SHL.U32 R3, R5.reuse, 0x20, RZ ;  /* 0x0000002005037824 */ /* 0x040fe400078e00ff */
[C---:B------:R-:W-:Y:S01]  /*7d240*/  IMAD.SHL.U32 R2, R5.reuse, 0x400, RZ ;  /* 0x0000040005027824 */ /* 0x040fe200078e00ff */
[----:B------:R-:W-:Y:S01]  /*7d250*/  LOP3.LUT R0, R0, 0x1800, RZ, 0xc0, !PT ;  /* 0x0000180000007812 */ /* 0x000fe200078ec0ff */
[C---:B------:R-:W-:Y:S01]  /*7d260*/  IMAD.SHL.U32 R4, R5.reuse, 0x4, RZ ;  /* 0x0000000405047824 */ /* 0x040fe200078e00ff */
[----:B------:R-:W-:Y:S01]  /*7d270*/  LOP3.LUT R5, R5, 0x3f, RZ, 0xc0, !PT ;  /* 0x0000003f05057812 */ /* 0x000fe200078ec0ff */
[----:B------:R-:W2:Y:S01]  /*7d280*/  LDL.LU R10, [R1+0xdd8] ;  /* 0x000dd800010a7983 */ /* 0x000ea20000300800 */
[----:B------:R-:W-:Y:S02]  /*7d290*/  LOP3.LUT R0, R0, 0x460, R3, 0xf8, !PT ;  /* 0x0000046000007812 */ /* 0x000fe400078ef803 */
[----:B------:R-:W-:Y:S01]  /*7d2a0*/  LOP3.LUT R2, R2, 0x1800, RZ, 0xc0, !PT ;  /* 0x0000180002027812 */ /* 0x000fe200078ec0ff */
[----:B------:R-:W2:Y:S01]  /*7d2b0*/  LDL.LU R11, [R1+0xddc] ;  /* 0x000ddc00010b7983 */ /* 0x000ea20000300800 */
[----:B------:R-:W-:-:S02]  /*7d2c0*/  LOP3.LUT R0, R0, 0x70, R4, 0x78, !PT ;  /* 0x0000007000007812 */ /* 0x000fc400078e7804 */
[----:B------:R-:W-:Y:S01]  /*7d2d0*/  LEA R2, R5, R2, 0x4 ;  /* 0x0000000205027211 */ /* 0x000fe200078e20ff */
[----:B------:R-:W2:Y:S04]  /*7d2e0*/  LDL.LU R4, [R1+0x4b0] ;  /* 0x0004b00001047983 */ /* 0x000ea80000300800 */
[----:B------:R-:W2:Y:S04]  /*7d2f0*/  LDL.LU R5, [R1+0x4b4] ;  /* 0x0004b40001057983 */ /* 0x000ea80000300800 */
[----:B------:R-:W-:Y:S01]  /*7d300*/  BAR.SYNC.DEFER_BLOCKING 0x0 ;  /* 0x0000000000007b1d */ /* 0x000fe20000010000 */
[----:B---3--:R-:W-:-:S02]  /*7d310*/  ISETP.GE.AND P0, PT, R7, c[0x0][0x17c], PT ;  /* 0x00005f0007007a0c */ /* 0x008fc40003f06270 */
[----:B----4-:R-:W-:-:S03]  /*7d320*/  ISETP.GE.AND P1, PT, R6, c[0x0][0x17c], PT ;  /* 0x00005f0006007a0c */ /* 0x010fc60003f26270 */
        /* <DEDUP_REMOVED lines=9> */
[----:B--2---:R1:W-:Y:S04]  /*7d3c0*/  STS.128 [R0], R12 ;  /* 0x0000000c00007388 */ /* 0x0043e80000000c00 */
[----:B------:R-:W2:Y:S04]  /*7d3d0*/  LDL.LU R19, [R1+0xe4] ;  /* 0x0000e40001137983 */ /* 0x000ea80000300800 */
[----:B------:R1:W-:Y:S04]  /*7d3e0*/  STS.128 [R0+0x80], R8 ;  /* 0x0000800800007388 */ /* 0x0003e80000000c00 */
        /* <DEDUP_REMOVED lines=8> */
[----:B---3--:R1:W-:Y:S04]  /*7d470*/  STS.128 [R0+0x100], R4 ;  /* 0x0001000400007388 */ /* 0x0083e80000000c00 */
[----:B-1----:R-:W3:Y:S04]  /*7d480*/  LDL.LU R4, [R1+0x1f8] ;  /* 0x0001f80001047983 */ /* 0x002ee80000300800 */
[----:B------:R-:W3:Y:S04]  /*7d490*/  LDL.LU R5, [R1+0x1fc] ;  /* 0x0001fc0001057983 */ /* 0x000ee80000300800 */
[----:B------:R-:W3:Y:S04]  /*7d4a0*/  LDL.LU R6, [R1+0x1e8] ;  /* 0x0001e80001067983 */ /* 0x000ee80000300800 */
[----:B------:R-:W3:Y:S04]  /*7d4b0*/  LDL.LU R7, [R1+0x1ec] ;  /* 0x0001ec0001077983 */ /* 0x000ee80000300800 */
[----:B----4-:R-:W-:Y:S04]  /*7d4c0*/  STS.128 [R0+0x180], R20 ;  /* 0x0001801400007388 */ /* 0x010fe80000000c00 */
[----:B--2---:R-:W-:Y:S04]  /*7d4d0*/  STS.128 [R0+0x200], R16 ;  /* 0x0002001000007388 */ /* 0x004fe80000000c00 */
[----:B------:R-:W-:Y:S04]  /*7d4e0*/  STS.128 [R0+0x280], R12 ;  /* 0x0002800c00007388 */ /* 0x000fe80000000c00 */
[----:B------:R1:W-:Y:S01]  /*7d4f0*/  STS.128 [R0+0x300], R8 ;  /* 0x0003000800007388 */ /* 0x0003e20000000c00 */
[----:B------:R-:W-:-:S02]  /*7d500*/  LOP3.LUT R232, R2, 0x20, RZ, 0x3c, !PT ;  /* 0x0000002002e87812 */ /* 0x000fc400078e3cff */
[C---:B------:R-:W-:Y:S02]  /*7d510*/  LOP3.LUT R3, R2.reuse, 0x40, RZ, 0x3c, !PT ;  /* 0x0000004002037812 */ /* 0x040fe400078e3cff */
[----:B------:R-:W-:Y:S01]  /*7d520*/  LOP3.LUT R252, R2, 0x60, RZ, 0x3c, !PT ;  /* 0x0000006002fc7812 */ /* 0x000fe200078e3cff */
[----:B-1----:R-:W-:Y:S02]  /*7d530*/  IMAD.MOV.U32 R8, RZ, RZ, R224 ;  /* 0x000000ffff087224 */ /* 0x002fe400078e00e0 */
[----:B------:R-:W-:Y:S02]  /*7d540*/  IMAD.MOV.U32 R9, RZ, RZ, R225 ;  /* 0x000000ffff097224 */ /* 0x000fe400078e00e1 */
[----:B------:R-:W-:Y:S02]  /*7d550*/  IMAD.MOV.U32 R10, RZ, RZ, R220 ;  /* 0x000000ffff0a7224 */ /* 0x000fe400078e00dc */
[----:B------:R-:W-:Y:S01]  /*7d560*/  IMAD.MOV.U32 R11, RZ, RZ, R221 ;  /* 0x000000ffff0b7224 */ /* 0x000fe200078e00dd */
[----:B---3--:R-:W-:Y:S04]  /*7d570*/  STS.128 [R0+0x380], R4 ;  /* 0x0003800400007388 */ /* 0x008fe80000000c00 */
[----:B------:R-:W-:Y:S06]  /*7d580*/  BAR.SYNC.DEFER_BLOCKING 0x0 ;  /* 0x0000000000007b1d */ /* 0x000fec0000010000 */
[----:B------:R-:W1:Y:S04]  /*7d590*/  LDS.128 R16, [R2] ;  /* 0x0000000002107984 */ /* 0x000e680000000c00 */
[----:B------:R-:W2:Y:S04]  /*7d5a0*/  LDS.128 R12, [R2+0x400] ;  /* 0x00040000020c7984 */ /* 0x000ea80000000c00 */
[----:B------:R-:W3:Y:S04]  /*7d5b0*/  LDS.128 R20, [R232] ;  /* 0x00000000e8147984 */ /* 0x000ee80000000c00 */
[----:B-1----:R-:W-:Y:S04]  /*7d5c0*/  STL.64 [R1+0xb40], R16 ;  /* 0x000b401001007387 */ /* 0x002fe80000100a00 */
[----:B------:R-:W-:Y:S04]  /*7d5d0*/  STL.64 [R1+0xb48], R18 ;  /* 0x000b481201007387 */ /* 0x000fe80000100a00 */
[----:B------:R-:W1:Y:S04]  /*7d5e0*/  LDS.128 R16, [R232+0x400] ;  /* 0x00040000e8107984 */ /* 0x000e680000000c00 */
[----:B--2---:R-:W-:Y:S04]  /*7d5f0*/  STL.64 [R1+0xbc0], R12 ;  /* 0x000bc00c01007387 */ /* 0x004fe80000100a00 */
[----:B------:R-:W-:Y:S04]  /*7d600*/  STL.64 [R1+0xbc8], R14 ;  /* 0x000bc80e01007387 */ /* 0x000fe80000100a00 */
[----:B------:R-:W2:Y:S04]  /*7d610*/  LDS.128 R12, [R3] ;  /* 0x00000000030c7984 */ /* 0x000ea80000000c00 */
[----:B---3--:R-:W-:Y:S04]  /*7d620*/  STL.64 [R1+0xb60], R20 ;  /* 0x000b601401007387 */ /* 0x008fe80000100a00 */
[----:B------:R-:W-:Y:S04]  /*7d630*/  STL.64 [R1+0xb68], R22 ;  /* 0x000b681601007387 */ /* 0x000fe80000100a00 */
[----:B------:R-:W3:Y:S04]  /*7d640*/  LDS.128 R20, [R3+0x400] ;  /* 0x0004000003147984 */ /* 0x000ee80000000c00 */
[----:B-1----:R-:W-:Y:S04]  /*7d650*/  STL.64 [R1+0xdd0], R16 ;  /* 0x000dd01001007387 */ /* 0x002fe80000100a00 */
[----:B------:R-:W-:Y:S04]  /*7d660*/  STL.64 [R1+0xdd8], R18 ;  /* 0x000dd81201007387 */ /* 0x000fe80000100a00 */
[----:B------:R-:W1:Y:S04]  /*7d670*/  LDS.128 R16, [R252] ;  /* 0x00000000fc107984 */ /* 0x000e680000000c00 */
[----:B--2---:R-:W-:Y:S04]  /*7d680*/  STL.64 [R1+0xb80], R12 ;  /* 0x000b800c01007387 */ /* 0x004fe80000100a00 */
[----:B------:R-:W-:Y:S04]  /*7d690*/  STL.64 [R1+0xb88], R14 ;  /* 0x000b880e01007387 */ /* 0x000fe80000100a00 */
[----:B------:R-:W2:Y:S04]  /*7d6a0*/  LDS.128 R12, [R252+0x400] ;  /* 0x00040000fc0c7984 */ /* 0x000ea80000000c00 */
[----:B------:R-:W-:Y:S01]  /*7d6b0*/  BAR.SYNC.DEFER_BLOCKING 0x0 ;  /* 0x0000000000007b1d */ /* 0x000fe20000010000 */
[----:B------:R-:W-:Y:S01]  /*7d6c0*/  IMAD.MOV.U32 R4, RZ, RZ, R160 ;  /* 0x000000ffff047224 */ /* 0x000fe200078e00a0 */
[----:B------:R-:W-:-:S04]  /*7d6d0*/  MOV R7, R157 ;  /* 0x0000009d00077202 */ /* 0x000fc80000000f00 */
[----:B---3--:R-:W-:Y:S01]  /*7d6e0*/  STL.64 [R1+0xdf0], R20 ;  /* 0x000df01401007387 */ /* 0x008fe20000100a00 */
[----:B------:R-:W-:-:S03]  /*7d6f0*/  IMAD.MOV.U32 R5, RZ, RZ, R161 ;  /* 0x000000ffff057224 */ /* 0x000fc600078e00a1 */
[----:B------:R-:W-:Y:S01]  /*7d700*/  STL.64 [R1+0xdf8], R22 ;  /* 0x000df81601007387 */ /* 0x000fe20000100a00 */
[----:B------:R-:W-:-:S03]  /*7d710*/  IMAD.MOV.U32 R6, RZ, RZ, R156 ;  /* 0x000000ffff067224 */ /* 0x000fc600078e009c */
[----:B-1----:R-:W-:Y:S04]  /*7d720*/  STL.64 [R1+0xba0], R16 ;  /* 0x000ba01001007387 */ /* 0x002fe80000100a00 */
[----:B------:R-:W-:Y:S04]  /*7d730*/  STL.64 [R1+0xba8], R18 ;  /* 0x000ba81201007387 */ /* 0x000fe80000100a00 */
[----:B------:R1:W-:Y:S04]  /*7d740*/  STS.128 [R0], R8 ;  /* 0x0000000800007388 */ /* 0x0003e80000000c00 */
[----:B--2---:R-:W-:Y:S04]  /*7d750*/  STL.64 [R1+0xe00], R12 ;  /* 0x000e000c01007387 */ /* 0x004fe80000100a00 */
[----:B------:R-:W-:Y:S04]  /*7d760*/  STL.64 [R1+0xe08], R14 ;  /* 0x000e080e01007387 */ /* 0x000fe80000100a00 */
[----:B------:R2:W-:Y:S04]  /*7d770*/  STS.128 [R0+0x100], R4 ;  /* 0x0001000400007388 */ /* 0x0005e80000000c00 */
[----:B-1----:R-:W3:Y:S04]  /*7d780*/  LDL.LU R8, [R1+0x400] ;  /* 0x0004000001087983 */ /* 0x002ee80000300800 */
[----:B------:R-:W3:Y:S04]  /*7d790*/  LDL.LU R9, [R1+0x404] ;  /* 0x0004040001097983 */ /* 0x000ee80000300800 */
[----:B------:R-:W3:Y:S04]  /*7d7a0*/  LDL.LU R10, [R1+0x3f0] ;  /* 0x0003f000010a7983 */ /* 0x000ee80000300800 */
[----:B------:R-:W3:Y:S04]  /*7d7b0*/  LDL.LU R11, [R1+0x3f4] ;  /* 0x0003f400010b7983 */ /* 0x000ee80000300800 */
[----:B--2---:R-:W2:Y:S04]  /*7d7c0*/  LDL.LU R4, [R1+0x408] ;  /* 0x0004080001047983 */ /* 0x004ea80000300800 */
[----:B------:R-:W2:Y:S04]  /*7d7d0*/  LDL.LU R5, [R1+0x40c] ;  /* 0x00040c0001057983 */ /* 0x000ea80000300800 */
[----:B------:R-:W2:Y:S04]  /*7d7e0*/  LDL.LU R6, [R1+0x3f8] ;  /* 0x0003f80001067983 */ /* 0x000ea80000300800 */
[----:B------:R-:W2:Y:S01]  /*7d7f0*/  LDL.LU R7, [R1+0x3fc] ;  /* 0x0003fc0001077983 */ /* 0x000ea20000300800 */
[----:B------:R-:W-:Y:S01]  /*7d800*/  IMAD.MOV.U32 R12, RZ, RZ, R96 ;  /* 0x000000ffff0c7224 */ /* 0x000fe200078e0060 */
[----:B------:R-:W-:Y:S01]  /*7d810*/  MOV R14, R92 ;  /* 0x0000005c000e7202 */ /* 0x000fe20000000f00 */
[----:B------:R-:W-:-:S02]  /*7d820*/  IMAD.MOV.U32 R13, RZ, RZ, R97 ;  /* 0x000000ffff0d7224 */ /* 0x000fc400078e0061 */
[----:B------:R-:W-:-:S05]  /*7d830*/  IMAD.MOV.U32 R15, RZ, RZ, R93 ;  /* 0x000000ffff0f7224 */ /* 0x000fca00078e005d */
[----:B------:R1:W-:Y:S04]  /*7d840*/  STS.128 [R0+0x200], R12 ;  /* 0x0002000c00007388 */ /* 0x0003e80000000c00 */
[----:B-1----:R-:W4:Y:S04]  /*7d850*/  LDL.LU R12, [R1+0x2c0] ;  /* 0x0002c000010c7983 */ /* 0x002f280000300800 */
[----:B------:R-:W4:Y:S04]  /*7d860*/  LDL.LU R13, [R1+0x2c4] ;  /* 0x0002c400010d7983 */ /* 0x000f280000300800 */
[----:B------:R-:W4:Y:S04]  /*7d870*/  LDL.LU R14, [R1+0x310] ;  /* 0x00031000010e7983 */ /* 0x000f280000300800 */
[----:B------:R-:W4:Y:S01]  /*7d880*/  LDL.LU R15, [R1+0x314] ;  /* 0x00031400010f7983 */ /* 0x000f220000300800 */
[----:B------:R-:W-:Y:S01]  /*7d890*/  MOV R220, R226 ;  /* 0x000000e200dc7202 */ /* 0x000fe20000000f00 */
[----:B------:R-:W-:-:S02]  /*7d8a0*/  IMAD.MOV.U32 R221, RZ, RZ, R227 ;  /* 0x000000ffffdd7224 */ /* 0x000fc400078e00e3 */
[----:B------:R-:W-:Y:S02]  /*7d8b0*/  IMAD.MOV.U32 R156, RZ, RZ, R162 ;  /* 0x000000ffff9c7224 */ /* 0x000fe400078e00a2 */
[----:B------:R-:W-:Y:S02]  /*7d8c0*/  IMAD.MOV.U32 R157, RZ, RZ, R163 ;  /* 0x000000ffff9d7224 */ /* 0x000fe400078e00a3 */
[----:B------:R-:W-:Y:S02]  /*7d8d0*/  IMAD.MOV.U32 R92, RZ, RZ, R98 ;  /* 0x000000ffff5c7224 */ /* 0x000fe400078e0062 */
[----:B------:R-:W-:Y:S01]  /*7d8e0*/  IMAD.MOV.U32 R93, RZ, RZ, R99 ;  /* 0x000000ffff5d7224 */ /* 0x000fe200078e0063 */
[----:B------:R-:W-:Y:S04]  /*7d8f0*/  STS.128 [R0+0x80], R220 ;  /* 0x000080dc00007388 */ /* 0x000fe80000000c00 */
[----:B------:R-:W-:Y:S04]  /*7d900*/  STS.128 [R0+0x180], R156 ;  /* 0x0001809c00007388 */ /* 0x000fe80000000c00 */
[----:B------:R-:W-:Y:S04]  /*7d910*/  STS.128 [R0+0x280], R92 ;  /* 0x0002805c00007388 */ /* 0x000fe80000000c00 */
[----:B---3--:R1:W-:Y:S04]  /*7d920*/  STS.128 [R0+0x300], R8 ;  /* 0x0003000800007388 */ /* 0x0083e80000000c00 */
[----:B-1----:R-:W3:Y:S04]  /*7d930*/  LDL.LU R8, [R1+0x2c8] ;  /* 0x0002c80001087983 */ /* 0x002ee80000300800 */
[----:B------:R-:W3:Y:S04]  /*7d940*/  LDL.LU R9, [R1+0x2cc] ;  /* 0x0002cc0001097983 */ /* 0x000ee80000300800 */
[----:B------:R-:W3:Y:S04]  /*7d950*/  LDL.LU R10, [R1+0x318] ;  /* 0x00031800010a7983 */ /* 0x000ee80000300800 */
[----:B--2---:R1:W-:Y:S04]  /*7d960*/  STS.128 [R0+0x380], R4 ;  /* 0x0003800400007388 */ /* 0x0043e80000000c00 */
[----:B------:R-:W3:Y:S04]  /*7d970*/  LDL.LU R11, [R1+0x31c] ;  /* 0x00031c00010b7983 */ /* 0x000ee80000300800 */
[----:B------:R-:W-:Y:S06]  /*7d980*/  BAR.SYNC.DEFER_BLOCKING 0x0 ;  /* 0x0000000000007b1d */ /* 0x000fec0000010000 */
[----:B-1----:R-:W3:Y:S04]  /*7d990*/  LDL.LU R4, [R1+0x660] ;  /* 0x0006600001047983 */ /* 0x002ee80000300800 */
[----:B------:R-:W3:Y:S04]  /*7d9a0*/  LDL.LU R5, [R1+0x664] ;  /* 0x0006640001057983 */ /* 0x000ee80000300800 */
[----:B------:R-:W3:Y:S04]  /*7d9b0*/  LDL.LU R6, [R1+0x650] ;  /* 0x0006500001067983 */ /* 0x000ee80000300800 */
[----:B------:R-:W3:Y:S04]  /*7d9c0*/  LDL.LU R7, [R1+0x654] ;  /* 0x0006540001077983 */ /* 0x000ee80000300800 */
[----:B------:R-:W1:Y:S04]  /*7d9d0*/  LDS.128 R20, [R2] ;  /* 0x0000000002147984 */ /* 0x000e680000000c00 */
[----:B------:R-:W4:Y:S04]  /*7d9e0*/  LDS.128 R16, [R2+0x400] ;  /* 0x0004000002107984 */ /* 0x000f280000000c00 */
[----:B------:R-:W4:Y:S04]  /*7d9f0*/  LDS.128 R24, [R232] ;  /* 0x00000000e8187984 */ /* 0x000f280000000c00 */
[----:B-1----:R-:W-:Y:S04]  /*7da00*/  STL.64 [R1+0x400], R20 ;  /* 0x0004001401007387 */ /* 0x002fe80000100a00 */
[----:B------:R-:W-:Y:S04]  /*7da10*/  STL.64 [R1+0x408], R22 ;  /* 0x0004081601007387 */ /* 0x000fe80000100a00 */
[----:B------:R-:W1:Y:S04]  /*7da20*/  LDS.128 R20, [R232+0x400] ;  /* 0x00040000e8147984 */ /* 0x000e680000000c00 */
[----:B----4-:R-:W-:Y:S04]  /*7da30*/  STL.64 [R1+0xb90], R16 ;  /* 0x000b901001007387 */ /* 0x010fe80000100a00 */
[----:B------:R-:W-:Y:S04]  /*7da40*/  STL.64 [R1+0xb98], R18 ;  /* 0x000b981201007387 */ /* 0x000fe80000100a00 */
[----:B------:R-:W4:Y:S04]  /*7da50*/  LDS.128 R16, [R3] ;  /* 0x0000000003107984 */ /* 0x000f280000000c00 */
[----:B------:R-:W-:Y:S04]  /*7da60*/  STL.64 [R1+0x820], R24 ;  /* 0x0008201801007387 */ /* 0x000fe80000100a00 */
[----:B------:R-:W-:Y:S04]  /*7da70*/  STL.64 [R1+0x828], R26 ;  /* 0x0008281a01007387 */ /* 0x000fe80000100a00 */
[----:B------:R-:W4:Y:S04]  /*7da80*/  LDS.128 R24, [R3+0x400] ;  /* 0x0004000003187984 */ /* 0x000f280000000c00 */
[----:B-1----:R-:W-:Y:S04]  /*7da90*/  STL.64 [R1+0xbb0], R20 ;  /* 0x000bb01401007387 */ /* 0x002fe80000100a00 */
[----:B------:R-:W-:Y:S04]  /*7daa0*/  STL.64 [R1+0xbb8], R22 ;  /* 0x000bb81601007387 */ /* 0x000fe80000100a00 */
[----:B------:R-:W1:Y:S04]  /*7dab0*/  LDS.128 R20, [R252] ;  /* 0x00000000fc147984 */ /* 0x000e680000000c00 */
[----:B----4-:R-:W-:Y:S04]  /*7dac0*/  STL.64 [R1+0xb50], R16 ;  /* 0x000b501001007387 */ /* 0x010fe80000100a00 */
[----:B------:R-:W-:Y:S04]  /*7dad0*/  STL.64 [R1+0xb58], R18 ;  /* 0x000b581201007387 */ /* 0x000fe80000100a00 */
[----:B------:R-:W4:Y:S04]  /*7dae0*/  LDS.128 R16, [R252+0x400] ;  /* 0x00040000fc107984 */ /* 0x000f280000000c00 */
[----:B------:R-:W-:Y:S06]  /*7daf0*/  BAR.SYNC.DEFER_BLOCKING 0x0 ;  /* 0x0000000000007b1d */ /* 0x000fec0000010000 */
[----:B------:R-:W-:Y:S04]  /*7db00*/  STL.64 [R1+0xbe0], R24 ;  /* 0x000be01801007387 */ /* 0x000fe80000100a00 */
[----:B------:R-:W-:Y:S04]  /*7db10*/  STL.64 [R1+0xbe8], R26 ;  /* 0x000be81a01007387 */ /* 0x000fe80000100a00 */
[----:B-1----:R1:W-:Y:S04]  /*7db20*/  STL.64 [R1+0xb70], R20 ;  /* 0x000b701401007387 */ /* 0x0023e80000100a00 */
[----:B------:R1:W-:Y:S04]  /*7db30*/  STL.64 [R1+0xb78], R22 ;  /* 0x000b781601007387 */ /* 0x0003e80000100a00 */
[----:B----4-:R4:W-:Y:S04]  /*7db40*/  STL.64 [R1+0xde0], R16 ;  /* 0x000de01001007387 */ /* 0x0109e80000100a00 */
[----:B------:R4:W-:Y:S04]  /*7db50*/  STL.64 [R1+0xde8], R18 ;  /* 0x000de81201007387 */ /* 0x0009e80000100a00 */
[----:B-1----:R-:W2:Y:S04]  /*7db60*/  LDL.LU R20, [R1+0x668] ;  /* 0x0006680001147983 */ /* 0x002ea80000300800 */
[----:B------:R-:W2:Y:S04]  /*7db70*/  LDL.LU R21, [R1+0x66c] ;  /* 0x00066c0001157983 */ /* 0x000ea80000300800 */
[----:B------:R-:W2:Y:S04]  /*7db80*/  LDL.LU R22, [R1+0x658] ;  /* 0x0006580001167983 */ /* 0x000ea80000300800 */
[----:B------:R-:W2:Y:S04]  /*7db90*/  LDL.LU R23, [R1+0x65c] ;  /* 0x00065c0001177983 */ /* 0x000ea80000300800 */
[----:B----4-:R-:W4:Y:S04]  /*7dba0*/  LDL.LU R16, [R1+0x570] ;  /* 0x0005700001107983 */ /* 0x010f280000300800 */
[----:B------:R-:W4:Y:S04]  /*7dbb0*/  LDL.LU R17, [R1+0x574] ;  /* 0x0005740001117983 */ /* 0x000f280000300800 */
[----:B------:R-:W4:Y:S04]  /*7dbc0*/  LDL.LU R18, [R1+0x670] ;  /* 0x0006700001127983 */ /* 0x000f280000300800 */
[----:B------:R1:W-:Y:S04]  /*7dbd0*/  STS.128 [R0], R12 ;  /* 0x0000000c00007388 */ /* 0x0003e80000000c00 */
[----:B------:R-:W4:Y:S04]  /*7dbe0*/  LDL.LU R19, [R1+0x674] ;  /* 0x0006740001137983 */ /* 0x000f280000300800 */
[----:B-1----:R-:W2:Y:S04]  /*7dbf0*/  LDL.LU R12, [R1+0x578] ;  /* 0x00057800010c7983 */ /* 0x002ea80000300800 */
[----:B------:R-:W2:Y:S04]  /*7dc00*/  LDL.LU R13, [R1+0x57c] ;  /* 0x00057c00010d7983 */ /* 0x000ea80000300800 */
[----:B------:R-:W2:Y:S04]  /*7dc10*/  LDL.LU R14, [R1+0x678] ;  /* 0x00067800010e7983 */ /* 0x000ea80000300800 */
[----:B------:R-:W2:Y:S04]  /*7dc20*/  LDL.LU R15, [R1+0x67c] ;  /* 0x00067c00010f7983 */ /* 0x000ea80000300800 */
[----:B---3--:R1:W-:Y:S04]  /*7dc30*/  STS.128 [R0+0x80], R8 ;  /* 0x0000800800007388 */ /* 0x0083e80000000c00 */
[----:B-1----:R-:W3:Y:S04]  /*7dc40*/  LDL.LU R8, [R1+0xa30] ;  /* 0x000a300001087983 */ /* 0x002ee80000300800 */
[----:B------:R-:W3:Y:S04]  /*7dc50*/  LDL.LU R9, [R1+0xa34] ;  /* 0x000a340001097983 */ /* 0x000ee80000300800 */
[----:B------:R-:W3:Y:S04]  /*7dc60*/  LDL.LU R10, [R1+0xa40] ;  /* 0x000a4000010a7983 */ /* 0x000ee80000300800 */
[----:B------:R1:W-:Y:S04]  /*7dc70*/  STS.128 [R0+0x100], R4 ;  /* 0x0001000400007388 */ /* 0x0003e80000000c00 */
[----:B------:R-:W3:Y:S04]  /*7dc80*/  LDL.LU R11, [R1+0xa44] ;  /* 0x000a4400010b7983 */ /* 0x000ee80000300800 */
[----:B-1----:R-:W4:Y:S04]  /*7dc90*/  LDL.LU R4, [R1+0xa38] ;  /* 0x000a380001047983 */ /* 0x002f280000300800 */
[----:B------:R-:W4:Y:S04]  /*7dca0*/  LDL.LU R5, [R1+0xa3c] ;  /* 0x000a3c0001057983 */ /* 0x000f280000300800 */
[----:B------:R-:W4:Y:S04]  /*7dcb0*/  LDL.LU R6, [R1+0xa48] ;  /* 0x000a480001067983 */ /* 0x000f280000300800 */
[----:B------:R-:W4:Y:S04]  /*7dcc0*/  LDL.LU R7, [R1+0xa4c] ;  /* 0x000a4c0001077983 */ /* 0x000f280000300800 */
[----:B--2---:R1:W-:Y:S04]  /*7dcd0*/  STS.128 [R0+0x280], R12 ;  /* 0x0002800c00007388 */ /* 0x0043e80000000c00 */
        /* <DEDUP_REMOVED lines=8> */
[----:B----4-:R1:W-:Y:S04]  /*7dd60*/  STS.128 [R0+0x380], R4 ;  /* 0x0003800400007388 */ /* 0x0103e80000000c00 */
[----:B------:R-:W3:Y:S04]  /*7dd70*/  LDL.LU R11, [R1+0x7dc] ;  /* 0x0007dc00010b7983 */ /* 0x000ee80000300800 */
[----:B-1----:R-:W3:Y:S04]  /*7dd80*/  LDL.LU R4, [R1+0xad0] ;  /* 0x000ad00001047983 */ /* 0x002ee80000300800 */
[----:B------:R-:W3:Y:S04]  /*7dd90*/  LDL.LU R5, [R1+0xad4] ;  /* 0x000ad40001057983 */ /* 0x000ee80000300800 */
[----:B------:R-:W3:Y:S04]  /*7dda0*/  LDL.LU R6, [R1+0xae0] ;  /* 0x000ae00001067983 */ /* 0x000ee80000300800 */
[----:B------:R-:W3:Y:S04]  /*7ddb0*/  LDL.LU R7, [R1+0xae4] ;  /* 0x000ae40001077983 */ /* 0x000ee80000300800 */
[----:B------:R-:W-:Y:S04]  /*7ddc0*/  STS.128 [R0+0x180], R20 ;  /* 0x0001801400007388 */ /* 0x000fe80000000c00 */
[----:B------:R-:W-:Y:S04]  /*7ddd0*/  STS.128 [R0+0x200], R16 ;  /* 0x0002001000007388 */ /* 0x000fe80000000c00 */
[----:B------:R-:W-:Y:S06]  /*7dde0*/  BAR.SYNC.DEFER_BLOCKING 0x0 ;  /* 0x0000000000007b1d */ /* 0x000fec0000010000 */
[----:B------:R-:W1:Y:S04]  /*7ddf0*/  LDS.128 R20, [R2] ;  /* 0x0000000002147984 */ /* 0x000e680000000c00 */
[----:B------:R-:W1:Y:S04]  /*7de00*/  LDS.128 R16, [R2+0x400] ;  /* 0x0004000002107984 */ /* 0x000e680000000c00 */
[----:B------:R-:W1:Y:S04]  /*7de10*/  LDS.128 R24, [R232] ;  /* 0x00000000e8187984 */ /* 0x000e680000000c00 */
[----:B-1----:R-:W-:Y:S04]  /*7de20*/  STL.64 [R1+0x1f0], R20 ;  /* 0x0001f01401007387 */ /* 0x002fe80000100a00 */
[----:B------:R-:W-:Y:S04]  /*7de30*/  STL.64 [R1+0x1f8], R22 ;  /* 0x0001f81601007387 */ /* 0x000fe80000100a00 */
[----:B------:R-:W1:Y:S04]  /*7de40*/  LDS.128 R20, [R232+0x400] ;  /* 0x00040000e8147984 */ /* 0x000e680000000c00 */
[----:B------:R-:W-:Y:S04]  /*7de50*/  STL.64 [R1+0x660], R16 ;  /* 0x0006601001007387 */ /* 0x000fe80000100a00 */
[----:B------:R-:W-:Y:S04]  /*7de60*/  STL.64 [R1+0x668], R18 ;  /* 0x0006681201007387 */ /* 0x000fe80000100a00 */
[----:B------:R-:W1:Y:S04]  /*7de70*/  LDS.128 R16, [R3] ;  /* 0x0000000003107984 */ /* 0x000e680000000c00 */
[----:B------:R-:W-:Y:S04]  /*7de80*/  STL.64 [R1+0x310], R24 ;  /* 0x0003101801007387 */ /* 0x000fe80000100a00 */
[----:B------:R-:W-:Y:S04]  /*7de90*/  STL.64 [R1+0x318], R26 ;  /* 0x0003181a01007387 */ /* 0x000fe80000100a00 */
[----:B------:R-:W1:Y:S04]  /*7dea0*/  LDS.128 R24, [R3+0x400] ;  /* 0x0004000003187984 */ /* 0x000e680000000c00 */
[----:B-1----:R-:W-:Y:S04]  /*7deb0*/  STL.64 [R1+0x7b0], R20 ;  /* 0x0007b01401007387 */ /* 0x002fe80000100a00 */
[----:B------:R-:W-:Y:S04]  /*7dec0*/  STL.64 [R1+0x7b8], R22 ;  /* 0x0007b81601007387 */ /* 0x000fe80000100a00 */
[----:B------:R-:W1:Y:S04]  /*7ded0*/  LDS.128 R20, [R252] ;  /* 0x00000000fc147984 */ /* 0x000e680000000c00 */
[----:B------:R-:W-:Y:S04]  /*7dee0*/  STL.64 [R1+0x490], R16 ;  /* 0x0004901001007387 */ /* 0x000fe80000100a00 */
[----:B------:R-:W-:Y:S04]  /*7def0*/  STL.64 [R1+0x498], R18 ;  /* 0x0004981201007387 */ /* 0x000fe80000100a00 */
[----:B------:R-:W2:Y:S04]  /*7df00*/  LDS.128 R16, [R252+0x400] ;  /* 0x00040000fc107984 */ /* 0x000ea80000000c00 */
[----:B------:R-:W-:Y:S06]  /*7df10*/  BAR.SYNC.DEFER_BLOCKING 0x0 ;  /* 0x0000000000007b1d */ /* 0x000fec0000010000 */
[----:B------:R-:W-:Y:S04]  /*7df20*/  STL.64 [R1+0x7d0], R24 ;  /* 0x0007d01801007387 */ /* 0x000fe80000100a00 */
[----:B------:R-:W-:Y:S04]  /*7df30*/  STL.64 [R1+0x7d8], R26 ;  /* 0x0007d81a01007387 */ /* 0x000fe80000100a00 */
[----:B-1----:R1:W-:Y:S04]  /*7df40*/  STL.64 [R1+0x570], R20 ;  /* 0x0005701401007387 */ /* 0x0023e80000100a00 */
[----:B------:R1:W-:Y:S04]  /*7df50*/  STL.64 [R1+0x578], R22 ;  /* 0x0005781601007387 */ /* 0x0003e80000100a00 */
[----:B--2---:R-:W-:Y:S04]  /*7df60*/  STL.64 [R1+0xa30], R16 ;  /* 0x000a301001007387 */ /* 0x004fe80000100a00 */
[----:B------:R2:W-:Y:S04]  /*7df70*/  STL.64 [R1+0xa38], R18 ;  /* 0x000a381201007387 */ /* 0x0005e80000100a00 */
[----:B-1----:R-:W4:Y:S04]  /*7df80*/  LDL.LU R20, [R1+0xad8] ;  /* 0x000ad80001147983 */ /* 0x002f280000300800 */
[----:B------:R-:W4:Y:S04]  /*7df90*/  LDL.LU R21, [R1+0xadc] ;  /* 0x000adc0001157983 */ /* 0x000f280000300800 */
[----:B------:R-:W4:Y:S04]  /*7dfa0*/  LDL.LU R22, [R1+0xae8] ;  /* 0x000ae80001167983 */ /* 0x000f280000300800 */
[----:B------:R-:W4:Y:S04]  /*7dfb0*/  LDL.LU R23, [R1+0xaec] ;  /* 0x000aec0001177983 */ /* 0x000f280000300800 */
[----:B--2---:R-:W2:Y:S04]  /*7dfc0*/  LDL.LU R18, [R1+0x940] ;  /* 0x0009400001127983 */ /* 0x004ea80000300800 */
[----:B------:R1:W-:Y:S04]  /*7dfd0*/  STS.128 [R0], R12 ;  /* 0x0000000c00007388 */ /* 0x0003e80000000c00 */
[----:B------:R-:W2:Y:S04]  /*7dfe0*/  LDL.LU R19, [R1+0x944] ;  /* 0x0009440001137983 */ /* 0x000ea80000300800 */
[----:B-1----:R-:W2:Y:S04]  /*7dff0*/  LDL.LU R14, [R1+0x948] ;  /* 0x00094800010e7983 */ /* 0x002ea80000300800 */
        /* <DEDUP_REMOVED lines=10> */
[----:B------:R-:W4:Y:S01]  /*7e0a0*/  LDL.LU R7, [R1+0xcbc] ;  /* 0x000cbc0001077983 */ /* 0x000f220000300800 */
[----:B------:R-:W-:-:S02]  /*7e0b0*/  IMAD.MOV.U32 R12, RZ, RZ, R242 ;  /* 0x000000ffff0c7224 */ /* 0x000fc400078e00f2 */
[----:B------:R-:W-:Y:S01]  /*7e0c0*/  IMAD.MOV.U32 R13, RZ, RZ, R243 ;  /* 0x000000ffff0d7224 */ /* 0x000fe200078e00f3 */
[----:B------:R-:W-:Y:S01]  /*7e0d0*/  MOV R17, R241 ;  /* 0x000000f100117202 */ /* 0x000fe20000000f00 */
[----:B------:R-:W-:-:S03]  /*7e0e0*/  IMAD.MOV.U32 R16, RZ, RZ, R240 ;  /* 0x000000ffff107224 */ /* 0x000fc600078e00f0 */
        /* <DEDUP_REMOVED lines=35> */
[----:B------:R-:W1:Y:S04]  /*7e320*/  LDS.128 R16, [R252+0x400] ;  /* 0x00040000fc107984 */ /* 0x000e680000000c00 */
[----:B------:R-:W-:Y:S06]  /*7e330*/  BAR.SYNC.DEFER_BLOCKING 0x0 ;  /* 0x0000000000007b1d */ /* 0x000fec0000010000 */
[----:B------:R-:W-:Y:S04]  /*7e340*/  STL.64 [R1+0x670], R24 ;  /* 0x0006701801007387 */ /* 0x000fe80000100a00 */
[----:B------:R-:W-:Y:S04]  /*7e350*/  STL.64 [R1+0x678], R26 ;  /* 0x0006781a01007387 */ /* 0x000fe80000100a00 */
[----:B-1----:R1:W-:Y:S04]  /*7e360*/  STL.64 [R1+0x3f0], R20 ;  /* 0x0003f01401007387 */ /* 0x0023e80000100a00 */
[----:B------:R1:W-:Y:S04]  /*7e370*/  STL.64 [R1+0x3f8], R22 ;  /* 0x0003f81601007387 */ /* 0x0003e80000100a00 */
[----:B------:R2:W-:Y:S04]  /*7e380*/  STL.64 [R1+0xe0], R16 ;  /* 0x0000e01001007387 */ /* 0x0005e80000100a00 */
[----:B------:R2:W-:Y:S04]  /*7e390*/  STL.64 [R1+0xe8], R18 ;  /* 0x0000e81201007387 */ /* 0x0005e80000100a00 */
[----:B-1----:R-:W4:Y:S04]  /*7e3a0*/  LDL.LU R20, [R1+0x478] ;  /* 0x0004780001147983 */ /* 0x002f280000300800 */
[----:B------:R-:W4:Y:S04]  /*7e3b0*/  LDL.LU R21, [R1+0x47c] ;  /* 0x00047c0001157983 */ /* 0x000f280000300800 */
[----:B------:R-:W4:Y:S04]  /*7e3c0*/  LDL.LU R22, [R1+0x458] ;  /* 0x0004580001167983 */ /* 0x000f280000300800 */
[----:B------:R-:W4:Y:S04]  /*7e3d0*/  LDL.LU R23, [R1+0x45c] ;  /* 0x00045c0001177983 */ /* 0x000f280000300800 */
[----:B--2---:R-:W2:Y:S04]  /*7e3e0*/  LDL.LU R16, [R1+0xd0] ;  /* 0x0000d00001107983 */ /* 0x004ea80000300800 */
[----:B------:R-:W2:Y:S04]  /*7e3f0*/  LDL.LU R17, [R1+0xd4] ;  /* 0x0000d40001117983 */ /* 0x000ea80000300800 */
[----:B------:R-:W2:Y:S04]  /*7e400*/  LDL.LU R18, [R1+0xc0] ;  /* 0x0000c00001127983 */ /* 0x000ea80000300800 */
[----:B------:R1:W-:Y:S04]  /*7e410*/  STS.128 [R0], R12 ;  /* 0x0000000c00007388 */ /* 0x0003e80000000c00 */
[----:B------:R-:W2:Y:S04]  /*7e420*/  LDL.LU R19, [R1+0xc4] ;  /* 0x0000c40001137983 */ /* 0x000ea80000300800 */
        /* <DEDUP_REMOVED lines=10> */
[----:B-1----:R-:W3:Y:S04]  /*7e4d0*/  LDL.LU R4, [R1+0x1d8] ;  /* 0x0001d80001047983 */ /* 0x002ee80000300800 */
[----:B------:R-:W3:Y:S04]  /*7e4e0*/  LDL.LU R5, [R1+0x1dc] ;  /* 0x0001dc0001057983 */ /* 0x000ee80000300800 */
[----:B------:R-:W3:Y:S04]  /*7e4f0*/  LDL.LU R6, [R1+0x1c8] ;  /* 0x0001c80001067983 */ /* 0x000ee80000300800 */
[----:B------:R-:W3:Y:S04]  /*7e500*/  LDL.LU R7, [R1+0x1cc] ;  /* 0x0001cc0001077983 */ /* 0x000ee80000300800 */
[----:B----4-:R-:W-:Y:S04]  /*7e510*/  STS.128 [R0+0x180], R20 ;  /* 0x0001801400007388 */ /* 0x010fe80000000c00 */
[----:B--2---:R-:W-:Y:S04]  /*7e520*/  STS.128 [R0+0x200], R16 ;  /* 0x0002001000007388 */ /* 0x004fe80000000c00 */
[----:B------:R-:W-:Y:S04]  /*7e530*/  STS.128 [R0+0x280], R12 ;  /* 0x0002800c00007388 */ /* 0x000fe80000000c00 */
[----:B---3--:R-:W-:Y:S04]  /*7e540*/  STS.128 [R0+0x300], R8 ;  /* 0x0003000800007388 */ /* 0x008fe80000000c00 */
[----:B------:R-:W-:Y:S04]  /*7e550*/  STS.128 [R0+0x380], R4 ;  /* 0x0003800400007388 */ /* 0x000fe80000000c00 */
        /* <DEDUP_REMOVED lines=18> */
[----:B------:R-:W2:Y:S01]  /*7e680*/  LDS.128 R12, [R252+0x400] ;  /* 0x00040000fc0c7984 */ /* 0x000ea20000000c00 */
[----:B------:R-:W-:Y:S01]  /*7e690*/  IMAD.MOV.U32 R8, RZ, RZ, R216 ;  /* 0x000000ffff087224 */ /* 0x000fe200078e00d8 */
[----:B------:R-:W-:Y:S01]  /*7e6a0*/  MOV R10, R212 ;  /* 0x000000d4000a7202 */ /* 0x000fe20000000f00 */
[----:B------:R-:W-:Y:S01]  /*7e6b0*/  IMAD.MOV.U32 R9, RZ, RZ, R217 ;  /* 0x000000ffff097224 */ /* 0x000fe200078e00d9 */
[----:B---3--:R-:W-:Y:S01]  /*7e6c0*/  STL.64 [R1+0xe60], R20 ;  /* 0x000e601401007387 */ /* 0x008fe20000100a00 */
[----:B------:R-:W-:-:S03]  /*7e6d0*/  IMAD.MOV.U32 R11, RZ, RZ, R213 ;  /* 0x000000ffff0b7224 */ /* 0x000fc600078e00d5 */
[----:B------:R-:W-:Y:S01]  /*7e6e0*/  BAR.SYNC.DEFER_BLOCKING 0x0 ;  /* 0x0000000000007b1d */ /* 0x000fe20000010000 */
[----:B------:R-:W-:Y:S01]  /*7e6f0*/  IMAD.MOV.U32 R4, RZ, RZ, R152 ;  /* 0x000000ffff047224 */ /* 0x000fe200078e0098 */
[----:B------:R-:W-:Y:S01]  /*7e700*/  MOV R5, R153 ;  /* 0x0000009900057202 */ /* 0x000fe20000000f00 */
        /* <DEDUP_REMOVED lines=17> */
[----:B------:R-:W-:Y:S01]  /*7e820*/  MOV R12, R88 ;  /* 0x00000058000c7202 */ /* 0x000fe20000000f00 */
[----:B------:R-:W-:-:S02]  /*7e830*/  IMAD.MOV.U32 R13, RZ, RZ, R89 ;  /* 0x000000ffff0d7224 */ /* 0x000fc400078e0059 */
[----:B------:R-:W-:Y:S02]  /*7e840*/  IMAD.MOV.U32 R14, RZ, RZ, R84 ;  /* 0x000000ffff0e7224 */ /* 0x000fe400078e0054 */
[----:B------:R-:W-:-:S05]  /*7e850*/  IMAD.MOV.U32 R15, RZ, RZ, R85 ;  /* 0x000000ffff0f7224 */ /* 0x000fca00078e0055 */
[----:B------:R1:W-:Y:S04]  /*7e860*/  STS.128 [R0+0x200], R12 ;  /* 0x0002000c00007388 */ /* 0x0003e80000000c00 */
[----:B-1----:R-:W4:Y:S04]  /*7e870*/  LDL.LU R12, [R1+0x420] ;  /* 0x00042000010c7983 */ /* 0x002f280000300800 */
[----:B------:R-:W4:Y:S04]  /*7e880*/  LDL.LU R13, [R1+0x424] ;  /* 0x00042400010d7983 */ /* 0x000f280000300800 */
[----:B------:R-:W4:Y:S04]  /*7e890*/  LDL.LU R14, [R1+0x440] ;  /* 0x00044000010e7983 */ /* 0x000f280000300800 */
[----:B------:R-:W4:Y:S01]  /*7e8a0*/  LDL.LU R15, [R1+0x444] ;  /* 0x00044400010f7983 */ /* 0x000f220000300800 */
[----:B------:R-:W-:Y:S01]  /*7e8b0*/  IMAD.MOV.U32 R212, RZ, RZ, R218 ;  /* 0x000000ffffd47224 */ /* 0x000fe200078e00da */
[----:B------:R-:W-:Y:S01]  /*7e8c0*/  MOV R85, R91 ;  /* 0x0000005b00557202 */ /* 0x000fe20000000f00 */
[----:B------:R-:W-:-:S02]  /*7e8d0*/  IMAD.MOV.U32 R213, RZ, RZ, R219 ;  /* 0x000000ffffd57224 */ /* 0x000fc400078e00db */
        /* <DEDUP_REMOVED lines=106> */
[----:B--2---:R2:W-:Y:S04]  /*7ef80*/  STL.64 [R1+0xa50], R16 ;  /* 0x000a501001007387 */ /* 0x0045e80000100a00 */
        /* <DEDUP_REMOVED lines=114> */
[----:B------:R-:W-:-:S02]  /*7f6b0*/  IMAD.MOV.U32 R8, RZ, RZ, R208 ;  /* 0x000000ffff087224 */ /* 0x000fc400078e00d0 */
[----:B------:R-:W-:Y:S01]  /*7f6c0*/  IMAD.MOV.U32 R9, RZ, RZ, R209 ;  /* 0x000000ffff097224 */ /* 0x000fe200078e00d1 */
[----:B---3--:R-:W-:Y:S01]  /*7f6d0*/  STL.64 [R1+0xec0], R20 ;  /* 0x000ec01401007387 */ /* 0x008fe20000100a00 */
[----:B------:R-:W-:Y:S02]  /*7f6e0*/  IMAD.MOV.U32 R10, RZ, RZ, R204 ;  /* 0x000000ffff0a7224 */ /* 0x000fe400078e00cc */
[----:B------:R-:W-:Y:S01]  /*7f6f0*/  IMAD.MOV.U32 R11, RZ, RZ, R205 ;  /* 0x000000ffff0b7224 */ /* 0x000fe200078e00cd */
        /* <DEDUP_REMOVED lines=259> */
[----:B------:R-:W-:Y:S01]  /*80730*/  MOV R4, R136 ;  /* 0x0000008800047202 */ /* 0x000fe20000000f00 */
[----:B------:R-:W-:-:S04]  /*80740*/  IMAD.MOV.U32 R5, RZ, RZ, R137 ;  /* 0x000000ffff057224 */ /* 0x000fc800078e0089 */
[----:B------:R-:W-:Y:S01]  /*80750*/  STL.64 [R1+0xf28], R22 ;  /* 0x000f281601007387 */ /* 0x000fe20000100a00 */
[----:B------:R-:W-:Y:S02]  /*80760*/  IMAD.MOV.U32 R6, RZ, RZ, R132 ;  /* 0x000000ffff067224 */ /* 0x000fe400078e0084 */
[----:B------:R-:W-:Y:S01]  /*80770*/  IMAD.MOV.U32 R7, RZ, RZ, R133 ;  /* 0x000000ffff077224 */ /* 0x000fe200078e0085 */
        /* <DEDUP_REMOVED lines=14> */
[----:B------:R-:W-:-:S02]  /*80860*/  IMAD.MOV.U32 R12, RZ, RZ, R72 ;  /* 0x000000ffff0c7224 */ /* 0x000fc400078e0048 */
[----:B------:R-:W-:Y:S02]  /*80870*/  IMAD.MOV.U32 R13, RZ, RZ, R73 ;  /* 0x000000ffff0d7224 */ /* 0x000fe400078e0049 */
        /* <DEDUP_REMOVED lines=231> */
[----:B---3--:R-:W-:Y:S04]  /*816f0*/  STL.64 [R1+0xf70], R20 ;  /* 0x000f701401007387 */ /* 0x008fe80000100a00 */
[----:B------:R-:W-:Y:S04]  /*81700*/  STL.64 [R1+0xf78], R22 ;  /* 0x000f781601007387 */ /* 0x000fe80000100a00 */
[----:B------:R-:W-:Y:S01]  /*81710*/  BAR.SYNC.DEFER_BLOCKING 0x0 ;  /* 0x0000000000007b1d */ /* 0x000fe20000010000 */
[----:B------:R-:W-:Y:S01]  /*81720*/  IMAD.MOV.U32 R8, RZ, RZ, R192 ;  /* 0x000000ffff087224 */ /* 0x000fe200078e00c0 */
[----:B------:R-:W-:Y:S01]  /*81730*/  MOV R11, R189 ;  /* 0x000000bd000b7202 */ /* 0x000fe20000000f00 */
[----:B------:R-:W-:-:S02]  /*81740*/  IMAD.MOV.U32 R9, RZ, RZ, R193 ;  /* 0x000000ffff097224 */ /* 0x000fc400078e00c1 */
[----:B------:R-:W-:Y:S01]  /*81750*/  IMAD.MOV.U32 R10, RZ, RZ, R188 ;  /* 0x000000ffff0a7224 */ /* 0x000fe200078e00bc */
[----:B------:R-:W-:Y:S01]  /*81760*/  MOV R6, R124 ;  /* 0x0000007c00067202 */ /* 0x000fe20000000f00 */
[----:B-1----:R1:W-:Y:S04]  /*81770*/  STL.64 [R1+0xbd0], R16 ;  /* 0x000bd01001007387 */ /* 0x0023e80000100a00 */
[----:B------:R3:W-:Y:S04]  /*81780*/  STL.64 [R1+0xbd8], R18 ;  /* 0x000bd81201007387 */ /* 0x0007e80000100a00 */
[----:B--2---:R2:W-:Y:S04]  /*81790*/  STL.64 [R1+0xf80], R12 ;  /* 0x000f800c01007387 */ /* 0x0045e80000100a00 */
[----:B------:R2:W-:Y:S04]  /*817a0*/  STL.64 [R1+0xf88], R14 ;  /* 0x000f880e01007387 */ /* 0x0005e80000100a00 */
[----:B-1----:R-:W4:Y:S04]  /*817b0*/  LDL.LU R16, [R1+0x190] ;  /* 0x0001900001107983 */ /* 0x002f280000300800 */
[----:B------:R-:W4:Y:S04]  /*817c0*/  LDL.LU R17, [R1+0x194] ;  /* 0x0001940001117983 */ /* 0x000f280000300800 */
[----:B---3--:R-:W4:Y:S01]  /*817d0*/  LDL.LU R18, [R1+0x210] ;  /* 0x0002100001127983 */ /* 0x008f220000300800 */
[----:B------:R-:W-:-:S03]  /*817e0*/  IMAD.MOV.U32 R4, RZ, RZ, R128 ;  /* 0x000000ffff047224 */ /* 0x000fc600078e0080 */
[----:B------:R-:W4:Y:S01]  /*817f0*/  LDL.LU R19, [R1+0x214] ;  /* 0x0002140001137983 */ /* 0x000f220000300800 */
[----:B------:R-:W-:-:S03]  /*81800*/  IMAD.MOV.U32 R5, RZ, RZ, R129 ;  /* 0x000000ffff057224 */ /* 0x000fc600078e0081 */
[----:B--2---:R-:W2:Y:S01]  /*81810*/  LDL.LU R12, [R1+0x198] ;  /* 0x00019800010c7983 */ /* 0x004ea20000300800 */
[----:B------:R-:W-:-:S03]  /*81820*/  IMAD.MOV.U32 R7, RZ, RZ, R125 ;  /* 0x000000ffff077224 */ /* 0x000fc600078e007d */
[----:B------:R-:W2:Y:S04]  /*81830*/  LDL.LU R13, [R1+0x19c] ;  /* 0x00019c00010d7983 */ /* 0x000ea80000300800 */
[----:B------:R-:W2:Y:S04]  /*81840*/  LDL.LU R14, [R1+0x218] ;  /* 0x00021800010e7983 */ /* 0x000ea80000300800 */
[----:B------:R1:W-:Y:S04]  /*81850*/  STS.128 [R0], R8 ;  /* 0x0000000800007388 */ /* 0x0003e80000000c00 */
[----:B------:R-:W2:Y:S04]  /*81860*/  LDL.LU R15, [R1+0x21c] ;  /* 0x00021c00010f7983 */ /* 0x000ea80000300800 */
[----:B------:R3:W-:Y:S04]  /*81870*/  STS.128 [R0+0x100], R4 ;  /* 0x0001000400007388 */ /* 0x0007e80000000c00 */
[----:B-1----:R-:W4:Y:S04]  /*81880*/  LDL.LU R8, [R1+0x380] ;  /* 0x0003800001087983 */ /* 0x002f280000300800 */
[----:B------:R-:W4:Y:S04]  /*81890*/  LDL.LU R9, [R1+0x384] ;  /* 0x0003840001097983 */ /* 0x000f280000300800 */
[----:B------:R-:W4:Y:S04]  /*818a0*/  LDL.LU R10, [R1+0x370] ;  /* 0x00037000010a7983 */ /* 0x000f280000300800 */
[----:B------:R-:W4:Y:S04]  /*818b0*/  LDL.LU R11, [R1+0x374] ;  /* 0x00037400010b7983 */ /* 0x000f280000300800 */
[----:B---3--:R-:W3:Y:S04]  /*818c0*/  LDL.LU R4, [R1+0x388] ;  /* 0x0003880001047983 */ /* 0x008ee80000300800 */
[----:B------:R-:W3:Y:S04]  /*818d0*/  LDL.LU R5, [R1+0x38c] ;  /* 0x00038c0001057983 */ /* 0x000ee80000300800 */
[----:B------:R-:W3:Y:S04]  /*818e0*/  LDL.LU R6, [R1+0x378] ;  /* 0x0003780001067983 */ /* 0x000ee80000300800 */
[----:B------:R-:W3:Y:S01]  /*818f0*/  LDL.LU R7, [R1+0x37c] ;  /* 0x00037c0001077983 */ /* 0x000ee20000300800 */
[----:B------:R-:W-:-:S02]  /*81900*/  IMAD.MOV.U32 R188, RZ, RZ, R194 ;  /* 0x000000ffffbc7224 */ /* 0x000fc400078e00c2 */
[----:B------:R-:W-:Y:S02]  /*81910*/  IMAD.MOV.U32 R189, RZ, RZ, R195 ;  /* 0x000000ffffbd7224 */ /* 0x000fe400078e00c3 */
[----:B------:R-:W-:Y:S02]  /*81920*/  IMAD.MOV.U32 R124, RZ, RZ, R130 ;  /* 0x000000ffff7c7224 */ /* 0x000fe400078e0082 */
[----:B------:R-:W-:Y:S01]  /*81930*/  IMAD.MOV.U32 R125, RZ, RZ, R131 ;  /* 0x000000ffff7d7224 */ /* 0x000fe200078e0083 */
[----:B------:R-:W-:Y:S04]  /*81940*/  STS.128 [R0+0x80], R188 ;  /* 0x000080bc00007388 */ /* 0x000fe80000000c00 */
[----:B------:R-:W-:Y:S04]  /*81950*/  STS.128 [R0+0x180], R124 ;  /* 0x0001807c00007388 */ /* 0x000fe80000000c00 */
[----:B--2---:R1:W-:Y:S04]  /*81960*/  STS.128 [R0+0x280], R12 ;  /* 0x0002800c00007388 */ /* 0x0043e80000000c00 */
[----:B-1----:R-:W2:Y:S04]  /*81970*/  LDL.LU R12, [R1+0x4e0] ;  /* 0x0004e000010c7983 */ /* 0x002ea80000300800 */
[----:B------:R-:W2:Y:S04]  /*81980*/  LDL.LU R13, [R1+0x4e4] ;  /* 0x0004e400010d7983 */ /* 0x000ea80000300800 */
[----:B------:R-:W2:Y:S04]  /*81990*/  LDL.LU R14, [R1+0x4f0] ;  /* 0x0004f000010e7983 */ /* 0x000ea80000300800 */
[----:B----4-:R1:W-:Y:S04]  /*819a0*/  STS.128 [R0+0x300], R8 ;  /* 0x0003000800007388 */ /* 0x0103e80000000c00 */
[----:B------:R-:W2:Y:S04]  /*819b0*/  LDL.LU R15, [R1+0x4f4] ;  /* 0x0004f400010f7983 */ /* 0x000ea80000300800 */
[----:B---3--:R3:W-:Y:S04]  /*819c0*/  STS.128 [R0+0x380], R4 ;  /* 0x0003800400007388 */ /* 0x0087e80000000c00 */
[----:B-1----:R-:W4:Y:S04]  /*819d0*/  LDL.LU R8, [R1+0x4e8] ;  /* 0x0004e80001087983 */ /* 0x002f280000300800 */
[----:B------:R-:W4:Y:S04]  /*819e0*/  LDL.LU R9, [R1+0x4ec] ;  /* 0x0004ec0001097983 */ /* 0x000f280000300800 */
[----:B------:R-:W4:Y:S04]  /*819f0*/  LDL.LU R10, [R1+0x4f8] ;  /* 0x0004f800010a7983 */ /* 0x000f280000300800 */
[----:B------:R-:W4:Y:S04]  /*81a00*/  LDL.LU R11, [R1+0x4fc] ;  /* 0x0004fc00010b7983 */ /* 0x000f280000300800 */
[----:B---3--:R-:W4:Y:S04]  /*81a10*/  LDL.LU R4, [R1+0x5e0] ;  /* 0x0005e00001047983 */ /* 0x008f280000300800 */
[----:B------:R-:W4:Y:S04]  /*81a20*/  LDL.LU R5, [R1+0x5e4] ;  /* 0x0005e40001057983 */ /* 0x000f280000300800 */
[----:B------:R-:W4:Y:S04]  /*81a30*/  LDL.LU R6, [R1+0x5d0] ;  /* 0x0005d00001067983 */ /* 0x000f280000300800 */
[----:B------:R-:W4:Y:S04]  /*81a40*/  LDL.LU R7, [R1+0x5d4] ;  /* 0x0005d40001077983 */ /* 0x000f280000300800 */
        /* <DEDUP_REMOVED lines=35> */
[----:B--2---:R1:W-:Y:S04]  /*81c80*/  STS.128 [R0], R12 ;  /* 0x0000000c00007388 */ /* 0x0043e80000000c00 */
[----:B-1----:R-:W2:Y:S04]  /*81c90*/  LDL.LU R12, [R1+0x6f8] ;  /* 0x0006f800010c7983 */ /* 0x002ea80000300800 */
[----:B------:R-:W2:Y:S04]  /*81ca0*/  LDL.LU R13, [R1+0x6fc] ;  /* 0x0006fc00010d7983 */ /* 0x000ea80000300800 */
[----:B------:R-:W2:Y:S04]  /*81cb0*/  LDL.LU R14, [R1+0x718] ;  /* 0x00071800010e7983 */ /* 0x000ea80000300800 */
[----:B----4-:R1:W-:Y:S04]  /*81cc0*/  STS.128 [R0+0x80], R8 ;  /* 0x0000800800007388 */ /* 0x0103e80000000c00 */
[----:B------:R-:W2:Y:S04]  /*81cd0*/  LDL.LU R15, [R1+0x71c] ;  /* 0x00071c00010f7983 */ /* 0x000ea80000300800 */
[----:B------:R4:W-:Y:S04]  /*81ce0*/  STS.128 [R0+0x100], R4 ;  /* 0x0001000400007388 */ /* 0x0009e80000000c00 */
[----:B-1----:R-:W3:Y:S04]  /*81cf0*/  LDL.LU R8, [R1+0xab0] ;  /* 0x000ab00001087983 */ /* 0x002ee80000300800 */
[----:B------:R-:W3:Y:S04]  /*81d00*/  LDL.LU R9, [R1+0xab4] ;  /* 0x000ab40001097983 */ /* 0x000ee80000300800 */
[----:B------:R-:W3:Y:S04]  /*81d10*/  LDL.LU R10, [R1+0xac0] ;  /* 0x000ac000010a7983 */ /* 0x000ee80000300800 */
[----:B------:R-:W3:Y:S04]  /*81d20*/  LDL.LU R11, [R1+0xac4] ;  /* 0x000ac400010b7983 */ /* 0x000ee80000300800 */
[----:B----4-:R-:W4:Y:S04]  /*81d30*/  LDL.LU R4, [R1+0xab8] ;  /* 0x000ab80001047983 */ /* 0x010f280000300800 */
[----:B------:R-:W4:Y:S04]  /*81d40*/  LDL.LU R5, [R1+0xabc] ;  /* 0x000abc0001057983 */ /* 0x000f280000300800 */
[----:B------:R-:W4:Y:S04]  /*81d50*/  LDL.LU R6, [R1+0xac8] ;  /* 0x000ac80001067983 */ /* 0x000f280000300800 */
[----:B------:R-:W4:Y:S04]  /*81d60*/  LDL.LU R7, [R1+0xacc] ;  /* 0x000acc0001077983 */ /* 0x000f280000300800 */
[----:B--2---:R1:W-:Y:S04]  /*81d70*/  STS.128 [R0+0x280], R12 ;  /* 0x0002800c00007388 */ /* 0x0043e80000000c00 */
[----:B-1----:R-:W2:Y:S04]  /*81d80*/  LDL.LU R12, [R1+0x8a0] ;  /* 0x0008a000010c7983 */ /* 0x002ea80000300800 */
[----:B------:R-:W2:Y:S04]  /*81d90*/  LDL.LU R13, [R1+0x8a4] ;  /* 0x0008a400010d7983 */ /* 0x000ea80000300800 */
[----:B------:R-:W2:Y:S04]  /*81da0*/  LDL.LU R14, [R1+0x8c0] ;  /* 0x0008c000010e7983 */ /* 0x000ea80000300800 */
[----:B---3--:R1:W-:Y:S04]  /*81db0*/  STS.128 [R0+0x300], R8 ;  /* 0x0003000800007388 */ /* 0x0083e80000000c00 */
[----:B------:R-:W2:Y:S04]  /*81dc0*/  LDL.LU R15, [R1+0x8c4] ;  /* 0x0008c400010f7983 */ /* 0x000ea80000300800 */
[----:B----4-:R3:W-:Y:S04]  /*81dd0*/  STS.128 [R0+0x380], R4 ;  /* 0x0003800400007388 */ /* 0x0107e80000000c00 */
        /* <DEDUP_REMOVED lines=117> */
[----:B-1----:R-:W2:Y:S04]  /*82530*/  LDL.LU R8, [R1+0x140] ;  /* 0x0001400001087983 */ /* 0x002ea80000300800 */
[----:B------:R-:W2:Y:S04]  /*82540*/  LDL.LU R9, [R1+0x144] ;  /* 0x0001440001097983 */ /* 0x000ea80000300800 */
[----:B------:R-:W2:Y:S04]  /*82550*/  LDL.LU R10, [R1+0x130] ;  /* 0x00013000010a7983 */ /* 0x000ea80000300800 */
[----:B------:R-:W2:Y:S04]  /*82560*/  LDL.LU R11, [R1+0x134] ;  /* 0x00013400010b7983 */ /* 0x000ea80000300800 */
[----:B----4-:R-:W4:Y:S04]  /*82570*/  LDL.LU R4, [R1+0x148] ;  /* 0x0001480001047983 */ /* 0x010f280000300800 */
[----:B------:R-:W4:Y:S04]  /*82580*/  LDL.LU R5, [R1+0x14c] ;  /* 0x00014c0001057983 */ /* 0x000f280000300800 */
[----:B------:R-:W4:Y:S04]  /*82590*/  LDL.LU R6, [R1+0x138] ;  /* 0x0001380001067983 */ /* 0x000f280000300800 */
[----:B------:R-:W4:Y:S04]  /*825a0*/  LDL.LU R7, [R1+0x13c] ;  /* 0x00013c0001077983 */ /* 0x000f280000300800 */
[----:B---3--:R-:W-:Y:S04]  /*825b0*/  STS.128 [R0+0x180], R20 ;  /* 0x0001801400007388 */ /* 0x008fe80000000c00 */
[----:B------:R-:W-:Y:S04]  /*825c0*/  STS.128 [R0+0x200], R16 ;  /* 0x0002001000007388 */ /* 0x000fe80000000c00 */
[----:B--2---:R-:W-:Y:S04]  /*825d0*/  STS.128 [R0+0x280], R12 ;  /* 0x0002800c00007388 */ /* 0x004fe80000000c00 */
[----:B------:R-:W-:Y:S04]  /*825e0*/  STS.128 [R0+0x300], R8 ;  /* 0x0003000800007388 */ /* 0x000fe80000000c00 */
[----:B----4-:R-:W-:Y:S04]  /*825f0*/  STS.128 [R0+0x380], R4 ;  /* 0x0003800400007388 */ /* 0x010fe80000000c00 */
        /* <DEDUP_REMOVED lines=52> */
[----:B------:R-:W-:Y:S01]  /*82940*/  IMAD.MOV.U32 R180, RZ, RZ, R186 ;  /* 0x000000ffffb47224 */ /* 0x000fe200078e00ba */
[----:B------:R-:W-:Y:S01]  /*82950*/  MOV R117, R123 ;  /* 0x0000007b00757202 */ /* 0x000fe20000000f00 */
[----:B------:R-:W-:-:S02]  /*82960*/  IMAD.MOV.U32 R181, RZ, RZ, R187 ;  /* 0x000000ffffb57224 */ /* 0x000fc400078e00bb */
[----:B------:R-:W-:-:S03]  /*82970*/  IMAD.MOV.U32 R116, RZ, RZ, R122 ;  /* 0x000000ffff747224 */ /* 0x000fc600078e007a */
        /* <DEDUP_REMOVED lines=174> */
[----:B------:R-:W-:Y:S04]  /*83460*/  STL.64 [R1+0x40], R16 ;  /* 0x0000401001007387 */ /* 0x000fe80000100a00 */
[----:B------:R-:W-:Y:S04]  /*83470*/  STL.64 [R1+0x48], R18 ;  /* 0x0000481201007387 */ /* 0x000fe80000100a00 */
[----:B-1----:R-:W3:Y:S04]  /*83480*/  LDL.LU R20, [R1+0x228] ;  /* 0x0002280001147983 */ /* 0x002ee80000300800 */
[----:B------:R-:W3:Y:S04]  /*83490*/  LDL.LU R21, [R1+0x22c] ;  /* 0x00022c0001157983 */ /* 0x000ee80000300800 */
[----:B------:R-:W3:Y:S04]  /*834a0*/  LDL.LU R22, [R1+0x208] ;  /* 0x0002080001167983 */ /* 0x000ee80000300800 */
[----:B------:R-:W3:Y:S04]  /*834b0*/  LDL.LU R23, [R1+0x20c] ;  /* 0x00020c0001177983 */ /* 0x000ee80000300800 */
[----:B--2---:R1:W-:Y:S04]  /*834c0*/  STS.128 [R0], R12 ;  /* 0x0000000c00007388 */ /* 0x0043e80000000c00 */
[----:B-1----:R-:W2:Y:S04]  /*834d0*/  LDL.LU R12, [R1+0x30] ;  /* 0x00003000010c7983 */ /* 0x002ea80000300800 */
[----:B------:R-:W2:Y:S04]  /*834e0*/  LDL.LU R13, [R1+0x34] ;  /* 0x00003400010d7983 */ /* 0x000ea80000300800 */
[----:B------:R-:W2:Y:S04]  /*834f0*/  LDL.LU R14, [R1+0x20] ;  /* 0x00002000010e7983 */ /* 0x000ea80000300800 */
[----:B------:R-:W2:Y:S04]  /*83500*/  LDL.LU R15, [R1+0x24] ;  /* 0x00002400010f7983 */ /* 0x000ea80000300800 */
[----:B----4-:R-:W-:Y:S04]  /*83510*/  STS.128 [R0+0x80], R8 ;  /* 0x0000800800007388 */ /* 0x010fe80000000c00 */
[----:B------:R1:W-:Y:S04]  /*83520*/  STS.128 [R0+0x100], R4 ;  /* 0x0001000400007388 */ /* 0x0003e80000000c00 */
        /* <DEDUP_REMOVED lines=12> */
[----:B---3--:R-:W-:Y:S04]  /*835f0*/  STS.128 [R0+0x180], R20 ;  /* 0x0001801400007388 */ /* 0x008fe80000000c00 */
[----:B--2---:R-:W-:Y:S04]  /*83600*/  STS.128 [R0+0x200], R12 ;  /* 0x0002000c00007388 */ /* 0x004fe80000000c00 */
[----:B----4-:R-:W-:Y:S04]  /*83610*/  STS.128 [R0+0x280], R4 ;  /* 0x0002800400007388 */ /* 0x010fe80000000c00 */
[----:B------:R-:W-:Y:S04]  /*83620*/  STS.128 [R0+0x300], R8 ;  /* 0x0003000800007388 */ /* 0x000fe80000000c00 */
[----:B------:R-:W-:Y:S04]  /*83630*/  STS.128 [R0+0x380], R16 ;  /* 0x0003801000007388 */ /* 0x000fe80000000c00 */
[----:B------:R-:W-:Y:S06]  /*83640*/  BAR.SYNC.DEFER_BLOCKING 0x0 ;  /* 0x0000000000007b1d */ /* 0x000fec0000010000 */
[----:B------:R-:W1:Y:S04]  /*83650*/  LDS.128 R8, [R2] ;  /* 0x0000000002087984 */ /* 0x000e680000000c00 */
[----:B------:R-:W-:Y:S04]  /*83660*/  LDS.128 R240, [R2+0x400] ;  /* 0x0004000002f07984 */ /* 0x000fe80000000c00 */
[----:B------:R-:W-:Y:S04]  /*83670*/  LDS.128 R236, [R232] ;  /* 0x00000000e8ec7984 */ /* 0x000fe80000000c00 */
[----:B------:R-:W-:Y:S04]  /*83680*/  LDS.128 R220, [R232+0x400] ;  /* 0x00040000e8dc7984 */ /* 0x000fe80000000c00 */
[----:B------:R-:W-:Y:S04]  /*83690*/  LDS.128 R188, [R3] ;  /* 0x0000000003bc7984 */ /* 0x000fe80000000c00 */
[----:B------:R-:W-:Y:S04]  /*836a0*/  LDS.128 R12, [R3+0x400] ;  /* 0x00040000030c7984 */ /* 0x000fe80000000c00 */
[----:B------:R-:W-:Y:S04]  /*836b0*/  LDS.128 R16, [R252] ;  /* 0x00000000fc107984 */ /* 0x000fe80000000c00 */
[----:B-1----:R-:W-:Y:S04]  /*836c0*/  STL.64 [R1+0x20], R8 ;  /* 0x0000200801007387 */ /* 0x002fe80000100a00 */
[----:B------:R-:W-:Y:S04]  /*836d0*/  STL.64 [R1+0x28], R10 ;  /* 0x0000280a01007387 */ /* 0x000fe80000100a00 */
[----:B------:R-:W-:Y:S01]  /*836e0*/  LDS.128 R8, [R252+0x400] ;  /* 0x00040000fc087984 */ /* 0x000fe20000000c00 */
[----:B------:R-:W-:-:S02]  /*836f0*/  IMAD.MOV.U32 R4, RZ, RZ, R176 ;  /* 0x000000ffff047224 */ /* 0x000fc400078e00b0 */
[----:B------:R-:W-:Y:S01]  /*83700*/  IMAD.MOV.U32 R5, RZ, RZ, R177 ;  /* 0x000000ffff057224 */ /* 0x000fe200078e00b1 */
[----:B------:R-:W2:Y:S01]  /*83710*/  LDL.LU R24, [R1+0x280] ;  /* 0x0002800001187983 */ /* 0x000ea20000300800 */
[----:B------:R-:W-:Y:S02]  /*83720*/  IMAD.MOV.U32 R6, RZ, RZ, R172 ;  /* 0x000000ffff067224 */ /* 0x000fe400078e00ac */
[----:B------:R-:W-:Y:S01]  /*83730*/  IMAD.MOV.U32 R7, RZ, RZ, R173 ;  /* 0x000000ffff077224 */ /* 0x000fe200078e00ad */
[----:B------:R-:W-:Y:S06]  /*83740*/  BAR.SYNC.DEFER_BLOCKING 0x0 ;  /* 0x0000000000007b1d */ /* 0x000fec0000010000 */
[----:B------:R-:W2:Y:S04]  /*83750*/  LDL.LU R25, [R1+0x284] ;  /* 0x0002840001197983 */ /* 0x000ea80000300800 */
[----:B------:R-:W2:Y:S04]  /*83760*/  LDL.LU R26, [R1+0x2a0] ;  /* 0x0002a000011a7983 */ /* 0x000ea80000300800 */
[----:B------:R-:W2:Y:S04]  /*83770*/  LDL.LU R27, [R1+0x2a4] ;  /* 0x0002a400011b7983 */ /* 0x000ea80000300800 */
[----:B------:R1:W-:Y:S04]  /*83780*/  STS.128 [R0], R4 ;  /* 0x0000000400007388 */ /* 0x0003e80000000c00 */
[----:B-1----:R-:W3:Y:S04]  /*83790*/  LDL.LU R4, [R1+0x288] ;  /* 0x0002880001047983 */ /* 0x002ee80000300800 */
[----:B------:R-:W3:Y:S04]  /*837a0*/  LDL.LU R5, [R1+0x28c] ;  /* 0x00028c0001057983 */ /* 0x000ee80000300800 */
[----:B------:R-:W3:Y:S04]  /*837b0*/  LDL.LU R6, [R1+0x2a8] ;  /* 0x0002a80001067983 */ /* 0x000ee80000300800 */
[----:B------:R-:W3:Y:S01]  /*837c0*/  LDL.LU R7, [R1+0x2ac] ;  /* 0x0002ac0001077983 */ /* 0x000ee20000300800 */
        /* <DEDUP_REMOVED lines=8> */
[----:B------:R-:W4:Y:S04]  /*83850*/  LDL.LU R23, [R1+0x334] ;  /* 0x0003340001177983 */ /* 0x000f280000300800 */
[----:B------:R-:W2:Y:S04]  /*83860*/  LDL.LU R28, [R1+0x348] ;  /* 0x00034800011c7983 */ /* 0x000ea80000300800 */
[----:B------:R-:W2:Y:S04]  /*83870*/  LDL.LU R29, [R1+0x34c] ;  /* 0x00034c00011d7983 */ /* 0x000ea80000300800 */
[----:B------:R-:W2:Y:S04]  /*83880*/  LDL.LU R30, [R1+0x338] ;  /* 0x00033800011e7983 */ /* 0x000ea80000300800 */
[----:B------:R-:W4:Y:S04]  /*83890*/  LDL.LU R31, [R1+0x33c] ;  /* 0x00033c00011f7983 */ /* 0x000f280000300800 */
[----:B---3--:R1:W-:Y:S04]  /*838a0*/  STS.128 [R0+0x280], R4 ;  /* 0x0002800400007388 */ /* 0x0083e80000000c00 */
[----:B-1----:R-:W3:Y:S04]  /*838b0*/  LDL.LU R4, [R1+0x520] ;  /* 0x0005200001047983 */ /* 0x002ee80000300800 */
[----:B------:R-:W3:Y:S04]  /*838c0*/  LDL.LU R5, [R1+0x524] ;  /* 0x0005240001057983 */ /* 0x000ee80000300800 */
[----:B------:R-:W3:Y:S04]  /*838d0*/  LDL.LU R6, [R1+0x530] ;  /* 0x0005300001067983 */ /* 0x000ee80000300800 */
[----:B------:R-:W3:Y:S01]  /*838e0*/  LDL.LU R7, [R1+0x534] ;  /* 0x0005340001077983 */ /* 0x000ee20000300800 */
[----:B------:R-:W-:Y:S01]  /*838f0*/  MOV R172, R178 ;  /* 0x000000b200ac7202 */ /* 0x000fe20000000f00 */
[----:B------:R-:W-:-:S02]  /*83900*/  IMAD.MOV.U32 R173, RZ, RZ, R179 ;  /* 0x000000ffffad7224 */ /* 0x000fc400078e00b3 */
[----:B------:R-:W-:Y:S01]  /*83910*/  IMAD.MOV.U32 R108, RZ, RZ, R114 ;  /* 0x000000ffff6c7224 */ /* 0x000fe200078e0072 */
[----:B------:R-:W3:Y:S01]  /*83920*/  LDL.LU R52, [R1+0x528] ;  /* 0x0005280001347983 */ /* 0x000ee20000300800 */
[----:B------:R-:W-:-:S03]  /*83930*/  IMAD.MOV.U32 R109, RZ, RZ, R115 ;  /* 0x000000ffff6d7224 */ /* 0x000fc600078e0073 */
[----:B------:R-:W3:Y:S04]  /*83940*/  LDL.LU R53, [R1+0x52c] ;  /* 0x00052c0001357983 */ /* 0x000ee80000300800 */
[----:B------:R-:W3:Y:S04]  /*83950*/  LDL.LU R54, [R1+0x538] ;  /* 0x0005380001367983 */ /* 0x000ee80000300800 */
[----:B------:R-:W-:Y:S04]  /*83960*/  STS.128 [R0+0x80], R172 ;  /* 0x000080ac00007388 */ /* 0x000fe80000000c00 */
[----:B------:R-:W-:Y:S04]  /*83970*/  STS.128 [R0+0x180], R108 ;  /* 0x0001806c00007388 */ /* 0x000fe80000000c00 */
[----:B--2---:R-:W-:Y:S04]  /*83980*/  STS.128 [R0+0x200], R24 ;  /* 0x0002001800007388 */ /* 0x004fe80000000c00 */
[----:B----4-:R-:W-:Y:S04]  /*83990*/  STS.128 [R0+0x300], R20 ;  /* 0x0003001400007388 */ /* 0x010fe80000000c00 */
[----:B------:R-:W-:Y:S04]  /*839a0*/  STS.128 [R0+0x380], R28 ;  /* 0x0003801c00007388 */ /* 0x000fe80000000c00 */
[----:B------:R-:W2:Y:S04]  /*839b0*/  LDL.LU R55, [R1+0x53c] ;  /* 0x00053c0001377983 */ /* 0x000ea80000300800 */
[----:B------:R-:W4:Y:S04]  /*839c0*/  LDL.LU R56, [R1+0x5a0] ;  /* 0x0005a00001387983 */ /* 0x000f280000300800 */
[----:B------:R-:W-:Y:S06]  /*839d0*/  BAR.SYNC.DEFER_BLOCKING 0x0 ;  /* 0x0000000000007b1d */ /* 0x000fec0000010000 */
[----:B------:R-:W4:Y:S04]  /*839e0*/  LDL.LU R57, [R1+0x5a4] ;  /* 0x0005a40001397983 */ /* 0x000f280000300800 */
[----:B------:R-:W4:Y:S04]  /*839f0*/  LDL.LU R58, [R1+0x590] ;  /* 0x00059000013a7983 */ /* 0x000f280000300800 */
[----:B------:R-:W4:Y:S04]  /*83a00*/  LDL.LU R59, [R1+0x594] ;  /* 0x00059400013b7983 */ /* 0x000f280000300800 */
[----:B------:R-:W4:Y:S04]  /*83a10*/  LDL.LU R64, [R1+0x5a8] ;  /* 0x0005a80001407983 */ /* 0x000f280000300800 */
[----:B------:R-:W4:Y:S04]  /*83a20*/  LDL.LU R65, [R1+0x5ac] ;  /* 0x0005ac0001417983 */ /* 0x000f280000300800 */
[----:B------:R-:W1:Y:S04]  /*83a30*/  LDS.128 R48, [R2] ;  /* 0x0000000002307984 */ /* 0x000e680000000c00 */
[----:B------:R-:W-:Y:S04]  /*83a40*/  LDS.128 R32, [R2+0x400] ;  /* 0x0004000002207984 */ /* 0x000fe80000000c00 */
[----:B------:R-:W-:Y:S04]  /*83a50*/  LDS.128 R44, [R232] ;  /* 0x00000000e82c7984 */ /* 0x000fe80000000c00 */
[----:B------:R-:W-:Y:S04]  /*83a60*/  LDS.128 R28, [R232+0x400] ;  /* 0x00040000e81c7984 */ /* 0x000fe80000000c00 */
[----:B------:R-:W-:Y:S04]  /*83a70*/  LDS.128 R40, [R3] ;  /* 0x0000000003287984 */ /* 0x000fe80000000c00 */
[----:B------:R-:W-:Y:S04]  /*83a80*/  LDS.128 R24, [R3+0x400] ;  /* 0x0004000003187984 */ /* 0x000fe80000000c00 */
[----:B------:R-:W-:Y:S04]  /*83a90*/  LDS.128 R36, [R252] ;  /* 0x00000000fc247984 */ /* 0x000fe80000000c00 */
[----:B------:R-:W-:Y:S04]  /*83aa0*/  LDS.128 R20, [R252+0x400] ;  /* 0x00040000fc147984 */ /* 0x000fe80000000c00 */
[----:B------:R-:W-:Y:S06]  /*83ab0*/  BAR.SYNC.DEFER_BLOCKING 0x0 ;  /* 0x0000000000007b1d */ /* 0x000fec0000010000 */
[----:B------:R-:W4:Y:S04]  /*83ac0*/  LDL.LU R66, [R1+0x598] ;  /* 0x0005980001427983 */ /* 0x000f280000300800 */
[----:B------:R-:W4:Y:S04]  /*83ad0*/  LDL.LU R67, [R1+0x59c] ;  /* 0x00059c0001437983 */ /* 0x000f280000300800 */
[----:B------:R-:W4:Y:S04]  /*83ae0*/  LDL.LU R60, [R1+0x770] ;  /* 0x00077000013c7983 */ /* 0x000f280000300800 */
[----:B------:R-:W4:Y:S04]  /*83af0*/  LDL.LU R61, [R1+0x774] ;  /* 0x00077400013d7983 */ /* 0x000f280000300800 */
[----:B------:R-:W4:Y:S04]  /*83b00*/  LDL.LU R62, [R1+0x780] ;  /* 0x00078000013e7983 */ /* 0x000f280000300800 */
[----:B------:R-:W4:Y:S04]  /*83b10*/  LDL.LU R63, [R1+0x784] ;  /* 0x00078400013f7983 */ /* 0x000f280000300800 */
[----:B---3--:R3:W-:Y:S04]  /*83b20*/  STS.128 [R0], R4 ;  /* 0x0000000400007388 */ /* 0x0087e80000000c00 */
[----:B---3--:R-:W3:Y:S04]  /*83b30*/  LDL.LU R4, [R1+0x778] ;  /* 0x0007780001047983 */ /* 0x008ee80000300800 */
[----:B------:R-:W3:Y:S04]  /*83b40*/  LDL.LU R5, [R1+0x77c] ;  /* 0x00077c0001057983 */ /* 0x000ee80000300800 */
[----:B------:R-:W3:Y:S04]  /*83b50*/  LDL.LU R6, [R1+0x788] ;  /* 0x0007880001067983 */ /* 0x000ee80000300800 */
[----:B------:R-:W3:Y:S04]  /*83b60*/  LDL.LU R7, [R1+0x78c] ;  /* 0x00078c0001077983 */ /* 0x000ee80000300800 */
[----:B--2---:R2:W-:Y:S04]  /*83b70*/  STS.128 [R0+0x80], R52 ;  /* 0x0000803400007388 */ /* 0x0045e80000000c00 */
[----:B--2---:R-:W2:Y:S04]  /*83b80*/  LDL.LU R52, [R1+0xc70] ;  /* 0x000c700001347983 */ /* 0x004ea80000300800 */
[----:B------:R-:W2:Y:S04]  /*83b90*/  LDL.LU R53, [R1+0xc74] ;  /* 0x000c740001357983 */ /* 0x000ea80000300800 */
[----:B------:R-:W2:Y:S04]  /*83ba0*/  LDL.LU R54, [R1+0xc60] ;  /* 0x000c600001367983 */ /* 0x000ea80000300800 */
[----:B----4-:R4:W-:Y:S04]  /*83bb0*/  STS.128 [R0+0x100], R56 ;  /* 0x0001003800007388 */ /* 0x0109e80000000c00 */
[----:B------:R-:W2:Y:S04]  /*83bc0*/  LDL.LU R55, [R1+0xc64] ;  /* 0x000c640001377983 */ /* 0x000ea80000300800 */
[----:B----4-:R-:W4:Y:S04]  /*83bd0*/  LDL.LU R56, [R1+0xc78] ;  /* 0x000c780001387983 */ /* 0x010f280000300800 */
[----:B------:R-:W4:Y:S04]  /*83be0*/  LDL.LU R57, [R1+0xc7c] ;  /* 0x000c7c0001397983 */ /* 0x000f280000300800 */
[----:B------:R-:W4:Y:S04]  /*83bf0*/  LDL.LU R58, [R1+0xc68] ;  /* 0x000c6800013a7983 */ /* 0x000f280000300800 */
[----:B------:R-:W4:Y:S04]  /*83c00*/  LDL.LU R59, [R1+0xc6c] ;  /* 0x000c6c00013b7983 */ /* 0x000f280000300800 */
[----:B---3--:R3:W-:Y:S04]  /*83c10*/  STS.128 [R0+0x280], R4 ;  /* 0x0002800400007388 */ /* 0x0087e80000000c00 */
[----:B---3--:R-:W3:Y:S04]  /*83c20*/  LDL.LU R4, [R1+0x900] ;  /* 0x0009000001047983 */ /* 0x008ee80000300800 */
[----:B------:R-:W3:Y:S04]  /*83c30*/  LDL.LU R5, [R1+0x904] ;  /* 0x0009040001057983 */ /* 0x000ee80000300800 */
[----:B------:R-:W3:Y:S04]  /*83c40*/  LDL.LU R6, [R1+0x910] ;  /* 0x0009100001067983 */ /* 0x000ee80000300800 */
[----:B------:R-:W3:Y:S04]  /*83c50*/  LDL.LU R7, [R1+0x914] ;  /* 0x0009140001077983 */ /* 0x000ee80000300800 */
[----:B------:R-:W3:Y:S04]  /*83c60*/  LDL.LU R84, [R1+0x908] ;  /* 0x0009080001547983 */ /* 0x000ee80000300800 */
[----:B------:R-:W3:Y:S04]  /*83c70*/  LDL.LU R85, [R1+0x90c] ;  /* 0x00090c0001557983 */ /* 0x000ee80000300800 */
[----:B------:R-:W3:Y:S04]  /*83c80*/  LDL.LU R86, [R1+0x918] ;  /* 0x0009180001567983 */ /* 0x000ee80000300800 */
[----:B------:R-:W-:Y:S04]  /*83c90*/  STS.128 [R0+0x180], R64 ;  /* 0x0001804000007388 */ /* 0x000fe80000000c00 */
[----:B------:R-:W-:Y:S04]  /*83ca0*/  STS.128 [R0+0x200], R60 ;  /* 0x0002003c00007388 */ /* 0x000fe80000000c00 */
[----:B--2---:R-:W-:Y:S04]  /*83cb0*/  STS.128 [R0+0x300], R52 ;  /* 0x0003003400007388 */ /* 0x004fe80000000c00 */
[----:B------:R-:W2:Y:S04]  /*83cc0*/  LDL.LU R87, [R1+0x91c] ;  /* 0x00091c0001577983 */ /* 0x000ea80000300800 */
[----:B------:R-:W2:Y:S04]  /*83cd0*/  LDL.LU R88, [R1+0xc90] ;  /* 0x000c900001587983 */ /* 0x000ea80000300800 */
[----:B------:R-:W2:Y:S04]  /*83ce0*/  LDL.LU R89, [R1+0xc94] ;  /* 0x000c940001597983 */ /* 0x000ea80000300800 */
[----:B----4-:R-:W-:Y:S04]  /*83cf0*/  STS.128 [R0+0x380], R56 ;  /* 0x0003803800007388 */ /* 0x010fe80000000c00 */
        /* <DEDUP_REMOVED lines=40> */
[----:B------:R-:W-:Y:S04]  /*83f80*/  STS.128 [R0+0x180], R96 ;  /* 0x0001806000007388 */ /* 0x000fe80000000c00 */
[----:B------:R-:W-:Y:S04]  /*83f90*/  STS.128 [R0+0x200], R92 ;  /* 0x0002005c00007388 */ /* 0x000fe80000000c00 */
[----:B--2---:R-:W-:Y:S04]  /*83fa0*/  STS.128 [R0+0x300], R84 ;  /* 0x0003005400007388 */ /* 0x004fe80000000c00 */
[----:B------:R-:W2:Y:S04]  /*83fb0*/  LDL.LU R124, [R1+0x6b8] ;  /* 0x0006b800017c7983 */ /* 0x000ea80000300800 */
[----:B------:R-:W2:Y:S01]  /*83fc0*/  LDL.LU R125, [R1+0x6bc] ;  /* 0x0006bc00017d7983 */ /* 0x000ea20000300800 */
[----:B------:R-:W-:-:S03]  /*83fd0*/  IMAD.MOV.U32 R130, RZ, RZ, R248 ;  /* 0x000000ffff827224 */ /* 0x000fc600078e00f8 */
[----:B------:R-:W2:Y:S01]  /*83fe0*/  LDL.LU R126, [R1+0x4c8] ;  /* 0x0004c800017e7983 */ /* 0x000ea20000300800 */
[----:B------:R-:W-:-:S03]  /*83ff0*/  IMAD.MOV.U32 R131, RZ, RZ, R249 ;  /* 0x000000ffff837224 */ /* 0x000fc600078e00f9 */
        /* <DEDUP_REMOVED lines=10> */
[----:B------:R-:W1:Y:S04]  /*840a0*/  LDS.128 R116, [R232] ;  /* 0x00000000e8747984 */ /* 0x000e680000000c00 */
[----:B------:R-:W-:Y:S04]  /*840b0*/  LDS.128 R92, [R232+0x400] ;  /* 0x00040000e85c7984 */ /* 0x000fe80000000c00 */
[----:B------:R-:W1:Y:S04]  /*840c0*/  LDS.128 R112, [R3] ;  /* 0x0000000003707984 */ /* 0x000e680000000c00 */
[----:B------:R-:W-:Y:S04]  /*840d0*/  LDS.128 R88, [R3+0x400] ;  /* 0x0004000003587984 */ /* 0x000fe80000000c00 */
[----:B------:R-:W1:Y:S04]  /*840e0*/  LDS.128 R108, [R252] ;  /* 0x00000000fc6c7984 */ /* 0x000e680000000c00 */
[----:B------:R-:W1:Y:S04]  /*840f0*/  LDS.128 R84, [R252+0x400] ;  /* 0x00040000fc547984 */ /* 0x000e680000000c00 */
[----:B------:R-:W-:Y:S06]  /*84100*/  BAR.SYNC.DEFER_BLOCKING 0x0 ;  /* 0x0000000000007b1d */ /* 0x000fec0000010000 */
[----:B------:R-:W4:Y:S04]  /*84110*/  LDL.LU R133, [R1+0x14] ;  /* 0x0000140001857983 */ /* 0x000f280000300800 */
[----:B------:R-:W4:Y:S04]  /*84120*/  LDL.LU R134, [R1] ;  /* 0x0000000001867983 */ /* 0x000f280000300800 */
[----:B------:R-:W4:Y:S04]  /*84130*/  LDL.LU R135, [R1+0x4] ;  /* 0x0000040001877983 */ /* 0x000f280000300800 */
[----:B---3--:R3:W-:Y:S04]  /*84140*/  STS.128 [R0], R4 ;  /* 0x0000000400007388 */ /* 0x0087e80000000c00 */
[----:B---3--:R-:W3:Y:S04]  /*84150*/  LDL.LU R4, [R1+0x18] ;  /* 0x0000180001047983 */ /* 0x008ee80000300800 */
[----:B------:R-:W3:Y:S04]  /*84160*/  LDL.LU R5, [R1+0x1c] ;  /* 0x00001c0001057983 */ /* 0x000ee80000300800 */
[----:B------:R-:W3:Y:S04]  /*84170*/  LDL.LU R6, [R1+0x8] ;  /* 0x0000080001067983 */ /* 0x000ee80000300800 */
[----:B------:R-:W3:Y:S04]  /*84180*/  LDL.LU R7, [R1+0xc] ;  /* 0x00000c0001077983 */ /* 0x000ee80000300800 */
[----:B--2---:R2:W-:Y:S02]  /*84190*/  STS.128 [R0+0x80], R124 ;  /* 0x0000807c00007388 */ /* 0x0045e40000000c00 */
[----:B--2---:R-:W-:Y:S01]  /*841a0*/  IMAD.MOV.U32 R126, RZ, RZ, R228 ;  /* 0x000000ffff7e7224 */ /* 0x004fe200078e00e4 */
[----:B------:R-:W-:Y:S01]  /*841b0*/  MOV R124, R244 ;  /* 0x000000f4007c7202 */ /* 0x000fe20000000f00 */
[----:B------:R-:W-:Y:S01]  /*841c0*/  IMAD.MOV.U32 R127, RZ, RZ, R229 ;  /* 0x000000ffff7f7224 */ /* 0x000fe200078e00e5 */
[----:B------:R-:W-:Y:S01]  /*841d0*/  MOV R229, R247 ;  /* 0x000000f700e57202 */ /* 0x000fe20000000f00 */
[----:B------:R-:W-:-:S02]  /*841e0*/  IMAD.MOV.U32 R125, RZ, RZ, R245 ;  /* 0x000000ffff7d7224 */ /* 0x000fc400078e00f5 */
[----:B------:R-:W-:Y:S01]  /*841f0*/  IMAD.MOV.U32 R228, RZ, RZ, R246 ;  /* 0x000000ffffe47224 */ /* 0x000fe200078e00f6 */
[----:B----4-:R-:W-:Y:S04]  /*84200*/  STS.128 [R0+0x100], R128 ;  /* 0x0001008000007388 */ /* 0x010fe80000000c00 */
[----:B------:R-:W-:Y:S04]  /*84210*/  STS.128 [R0+0x180], R248 ;  /* 0x000180f800007388 */ /* 0x000fe80000000c00 */
[----:B------:R-:W-:Y:S04]  /*84220*/  STS.128 [R0+0x300], R124 ;  /* 0x0003007c00007388 */ /* 0x000fe80000000c00 */
[----:B------:R-:W-:Y:S01]  /*84230*/  STS.128 [R0+0x380], R228 ;  /* 0x000380e400007388 */ /* 0x000fe20000000c00 */
[----:B------:R-:W-:-:S02]  /*84240*/  LOP3.LUT R246, R2, 0x20, RZ, 0x3c, !PT ;  /* 0x0000002002f67812 */ /* 0x000fc400078e3cff */
[----:B------:R-:W-:Y:S01]  /*84250*/  LOP3.LUT R245, R2, 0x40, RZ, 0x3c, !PT ;  /* 0x0000004002f57812 */ /* 0x000fe200078e3cff */
[----:B------:R-:W-:Y:S01]  /*84260*/  STS.128 [R0+0x200], R132 ;  /* 0x0002008400007388 */ /* 0x000fe20000000c00 */
[----:B------:R-:W-:Y:S02]  /*84270*/  IMAD.MOV.U32 R156, RZ, RZ, R104 ;  /* 0x000000ffff9c7224 */ /* 0x000fe400078e0068 */
[----:B------:R-:W-:Y:S01]  /*84280*/  IMAD.MOV.U32 R157, RZ, RZ, R105 ;  /* 0x000000ffff9d7224 */ /* 0x000fe200078e0069 */
[----:B------:R-:W2:Y:S01]  /*84290*/  LDL.LU R104, [R1+0x300] ;  /* 0x0003000001687983 */ /* 0x000ea20000300800 */
[----:B------:R-:W-:Y:S02]  /*842a0*/  IMAD.MOV.U32 R160, RZ, RZ, R106 ;  /* 0x000000ffffa07224 */ /* 0x000fe400078e006a */
[----:B------:R-:W-:Y:S01]  /*842b0*/  IMAD.MOV.U32 R161, RZ, RZ, R107 ;  /* 0x000000ffffa17224 */ /* 0x000fe200078e006b */
[----:B------:R-:W2:Y:S04]  /*842c0*/  LDL.LU R105, [R1+0x304] ;  /* 0x0003040001697983 */ /* 0x000ea80000300800 */
[----:B------:R-:W2:Y:S04]  /*842d0*/  LDL.LU R106, [R1+0x2e0] ;  /* 0x0002e000016a7983 */ /* 0x000ea80000300800 */
[----:B------:R-:W2:Y:S01]  /*842e0*/  LDL.LU R107, [R1+0x2e4] ;  /* 0x0002e400016b7983 */ /* 0x000ea20000300800 */
[----:B------:R-:W-:Y:S01]  /*842f0*/  IMAD.MOV.U32 R158, RZ, RZ, R100 ;  /* 0x000000ffff9e7224 */ /* 0x000fe200078e0064 */
[----:B------:R-:W-:Y:S01]  /*84300*/  MOV R159, R101 ;  /* 0x00000065009f7202 */ /* 0x000fe20000000f00 */
[----:B------:R-:W-:-:S02]  /*84310*/  IMAD.MOV.U32 R162, RZ, RZ, R102 ;  /* 0x000000ffffa27224 */ /* 0x000fc400078e0066 */
[----:B------:R-:W-:Y:S01]  /*84320*/  IMAD.MOV.U32 R163, RZ, RZ, R103 ;  /* 0x000000ffffa37224 */ /* 0x000fe200078e0067 */
[----:B---3--:R3:W-:Y:S04]  /*84330*/  STS.128 [R0+0x280], R4 ;  /* 0x0002800400007388 */ /* 0x0087e80000000c00 */
[----:B------:R-:W-:Y:S06]  /*84340*/  BAR.SYNC.DEFER_BLOCKING 0x0 ;  /* 0x0000000000007b1d */ /* 0x000fec0000010000 */
[----:B------:R-:W4:Y:S04]  /*84350*/  LDS.128 R136, [R2] ;  /* 0x0000000002887984 */ /* 0x000f280000000c00 */
[----:B------:R-:W-:Y:S04]  /*84360*/  LDS.128 R144, [R2+0x400] ;  /* 0x0004000002907984 */ /* 0x000fe80000000c00 */
[----:B------:R-:W-:Y:S04]  /*84370*/  LDS.128 R132, [R246] ;  /* 0x00000000f6847984 */ /* 0x000fe80000000c00 */
[----:B------:R-:W-:Y:S04]  /*84380*/  LDS.128 R128, [R246+0x400] ;  /* 0x00040000f6807984 */ /* 0x000fe80000000c00 */
[----:B------:R-:W-:Y:S04]  /*84390*/  LDS.128 R152, [R245] ;  /* 0x00000000f5987984 */ /* 0x000fe80000000c00 */
[----:B------:R-:W-:Y:S04]  /*843a0*/  LDS.128 R124, [R245+0x400] ;  /* 0x00040000f57c7984 */ /* 0x000fe80000000c00 */
[----:B------:R-:W-:Y:S04]  /*843b0*/  LDS.128 R148, [R252] ;  /* 0x00000000fc947984 */ /* 0x000fe80000000c00 */
[----:B------:R-:W-:Y:S04]  /*843c0*/  LDS.128 R140, [R252+0x400] ;  /* 0x00040000fc8c7984 */ /* 0x000fe80000000c00 */
[----:B------:R-:W-:Y:S01]  /*843d0*/  BAR.SYNC.DEFER_BLOCKING 0x0 ;  /* 0x0000000000007b1d */ /* 0x000fe20000010000 */
[----:B---3--:R-:W-:-:S02]  /*843e0*/  IMAD.MOV.U32 R4, RZ, RZ, R168 ;  /* 0x000000ffff047224 */ /* 0x008fc400078e00a8 */
[----:B------:R-:W-:Y:S02]  /*843f0*/  IMAD.MOV.U32 R5, RZ, RZ, R169 ;  /* 0x000000ffff057224 */ /* 0x000fe400078e00a9 */
[----:B------:R-:W-:Y:S02]  /*84400*/  IMAD.MOV.U32 R6, RZ, RZ, R164 ;  /* 0x000000ffff067224 */ /* 0x000fe400078e00a4 */
[----:B------:R-:W-:-:S05]  /*84410*/  IMAD.MOV.U32 R7, RZ, RZ, R165 ;  /* 0x000000ffff077224 */ /* 0x000fca00078e00a5 */
[----:B------:R3:W-:Y:S04]  /*84420*/  STS.128 [R0], R4 ;  /* 0x0000000400007388 */ /* 0x0007e80000000c00 */
[----:B---3--:R-:W3:Y:S04]  /*84430*/  LDL.LU R4, [R1+0x308] ;  /* 0x0003080001047983 */ /* 0x008ee80000300800 */
[----:B------:R-:W3:Y:S04]  /*84440*/  LDL.LU R5, [R1+0x30c] ;  /* 0x00030c0001057983 */ /* 0x000ee80000300800 */
[----:B------:R-:W3:Y:S04]  /*84450*/  LDL.LU R6, [R1+0x2e8] ;  /* 0x0002e80001067983 */ /* 0x000ee80000300800 */
[----:B------:R-:W3:Y:S04]  /*84460*/  LDL.LU R7, [R1+0x2ec] ;  /* 0x0002ec0001077983 */ /* 0x000ee80000300800 */
[----:B------:R-:W2:Y:S04]  /*84470*/  LDL.LU R100, [R1+0x320] ;  /* 0x0003200001647983 */ /* 0x000ea80000300800 */
[----:B------:R-:W2:Y:S04]  /*84480*/  LDL.LU R101, [R1+0x324] ;  /* 0x0003240001657983 */ /* 0x000ea80000300800 */
[----:B------:R-:W2:Y:S04]  /*84490*/  LDL.LU R102, [R1+0x2d0] ;  /* 0x0002d00001667983 */ /* 0x000ea80000300800 */
[----:B------:R-:W2:Y:S04]  /*844a0*/  LDL.LU R103, [R1+0x2d4] ;  /* 0x0002d40001677983 */ /* 0x000ea80000300800 */
[----:B------:R1:W-:Y:S04]  /*844b0*/  STS.128 [R0+0x100], R156 ;  /* 0x0001009c00007388 */ /* 0x0003e80000000c00 */
[----:B-1----:R-:W4:Y:S04]  /*844c0*/  LDL.LU R156, [R1+0x328] ;  /* 0x00032800019c7983 */ /* 0x002f280000300800 */
[----:B------:R-:W4:Y:S04]  /*844d0*/  LDL.LU R157, [R1+0x32c] ;  /* 0x00032c00019d7983 */ /* 0x000f280000300800 */
[----:B------:R-:W4:Y:S04]  /*844e0*/  LDL.LU R158, [R1+0x2d8] ;  /* 0x0002d800019e7983 */ /* 0x000f280000300800 */
[----:B------:R-:W4:Y:S01]  /*844f0*/  LDL.LU R159, [R1+0x2dc] ;  /* 0x0002dc00019f7983 */ /* 0x000f220000300800 */
[----:B------:R-:W-:Y:S01]  /*84500*/  MOV R164, R170 ;  /* 0x000000aa00a47202 */ /* 0x000fe20000000f00 */
[----:B------:R-:W-:-:S02]  /*84510*/  IMAD.MOV.U32 R165, RZ, RZ, R171 ;  /* 0x000000ffffa57224 */ /* 0x000fc400078e00ab */
[----:B---3--:R1:W-:Y:S04]  /*84520*/  STS.128 [R0+0x280], R4 ;  /* 0x0002800400007388 */ /* 0x0083e80000000c00 */
[----:B-1----:R-:W3:Y:S04]  /*84530*/  LDL.LU R4, [R1+0x550] ;  /* 0x0005500001047983 */ /* 0x002ee80000300800 */
[----:B------:R-:W3:Y:S04]  /*84540*/  LDL.LU R5, [R1+0x554] ;  /* 0x0005540001057983 */ /* 0x000ee80000300800 */
[----:B------:R-:W3:Y:S04]  /*84550*/  LDL.LU R6, [R1+0x540] ;  /* 0x0005400001067983 */ /* 0x000ee80000300800 */
[----:B------:R-:W3:Y:S04]  /*84560*/  LDL.LU R7, [R1+0x544] ;  /* 0x0005440001077983 */ /* 0x000ee80000300800 */
[----:B--2---:R1:W-:Y:S04]  /*84570*/  STS.128 [R0+0x300], R100 ;  /* 0x0003006400007388 */ /* 0x0043e80000000c00 */
[----:B-1----:R-:W2:Y:S04]  /*84580*/  LDL.LU R100, [R1+0x558] ;  /* 0x0005580001647983 */ /* 0x002ea80000300800 */
[----:B------:R-:W2:Y:S04]  /*84590*/  LDL.LU R101, [R1+0x55c] ;  /* 0x00055c0001657983 */ /* 0x000ea80000300800 */
[----:B------:R-:W2:Y:S04]  /*845a0*/  LDL.LU R102, [R1+0x548] ;  /* 0x0005480001667983 */ /* 0x000ea80000300800 */
[----:B------:R-:W2:Y:S04]  /*845b0*/  LDL.LU R103, [R1+0x54c] ;  /* 0x00054c0001677983 */ /* 0x000ea80000300800 */
[----:B------:R-:W-:Y:S04]  /*845c0*/  STS.128 [R0+0x80], R164 ;  /* 0x000080a400007388 */ /* 0x000fe80000000c00 */
[----:B------:R-:W-:Y:S04]  /*845d0*/  STS.128 [R0+0x180], R160 ;  /* 0x000180a000007388 */ /* 0x000fe80000000c00 */
[----:B------:R1:W-:Y:S04]  /*845e0*/  STS.128 [R0+0x200], R104 ;  /* 0x0002006800007388 */ /* 0x0003e80000000c00 */
[----:B----4-:R-:W-:Y:S04]  /*845f0*/  STS.128 [R0+0x380], R156 ;  /* 0x0003809c00007388 */ /* 0x010fe80000000c00 */
[----:B------:R-:W-:Y:S06]  /*84600*/  BAR.SYNC.DEFER_BLOCKING 0x0 ;  /* 0x0000000000007b1d */ /* 0x000fec0000010000 */
[----:B-1----:R-:W4:Y:S04]  /*84610*/  LDL.LU R104, [R1+0x580] ;  /* 0x0005800001687983 */ /* 0x002f280000300800 */
        /* <DEDUP_REMOVED lines=29> */
[----:B------:R-:W2:Y:S04]  /*847f0*/  LDL.LU R103, [R1+0xc24] ;  /* 0x000c240001677983 */ /* 0x000ea80000300800 */
[----:B----4-:R4:W-:Y:S04]  /*84800*/  STS.128 [R0+0x100], R104 ;  /* 0x0001006800007388 */ /* 0x0109e80000000c00 */
        /* <DEDUP_REMOVED lines=14> */
[----:B------:R-:W-:Y:S04]  /*848f0*/  STS.128 [R0+0x180], R196 ;  /* 0x000180c400007388 */ /* 0x000fe80000000c00 */
[----:B------:R-:W-:Y:S04]  /*84900*/  STS.128 [R0+0x200], R192 ;  /* 0x000200c000007388 */ /* 0x000fe80000000c00 */
[----:B----4-:R-:W-:Y:S04]  /*84910*/  STS.128 [R0+0x380], R104 ;  /* 0x0003806800007388 */ /* 0x010fe80000000c00 */
        /* <DEDUP_REMOVED lines=10> */
[----:B---3--:R3:W-:Y:S04]  /*849c0*/  STS.128 [R0], R4 ;  /* 0x0000000400007388 */ /* 0x0087e80000000c00 */
[----:B---3--:R-:W3:Y:S04]  /*849d0*/  LDL.LU R4, [R1+0xdc0] ;  /* 0x000dc00001047983 */ /* 0x008ee80000300800 */
[----:B------:R-:W3:Y:S04]  /*849e0*/  LDL.LU R5, [R1+0xdc4] ;  /* 0x000dc40001057983 */ /* 0x000ee80000300800 */
[----:B------:R-:W3:Y:S04]  /*849f0*/  LDL.LU R6, [R1+0xdb0] ;  /* 0x000db00001067983 */ /* 0x000ee80000300800 */
[----:B------:R-:W3:Y:S04]  /*84a00*/  LDL.LU R7, [R1+0xdb4] ;  /* 0x000db40001077983 */ /* 0x000ee80000300800 */
[----:B------:R-:W4:Y:S04]  /*84a10*/  LDL.LU R224, [R1+0xdc8] ;  /* 0x000dc80001e07983 */ /* 0x000f280000300800 */
[----:B------:R-:W4:Y:S04]  /*84a20*/  LDL.LU R225, [R1+0xdcc] ;  /* 0x000dcc0001e17983 */ /* 0x000f280000300800 */
[----:B------:R-:W4:Y:S04]  /*84a30*/  LDL.LU R226, [R1+0xdb8] ;  /* 0x000db80001e27983 */ /* 0x000f280000300800 */
[----:B------:R-:W4:Y:S04]  /*84a40*/  LDL.LU R227, [R1+0xdbc] ;  /* 0x000dbc0001e37983 */ /* 0x000f280000300800 */
[----:B--2---:R2:W-:Y:S04]  /*84a50*/  STS.128 [R0+0x80], R100 ;  /* 0x0000806400007388 */ /* 0x0045e80000000c00 */
[----:B------:R-:W4:Y:S04]  /*84a60*/  LDL.LU R244, [R1+0x1930] ;  /* 0x0019300001f47983 */ /* 0x000f280000300800 */
        /* <DEDUP_REMOVED lines=13> */
[----:B---3--:R-:W-:Y:S04]  /*84b40*/  STS.128 [R0+0x100], R4 ;  /* 0x0001000400007388 */ /* 0x008fe80000000c00 */
[----:B----4-:R3:W-:Y:S04]  /*84b50*/  STS.128 [R0+0x180], R224 ;  /* 0x000180e000007388 */ /* 0x0107e80000000c00 */
[----:B---3--:R-:W3:Y:S04]  /*84b60*/  LDL.LU R227, [R1+0xb40] ;  /* 0x000b400001e37983 */ /* 0x008ee80000300800 */
[----:B------:R-:W4:Y:S04]  /*84b70*/  LDL.LU R4, [R1+0xce8] ;  /* 0x000ce80001047983 */ /* 0x000f280000300800 */
[----:B------:R-:W4:Y:S04]  /*84b80*/  LDL.LU R5, [R1+0xcec] ;  /* 0x000cec0001057983 */ /* 0x000f280000300800 */
[----:B--2---:R2:W-:Y:S04]  /*84b90*/  STS.128 [R0+0x300], R232 ;  /* 0x000300e800007388 */ /* 0x0045e80000000c00 */
[----:B--2---:R-:W2:Y:S04]  /*84ba0*/  LDL.LU R232, [R1+0x1938] ;  /* 0x0019380001e87983 */ /* 0x004ea80000300800 */
[----:B------:R-:W4:Y:S04]  /*84bb0*/  LDL.LU R6, [R1+0xca8] ;  /* 0x000ca80001067983 */ /* 0x000f280000300800 */
[----:B------:R-:W4:Y:S04]  /*84bc0*/  LDL.LU R7, [R1+0xcac] ;  /* 0x000cac0001077983 */ /* 0x000f280000300800 */
[----:B------:R1:W-:Y:S04]  /*84bd0*/  STS.128 [R0+0x280], R228 ;  /* 0x000280e400007388 */ /* 0x0003e80000000c00 */
        /* <DEDUP_REMOVED lines=9> */
[----:B------:R1:W-:Y:S01]  /*84c70*/  STS.128 [R0+0x200], R100 ;  /* 0x0002006400007388 */ /* 0x0003e20000000c00 */
[----:B------:R-:W-:-:S02]  /*84c80*/  MOV R224, c[0x0][0x194] ;  /* 0x0000650000e07a02 */ /* 0x000fc40000000f00 */
[----:B------:R-:W-:-:S04]  /*84c90*/  ISETP.GE.AND P4, PT, R244, c[0x0][0x178], PT ;  /* 0x00005e00f4007a0c */ /* 0x000fc80003f86270 */
[----:B------:R-:W-:Y:S01]  /*84ca0*/  ISETP.LT.AND P4, PT, R247, c[0x0][0x17c], !P4 ;  /* 0x00005f00f7007a0c */ /* 0x000fe20006781270 */
[----:B-1----:R-:W-:-:S04]  /*84cb0*/  IMAD R101, R244, c[0x0][0x194], RZ ;  /* 0x00006500f4657a24 */ /* 0x002fc800078e02ff */
[----:B------:R-:W-:Y:S01]  /*84cc0*/  IMAD R3, R224, 0x40, R101 ;  /* 0x00000040e0037824 */ /* 0x000fe200078e0265 */
[----:B------:R-:W-:Y:S01]  /*84cd0*/  LEA R100, P2, R101, c[0x0][0x170], 0x2 ;  /* 0x00005c0065647a11 */ /* 0x000fe200078410ff */
[----:B------:R-:W-:-:S03]  /*84ce0*/  IMAD R226, R247, c[0x0][0x198], RZ ;  /* 0x00006600f7e27a24 */ /* 0x000fc600078e02ff */
[----:B------:R-:W-:Y:S02]  /*84cf0*/  LEA.HI.X.SX32 R101, R101, c[0x0][0x174], 0x2, P2 ;  /* 0x00005d0065657a11 */ /* 0x000fe400010f16ff */
[----:B------:R-:W-:Y:S02]  /*84d00*/  ISETP.GE.AND P2, PT, R247, c[0x0][0x17c], PT ;  /* 0x00005f00f7007a0c */ /* 0x000fe40003f46270 */
[C---:B------:R-:W-:Y:S01]  /*84d10*/  LEA R102, P5, R3.reuse, c[0x0][0x170], 0x2 ;  /* 0x00005c0003667a11 */ /* 0x040fe200078a10ff */
[----:B------:R-:W3:Y:S03]  /*84d20*/  LDL.LU R247, [R1+0xf4] ;  /* 0x0000f40001f77983 */ /* 0x000ee60000300800 */
[----:B------:R-:W-:Y:S01]  /*84d30*/  LEA.HI.X.SX32 R103, R3, c[0x0][0x174], 0x2, P5 ;  /* 0x00005d0003677a11 */ /* 0x000fe200028f16ff */
[----:B------:R-:W3:Y:S04]  /*84d40*/  LDL.LU R234, [R1+0x820] ;  /* 0x0008200001ea7983 */ /* 0x000ee80000300800 */
[----:B------:R-:W3:Y:S04]  /*84d50*/  LDL.LU R233, [R1+0x310] ;  /* 0x0003100001e97983 */ /* 0x000ee80000300800 */
[----:B----4-:R1:W-:Y:S04]  /*84d60*/  STS.128 [R0+0x380], R4 ;  /* 0x0003800400007388 */ /* 0x0103e80000000c00 */
[----:B------:R-:W-:Y:S01]  /*84d70*/  BAR.SYNC.DEFER_BLOCKING 0x0 ;  /* 0x0000000000007b1d */ /* 0x000fe20000010000 */
[----:B--2---:R-:W-:Y:S01]  /*84d80*/  ISETP.LT.AND P3, PT, R232, c[0x0][0x178], !P2 ;  /* 0x00005e00e8007a0c */ /* 0x004fe20005761270 */
[----:B-1----:R-:W-:-:S02]  /*84d90*/  IMAD R0, R224, 0x40, R3 ;  /* 0x00000040e0007824 */ /* 0x002fc400078e0203 */
[----:B------:R-:W-:-:S04]  /*84da0*/  IMAD.WIDE R4, R226, 0x4, R100 ;  /* 0x00000004e2047825 */ /* 0x000fc800078e0264 */
[----:B------:R-:W-:Y:S01]  /*84db0*/  IMAD R3, R224, 0x40, R0 ;  /* 0x00000040e0037824 */ /* 0x000fe200078e0200 */
[----:B------:R-:W-:Y:S01]  /*84dc0*/  LEA R6, P5, R0, c[0x0][0x170], 0x2 ;  /* 0x00005c0000067a11 */ /* 0x000fe200078a10ff */
[----:B------:R-:W-:Y:S01]  /*84dd0*/  IMAD.WIDE R224, R226, 0x4, R102 ;  /* 0x00000004e2e07825 */ /* 0x000fe200078e0266 */
[----:B---3--:R1:W-:Y:S01]  /*84de0*/  @P4 STG.E [R4.64], R227 ;  /* 0x000000e304004986 */ /* 0x0083e2000c101904 */
[----:B------:R-:W-:Y:S02]  /*84df0*/  ISETP.LT.AND P4, PT, R231, c[0x0][0x178], !P2 ;  /* 0x00005e00e7007a0c */ /* 0x000fe40005781270 */
[----:B------:R-:W-:Y:S02]  /*84e00*/  ISETP.LT.AND P2, PT, R230, c[0x0][0x178], !P2 ;  /* 0x00005e00e6007a0c */ /* 0x000fe40005741270 */
[----:B------:R-:W-:Y:S01]  /*84e10*/  LEA.HI.X.SX32 R7, R0, c[0x0][0x174], 0x2, P5 ;  /* 0x00005d0000077a11 */ /* 0x000fe200028f16ff */
[----:B------:R2:W-:Y:S01]  /*84e20*/  @P3 STG.E [R224.64], R248 ;  /* 0x000000f8e0003986 */ /* 0x0005e2000c101904 */
[----:B-1----:R-:W-:-:S04]  /*84e30*/  LEA R4, P6, R3, c[0x0][0x170], 0x2 ;  /* 0x00005c0003047a11 */ /* 0x002fc800078c10ff */
[----:B------:R-:W-:Y:S02]  /*84e40*/  LEA.HI.X.SX32 R5, R3, c[0x0][0x174], 0x2, P6 ;  /* 0x00005d0003057a11 */ /* 0x000fe400030f16ff */
[----:B------:R-:W-:Y:S01]  /*84e50*/  ISETP.LT.AND P3, PT, R244, c[0x0][0x178], !P0 ;  /* 0x00005e00f4007a0c */ /* 0x000fe20004761270 */
[C---:B--2---:R-:W-:Y:S01]  /*84e60*/  IMAD.WIDE R224, R226.reuse, 0x4, R6 ;  /* 0x00000004e2e07825 */ /* 0x044fe200078e0206 */
[----:B------:R-:W-:Y:S01]  /*84e70*/  IADD3 R3, R226, c[0x0][0x198], RZ ;  /* 0x00006600e2037a10 */ /* 0x000fe20007ffe0ff */
[----:B------:R-:W2:Y:S01]  /*84e80*/  LDL.LU R248, [R1+0x1e0] ;  /* 0x0001e00001f87983 */ /* 0x000ea20000300800 */
[----:B------:R-:W-:Y:S01]  /*84e90*/  ISETP.LT.AND P5, PT, R232, c[0x0][0x178], !P0 ;  /* 0x00005e00e8007a0c */ /* 0x000fe200047a1270 */
[----:B------:R-:W-:Y:S01]  /*84ea0*/  IMAD.WIDE R226, R226, 0x4, R4 ;  /* 0x00000004e2e27825 */ /* 0x000fe200078e0204 */
[----:B------:R-:W-:Y:S01]  /*84eb0*/  ISETP.LT.AND P6, PT, R231, c[0x0][0x178], !P0 ;  /* 0x00005e00e7007a0c */ /* 0x000fe200047c1270 */
[----:B------:R1:W-:Y:S01]  /*84ec0*/  @P4 STG.E [R224.64], R251 ;  /* 0x000000fbe0004986 */ /* 0x0003e2000c101904 */
[----:B------:R-:W-:-:S03]  /*84ed0*/  ISETP.GE.AND P4, PT, R228, c[0x0][0x17c], PT ;  /* 0x00005f00e4007a0c */ /* 0x000fc60003f86270 */
[----:B------:R3:W-:Y:S01]  /*84ee0*/  @P2 STG.E [R226.64], R229 ;  /* 0x000000e5e2002986 */ /* 0x0007e2000c101904 */
[C---:B------:R-:W-:Y:S01]  /*84ef0*/  IADD3 R0, R3.reuse, c[0x0][0x198], RZ ;  /* 0x0000660003007a10 */ /* 0x040fe20007ffe0ff */
[C---:B-1----:R-:W-:Y:S02]  /*84f00*/  IMAD.WIDE R224, R3.reuse, 0x4, R102 ;  /* 0x0000000403e07825 */ /* 0x042fe400078e0266 */
[----:B------:R-:W4:Y:S02]  /*84f10*/  LDL.LU R251, [R1+0xb64] ;  /* 0x000b640001fb7983 */ /* 0x000f240000300800 */
[----:B---3--:R-:W-:-:S04]  /*84f20*/  IMAD.WIDE R228, R3, 0x4, R100 ;  /* 0x0000000403e47825 */ /* 0x008fc800078e0264 */
[C---:B------:R-:W-:Y:S01]  /*84f30*/  IMAD.WIDE R226, R3.reuse, 0x4, R6 ;  /* 0x0000000403e27825 */ /* 0x040fe200078e0206 */
[----:B------:R-:W-:Y:S04]  /*84f40*/  @P3 STG.E [R228.64], R235 ;  /* 0x000000ebe4003986 */ /* 0x000fe8000c101904 */
[----:B------:R1:W-:Y:S04]  /*84f50*/  @P5 STG.E [R224.64], R249 ;  /* 0x000000f9e0005986 */ /* 0x0003e8000c101904 */
[----:B------:R3:W-:Y:S04]  /*84f60*/  @P6 STG.E [R226.64], R250 ;  /* 0x000000fae2006986 */ /* 0x0007e8000c101904 */
[----:B-1----:R-:W2:Y:S04]  /*84f70*/  LDL.LU R249, [R1+0x824] ;  /* 0x0008240001f97983 */ /* 0x002ea80000300800 */
[----:B---3--:R-:W3:Y:S01]  /*84f80*/  LDL.LU R250, [R1+0x314] ;  /* 0x0003140001fa7983 */ /* 0x008ee20000300800 */
[----:B------:R-:W-:-:S03]  /*84f90*/  IMAD.WIDE R226, R3, 0x4, R4 ;  /* 0x0000000403e27825 */ /* 0x000fc600078e0204 */
[----:B------:R-:W2:Y:S01]  /*84fa0*/  LDL.LU R3, [R1+0xb60] ;  /* 0x000b600001037983 */ /* 0x000ea20000300800 */
[----:B------:R-:W-:Y:S02]  /*84fb0*/  ISETP.LT.AND P0, PT, R230, c[0x0][0x178], !P0 ;  /* 0x00005e00e6007a0c */ /* 0x000fe40004701270 */
[----:B------:R-:W-:Y:S02]  /*84fc0*/  ISETP.LT.AND P2, PT, R244, c[0x0][0x178], !P1 ;  /* 0x00005e00f4007a0c */ /* 0x000fe40004f41270 */
[----:B------:R-:W-:Y:S01]  /*84fd0*/  ISETP.LT.AND P3, PT, R232, c[0x0][0x178], !P1 ;  /* 0x00005e00e8007a0c */ /* 0x000fe20004f61270 */
[----:B------:R-:W-:-:S04]  /*84fe0*/  IMAD.WIDE R228, R0, 0x4, R100 ;  /* 0x0000000400e47825 */ /* 0x000fc800078e0264 */
[----:B------:R-:W-:-:S04]  /*84ff0*/  IMAD.WIDE R224, R0, 0x4, R102 ;  /* 0x0000000400e07825 */ /* 0x000fc800078e0266 */
[----:B------:R1:W-:Y:S04]  /*85000*/  @P0 STG.E [R226.64], R247 ;  /* 0x000000f7e2000986 */ /* 0x0003e8000c101904 */
[----:B-1----:R-:W3:Y:S01]  /*85010*/  LDL.LU R247, [R1+0x1e4] ;  /* 0x0001e40001f77983 */ /* 0x002ee20000300800 */
[----:B------:R-:W-:-:S03]  /*85020*/  IMAD.WIDE R226, R0, 0x4, R4 ;  /* 0x0000000400e27825 */ /* 0x000fc600078e0204 */
[----:B------:R-:W3:Y:S04]  /*85030*/  LDL.LU R235, [R1+0xb50] ;  /* 0x000b500001eb7983 */ /* 0x000ee80000300800 */
[----:B--2---:R1:W-:Y:S04]  /*85040*/  @P2 STG.E [R228.64], R3 ;  /* 0x00000003e4002986 */ /* 0x0043e8000c101904 */
[----:B------:R2:W-:Y:S01]  /*85050*/  @P3 STG.E [R224.64], R234 ;  /* 0x000000eae0003986 */ /* 0x0005e2000c101904 */
[----:B-1----:R-:W-:-:S03]  /*85060*/  IADD3 R3, R0, c[0x0][0x198], RZ ;  /* 0x0000660000037a10 */ /* 0x002fc60007ffe0ff */
[----:B--2---:R-:W2:Y:S01]  /*85070*/  LDL.LU R234, [R1+0x2984] ;  /* 0x0029840001ea7983 */ /* 0x004ea20000300800 */
[----:B------:R-:W-:-:S03]  /*85080*/  IMAD.WIDE R224, R0, 0x4, R6 ;  /* 0x0000000400e07825 */ /* 0x000fc600078e0206 */
[----:B------:R-:W2:Y:S01]  /*85090*/  LDL.LU R0, [R1+0x2980] ;  /* 0x0029800001007983 */ /* 0x000ea20000300800 */
[----:B------:R-:W-:Y:S02]  /*850a0*/  ISETP.LT.AND P5, PT, R230, c[0x0][0x178], !P1 ;  /* 0x00005e00e6007a0c */ /* 0x000fe40004fa1270 */
[C---:B------:R-:W-:Y:S02]  /*850b0*/  ISETP.LT.AND P1, PT, R231.reuse, c[0x0][0x178], !P1 ;  /* 0x00005e00e7007a0c */ /* 0x040fe40004f21270 */
[----:B------:R-:W-:Y:S02]  /*850c0*/  ISETP.LT.AND P6, PT, R244, c[0x0][0x178], !P4 ;  /* 0x00005e00f4007a0c */ /* 0x000fe400067c1270 */
[----:B------:R-:W-:Y:S02]  /*850d0*/  ISETP.LT.AND P0, PT, R232, c[0x0][0x178], !P4 ;  /* 0x00005e00e8007a0c */ /* 0x000fe40006701270 */
[----:B------:R-:W-:Y:S01]  /*850e0*/  ISETP.LT.AND P3, PT, R231, c[0x0][0x178], !P4 ;  /* 0x00005e00e7007a0c */ /* 0x000fe20006761270 */
[----:B------:R-:W-:-:S06]  /*850f0*/  IMAD.WIDE R228, R3, 0x4, R100 ;  /* 0x0000000403e47825 */ /* 0x000fcc00078e0264 */
[----:B------:R1:W-:Y:S04]  /*85100*/  @P1 STG.E [R224.64], R233 ;  /* 0x000000e9e0001986 */ /* 0x0003e8000c101904 */
[----:B------:R3:W-:Y:S04]  /*85110*/  @P5 STG.E [R226.64], R248 ;  /* 0x000000f8e2005986 */ /* 0x0007e8000c101904 */
[----:B----4-:R4:W-:Y:S01]  /*85120*/  @P6 STG.E [R228.64], R251 ;  /* 0x000000fbe4006986 */ /* 0x0109e2000c101904 */
[----:B-1----:R-:W-:-:S03]  /*85130*/  IMAD.WIDE R224, R3, 0x4, R102 ;  /* 0x0000000403e07825 */ /* 0x002fc600078e0266 */
[----:B------:R-:W2:Y:S01]  /*85140*/  LDL.LU R233, [R1+0x2988] ;  /* 0x0029880001e97983 */ /* 0x000ea20000300800 */
[----:B---3--:R-:W-:-:S03]  /*85150*/  IMAD.WIDE R226, R3, 0x4, R6 ;  /* 0x0000000403e27825 */ /* 0x008fc600078e0206 */
[----:B------:R1:W-:Y:S04]  /*85160*/  @P0 STG.E [R224.64], R249 ;  /* 0x000000f9e0000986 */ /* 0x0003e8000c101904 */
[----:B----4-:R-:W3:Y:S04]  /*85170*/  LDL.LU R251, [R1+0x490] ;  /* 0x0004900001fb7983 */ /* 0x010ee80000300800 */
[----:B------:R4:W-:Y:S01]  /*85180*/  @P3 STG.E [R226.64], R250 ;  /* 0x000000fae2003986 */ /* 0x0009e2000c101904 */
[----:B-1----:R-:W-:Y:S01]  /*85190*/  IMAD.WIDE R224, R3, 0x4, R4 ;  /* 0x0000000403e07825 */ /* 0x002fe200078e0204 */
[----:B--2---:R-:W-:-:S02]  /*851a0*/  ISETP.GE.AND P1, PT, R234, c[0x0][0x17c], PT ;  /* 0x00005f00ea007a0c */ /* 0x004fc40003f26270 */
[----:B------:R-:W2:Y:S01]  /*851b0*/  LDL.LU R234, [R1+0x298c] ;  /* 0x00298c0001ea7983 */ /* 0x000ea20000300800 */
[----:B------:R-:W-:-:S03]  /*851c0*/  ISETP.GE.AND P2, PT, R0, c[0x0][0x17c], PT ;  /* 0x00005f0000007a0c */ /* 0x000fc60003f46270 */
[----:B------:R-:W2:Y:S01]  /*851d0*/  LDL.LU R248, [R1+0xb84] ;  /* 0x000b840001f87983 */ /* 0x000ea20000300800 */
[----:B------:R-:W-:-:S03]  /*851e0*/  IADD3 R0, R3, c[0x0][0x198], RZ ;  /* 0x0000660003007a10 */ /* 0x000fc60007ffe0ff */
[----:B------:R-:W2:Y:S04]  /*851f0*/  LDL.LU R249, [R1+0xb54] ;  /* 0x000b540001f97983 */ /* 0x000ea80000300800 */
[----:B----4-:R-:W4:Y:S04]  /*85200*/  LDL.LU R250, [R1+0x494] ;  /* 0x0004940001fa7983 */ /* 0x010f280000300800 */
[----:B------:R-:W2:Y:S01]  /*85210*/  LDL.LU R3, [R1+0xb80] ;  /* 0x000b800001037983 */ /* 0x000ea20000300800 */
[----:B------:R-:W-:Y:S02]  /*85220*/  ISETP.LT.AND P4, PT, R230, c[0x0][0x178], !P4 ;  /* 0x00005e00e6007a0c */ /* 0x000fe40006781270 */
[----:B------:R-:W-:-:S02]  /*85230*/  ISETP.LT.AND P5, PT, R244, c[0x0][0x178], !P2 ;  /* 0x00005e00f4007a0c */ /* 0x000fc400057a1270 */
[----:B------:R-:W-:Y:S01]  /*85240*/  ISETP.LT.AND P6, PT, R232, c[0x0][0x178], !P2 ;  /* 0x00005e00e8007a0c */ /* 0x000fe200057c1270 */
[----:B------:R-:W-:-:S04]  /*85250*/  IMAD.WIDE R226, R0, 0x4, R100 ;  /* 0x0000000400e27825 */ /* 0x000fc800078e0264 */
[----:B------:R-:W-:-:S04]  /*85260*/  IMAD.WIDE R228, R0, 0x4, R102 ;  /* 0x0000000400e47825 */ /* 0x000fc800078e0266 */
[----:B------:R1:W-:Y:S01]  /*85270*/  @P4 STG.E [R224.64], R247 ;  /* 0x000000f7e0004986 */ /* 0x0003e2000c101904 */
[----:B------:R-:W-:-:S03]  /*85280*/  ISETP.GE.AND P0, PT, R233, c[0x0][0x17c], PT ;  /* 0x00005f00e9007a0c */ /* 0x000fc60003f06270 */
[----:B-1----:R-:W3:Y:S04]  /*85290*/  LDL.LU R247, [R1+0x2c4] ;  /* 0x0002c40001f77983 */ /* 0x002ee80000300800 */
[----:B------:R-:W3:Y:S04]  /*852a0*/  LDL.LU R233, [R1+0xb70] ;  /* 0x000b700001e97983 */ /* 0x000ee80000300800 */
[----:B--2---:R-:W-:Y:S04]  /*852b0*/  @P5 STG.E [R226.64], R3 ;  /* 0x00000003e2005986 */ /* 0x004fe8000c101904 */
[----:B------:R1:W-:Y:S04]  /*852c0*/  @P6 STG.E [R228.64], R235 ;  /* 0x000000ebe4006986 */ /* 0x0003e8000c101904 */
[----:B-1----:R-:W2:Y:S01]  /*852d0*/  LDL.LU R229, [R1+0x2c0] ;  /* 0x0002c00001e57983 */ /* 0x002ea20000300800 */
[----:B------:R-:W-:-:S02]  /*852e0*/  ISETP.LT.AND P3, PT, R231, c[0x0][0x178], !P2 ;  /* 0x00005e00e7007a0c */ /* 0x000fc40005761270 */
[----:B------:R-:W-:Y:S01]  /*852f0*/  ISETP.LT.AND P2, PT, R230, c[0x0][0x178], !P2 ;  /* 0x00005e00e6007a0c */ /* 0x000fe20005741270 */
[----:B------:R-:W-:Y:S01]  /*85300*/  IMAD.WIDE R224, R0, 0x4, R6 ;  /* 0x0000000400e07825 */ /* 0x000fe200078e0206 */
[----:B------:R-:W-:Y:S02]  /*85310*/  ISETP.LT.AND P4, PT, R244, c[0x0][0x178], !P1 ;  /* 0x00005e00f4007a0c */ /* 0x000fe40004f81270 */
[----:B------:R-:W-:Y:S01]  /*85320*/  ISETP.LT.AND P5, PT, R232, c[0x0][0x178], !P1 ;  /* 0x00005e00e8007a0c */ /* 0x000fe20004fa1270 */
[C---:B------:R-:W-:Y:S01]  /*85330*/  IMAD.WIDE R226, R0.reuse, 0x4, R4 ;  /* 0x0000000400e27825 */ /* 0x040fe200078e0204 */
[----:B------:R-:W-:Y:S02]  /*85340*/  ISETP.LT.AND P6, PT, R231, c[0x0][0x178], !P1 ;  /* 0x00005e00e7007a0c */ /* 0x000fe40004fc1270 */
[----:B------:R-:W-:-:S03]  /*85350*/  IADD3 R3, R0, c[0x0][0x198], RZ ;  /* 0x0000660000037a10 */ /* 0x000fc60007ffe0ff */
[----:B---3--:R1:W-:Y:S01]  /*85360*/  @P3 STG.E [R224.64], R251 ;  /* 0x000000fbe0003986 */ /* 0x0083e2000c101904 */
[----:B------:R-:W-:-:S03]  /*85370*/  ISETP.GE.AND P3, PT, R234, c[0x0][0x17c], PT ;  /* 0x00005f00ea007a0c */ /* 0x000fc60003f66270 */
[----:B------:R-:W3:Y:S01]  /*85380*/  LDL.LU R234, [R1+0x570] ;  /* 0x0005700001ea7983 */ /* 0x000ee20000300800 */
[----:B------:R-:W-:-:S03]  /*85390*/  IADD3 R0, R3, c[0x0][0x198], RZ ;  /* 0x0000660003007a10 */ /* 0x000fc60007ffe0ff */
[----:B------:R-:W3:Y:S01]  /*853a0*/  LDL.LU R235, [R1+0x3f0] ;  /* 0x0003f00001eb7983 */ /* 0x000ee20000300800 */
[----:B-1----:R-:W-:-:S03]  /*853b0*/  IMAD.WIDE R224, R3, 0x4, R102 ;  /* 0x0000000403e07825 */ /* 0x002fc600078e0266 */
[----:B------:R-:W3:Y:S04]  /*853c0*/  LDL.LU R251, [R1+0xba4] ;  /* 0x000ba40001fb7983 */ /* 0x000ee80000300800 */
[----:B--2---:R1:W-:Y:S02]  /*853d0*/  @P2 STG.E [R226.64], R229 ;  /* 0x000000e5e2002986 */ /* 0x0043e4000c101904 */
[----:B-1----:R-:W-:-:S04]  /*853e0*/  IMAD.WIDE R228, R3, 0x4, R100 ;  /* 0x0000000403e47825 */ /* 0x002fc800078e0264 */
[C---:B------:R-:W-:Y:S01]  /*853f0*/  IMAD.WIDE R226, R3.reuse, 0x4, R6 ;  /* 0x0000000403e27825 */ /* 0x040fe200078e0206 */
[----:B------:R-:W-:Y:S04]  /*85400*/  @P4 STG.E [R228.64], R248 ;  /* 0x000000f8e4004986 */ /* 0x000fe8000c101904 */
[----:B------:R1:W-:Y:S04]  /*85410*/  @P5 STG.E [R224.64], R249 ;  /* 0x000000f9e0005986 */ /* 0x0003e8000c101904 */
[----:B----4-:R2:W-:Y:S04]  /*85420*/  @P6 STG.E [R226.64], R250 ;  /* 0x000000fae2006986 */ /* 0x0105e8000c101904 */
[----:B-1----:R-:W4:Y:S04]  /*85430*/  LDL.LU R249, [R1+0xb74] ;  /* 0x000b740001f97983 */ /* 0x002f280000300800 */
[----:B--2---:R-:W2:Y:S01]  /*85440*/  LDL.LU R250, [R1+0x574] ;  /* 0x0005740001fa7983 */ /* 0x004ea20000300800 */
        /* <DEDUP_REMOVED lines=23> */
[----:B---3--:R1:W-:Y:S04]  /*855c0*/  @P0 STG.E [R224.64], R234 ;  /* 0x000000eae0000986 */ /* 0x0083e8000c101904 */
[----:B------:R3:W-:Y:S04]  /*855d0*/  @P5 STG.E [R226.64], R235 ;  /* 0x000000ebe2005986 */ /* 0x0007e8000c101904 */
[----:B------:R4:W-:Y:S01]  /*855e0*/  @P6 STG.E [R228.64], R251 ;  /* 0x000000fbe4006986 */ /* 0x0009e2000c101904 */
[----:B-1----:R-:W-:-:S03]  /*855f0*/  IMAD.WIDE R224, R3, 0x4, R102 ;  /* 0x0000000403e07825 */ /* 0x002fc600078e0266 */
[----:B------:R-:W2:Y:S01]  /*85600*/  LDL.LU R234, [R1+0x2998] ;  /* 0x0029980001ea7983 */ /* 0x000ea20000300800 */
[----:B---3--:R-:W-:-:S03]  /*85610*/  IMAD.WIDE R226, R3, 0x4, R6 ;  /* 0x0000000403e27825 */ /* 0x008fc600078e0206 */
[----:B----4-:R1:W-:Y:S04]  /*85620*/  @P1 STG.E [R224.64], R249 ;  /* 0x000000f9e0001986 */ /* 0x0103e8000c101904 */
[----:B------:R-:W3:Y:S04]  /*85630*/  LDL.LU R251, [R1+0x660] ;  /* 0x0006600001fb7983 */ /* 0x000ee80000300800 */
        /* <DEDUP_REMOVED lines=143> */
[----:B------:R-:W-:Y:S01]  /*85f30*/  IMAD.WIDE R228, R3, 0x4, R100 ;  /* 0x0000000403e47825 */ /* 0x000fe200078e0264 */
[----:B------:R-:W-:-:S05]  /*85f40*/  ISETP.LT.AND P3, PT, R230, c[0x0][0x178], !P3 ;  /* 0x00005e00e6007a0c */ /* 0x000fca0005f61270 */
        /* <DEDUP_REMOVED lines=9> */
[----:B-1----:R-:W-:-:S05]  /*85fe0*/  IMAD.WIDE R224, R3, 0x4, R4 ;  /* 0x0000000403e07825 */ /* 0x002fca00078e0204 */
[----:B------:R1:W-:Y:S01]  /*85ff0*/  @P3 STG.E [R224.64], R247 ;  /* 0x000000f7e0003986 */ /* 0x0003e2000c101904 */
[----:B--2---:R-:W-:-:S03]  /*86000*/  ISETP.GE.AND P0, PT, R233, c[0x0][0x17c], PT ;  /* 0x00005f00e9007a0c */ /* 0x004fc60003f06270 */
[----:B------:R-:W2:Y:S01]  /*86010*/  LDL.LU R233, [R1+0x29bc] ;  /* 0x0029bc0001e97983 */ /* 0x000ea20000300800 */
[----:B------:R-:W-:-:S03]  /*86020*/  ISETP.GE.AND P2, PT, R0, c[0x0][0x17c], PT ;  /* 0x00005f0000007a0c */ /* 0x000fc60003f46270 */
[----:B------:R-:W2:Y:S01]  /*86030*/  LDL.LU R235, [R1+0xb4c] ;  /* 0x000b4c0001eb7983 */ /* 0x000ea20000300800 */
[----:B------:R-:W-:-:S03]  /*86040*/  IADD3 R0, R3, c[0x0][0x198], RZ ;  /* 0x0000660003007a10 */ /* 0x000fc60007ffe0ff */
[----:B------:R-:W2:Y:S04]  /*86050*/  LDL.LU R249, [R1+0x40c] ;  /* 0x00040c0001f97983 */ /* 0x000ea80000300800 */
[----:B----4-:R-:W4:Y:S04]  /*86060*/  LDL.LU R250, [R1+0x1fc] ;  /* 0x0001fc0001fa7983 */ /* 0x010f280000300800 */
[----:B------:R-:W2:Y:S04]  /*86070*/  LDL.LU R3, [R1+0xf8] ;  /* 0x0000f80001037983 */ /* 0x000ea80000300800 */
[----:B-1----:R-:W2:Y:S01]  /*86080*/  LDL.LU R225, [R1+0xb48] ;  /* 0x000b480001e17983 */ /* 0x002ea20000300800 */
[----:B------:R-:W-:-:S02]  /*86090*/  ISETP.LT.AND P5, PT, R244, c[0x0][0x178], !P2 ;  /* 0x00005e00f4007a0c */ /* 0x000fc400057a1270 */
[----:B------:R-:W-:Y:S01]  /*860a0*/  ISETP.LT.AND P6, PT, R232, c[0x0][0x178], !P2 ;  /* 0x00005e00e8007a0c */ /* 0x000fe200057c1270 */
[----:B------:R-:W-:Y:S01]  /*860b0*/  IMAD.WIDE R226, R0, 0x4, R100 ;  /* 0x0000000400e27825 */ /* 0x000fe200078e0264 */
[----:B------:R-:W-:Y:S01]  /*860c0*/  ISETP.LT.AND P4, PT, R231, c[0x0][0x178], !P2 ;  /* 0x00005e00e7007a0c */ /* 0x000fe20005781270 */
[----:B------:R-:W3:Y:S01]  /*860d0*/  LDL.LU R247, [R1+0xfc] ;  /* 0x0000fc0001f77983 */ /* 0x000ee20000300800 */
[----:B------:R-:W-:Y:S01]  /*860e0*/  ISETP.LT.AND P2, PT, R230, c[0x0][0x178], !P2 ;  /* 0x00005e00e6007a0c */ /* 0x000fe20005741270 */
[----:B------:R-:W-:Y:S01]  /*860f0*/  IMAD.WIDE R228, R0, 0x4, R102 ;  /* 0x0000000400e47825 */ /* 0x000fe200078e0266 */
[----:B------:R-:W-:Y:S02]  /*86100*/  ISETP.LT.AND P3, PT, R244, c[0x0][0x178], !P0 ;  /* 0x00005e00f4007a0c */ /* 0x000fe40004761270 */
[----:B------:R-:W-:Y:S02]  /*86110*/  ISETP.GE.AND P1, PT, R234, c[0x0][0x17c], PT ;  /* 0x00005f00ea007a0c */ /* 0x000fe40003f26270 */
[----:B------:R-:W3:Y:S04]  /*86120*/  LDL.LU R234, [R1+0x828] ;  /* 0x0008280001ea7983 */ /* 0x000ee80000300800 */
[----:B--2---:R1:W-:Y:S01]  /*86130*/  @P5 STG.E [R226.64], R225 ;  /* 0x000000e1e2005986 */ /* 0x0043e2000c101904 */
[----:B------:R-:W-:-:S03]  /*86140*/  ISETP.LT.AND P5, PT, R232, c[0x0][0x178], !P0 ;  /* 0x00005e00e8007a0c */ /* 0x000fc600047a1270 */
[----:B------:R2:W-:Y:S01]  /*86150*/  @P6 STG.E [R228.64], R248 ;  /* 0x000000f8e4006986 */ /* 0x0005e2000c101904 */
[----:B------:R-:W-:Y:S01]  /*86160*/  ISETP.LT.AND P6, PT, R231, c[0x0][0x178], !P0 ;  /* 0x00005e00e7007a0c */ /* 0x000fe200047c1270 */
[----:B-1----:R-:W-:-:S04]  /*86170*/  IMAD.WIDE R224, R0, 0x4, R6 ;  /* 0x0000000400e07825 */ /* 0x002fc800078e0206 */
[C---:B------:R-:W-:Y:S01]  /*86180*/  IMAD.WIDE R226, R0.reuse, 0x4, R4 ;  /* 0x0000000400e27825 */ /* 0x040fe200078e0204 */
[----:B------:R-:W-:Y:S01]  /*86190*/  IADD3 R0, R0, c[0x0][0x198], RZ ;  /* 0x0000660000007a10 */ /* 0x000fe20007ffe0ff */
[----:B---3--:R1:W-:Y:S01]  /*861a0*/  @P4 STG.E [R224.64], R251 ;  /* 0x000000fbe0004986 */ /* 0x0083e2000c101904 */
[----:B------:R-:W-:-:S03]  /*861b0*/  ISETP.GE.AND P4, PT, R233, c[0x0][0x17c], PT ;  /* 0x00005f00e9007a0c */ /* 0x000fc60003f86270 */
[----:B------:R3:W-:Y:S01]  /*861c0*/  @P2 STG.E [R226.64], R3 ;  /* 0x00000003e2002986 */ /* 0x0007e2000c101904 */
[----:B--2---:R-:W-:-:S03]  /*861d0*/  IMAD.WIDE R228, R0, 0x4, R6 ;  /* 0x0000000400e47825 */ /* 0x004fc600078e0206 */
[----:B------:R-:W2:Y:S01]  /*861e0*/  LDL.LU R233, [R1+0x318] ;  /* 0x0003180001e97983 */ /* 0x000ea20000300800 */
[----:B-1----:R-:W-:-:S03]  /*861f0*/  IMAD.WIDE R224, R0, 0x4, R100 ;  /* 0x0000000400e07825 */ /* 0x002fc600078e0264 */
[----:B------:R-:W2:Y:S01]  /*86200*/  LDL.LU R248, [R1+0x1e8] ;  /* 0x0001e80001f87983 */ /* 0x000ea20000300800 */
[----:B---3--:R-:W-:-:S03]  /*86210*/  IMAD.WIDE R226, R0, 0x4, R102 ;  /* 0x0000000400e27825 */ /* 0x008fc600078e0266 */
[----:B------:R1:W-:Y:S01]  /*86220*/  @P3 STG.E [R224.64], R235 ;  /* 0x000000ebe0003986 */ /* 0x0003e2000c101904 */
[----:B------:R-:W-:-:S03]  /*86230*/  IADD3 R3, R0, c[0x0][0x198], RZ ;  /* 0x0000660000037a10 */ /* 0x000fc60007ffe0ff */
[----:B------:R-:W3:Y:S04]  /*86240*/  LDL.LU R251, [R1+0xb6c] ;  /* 0x000b6c0001fb7983 */ /* 0x000ee80000300800 */
[----:B------:R1:W-:Y:S04]  /*86250*/  @P5 STG.E [R226.64], R249 ;  /* 0x000000f9e2005986 */ /* 0x0003e8000c101904 */
[----:B----4-:R4:W-:Y:S01]  /*86260*/  @P6 STG.E [R228.64], R250 ;  /* 0x000000fae4006986 */ /* 0x0109e2000c101904 */
[----:B-1----:R-:W-:-:S03]  /*86270*/  IMAD.WIDE R224, R0, 0x4, R4 ;  /* 0x0000000400e07825 */ /* 0x002fc600078e0204 */
        /* <DEDUP_REMOVED lines=14> */
[C---:B-1----:R-:W-:Y:S01]  /*86360*/  IADD3 R0, R3.reuse, c[0x0][0x198], RZ ;  /* 0x0000660003007a10 */ /* 0x042fe20007ffe0ff */
[----:B------:R-:W-:-:S02]  /*86370*/  IMAD.WIDE R226, R3, 0x4, R4 ;  /* 0x0000000403e27825 */ /* 0x000fc400078e0204 */
[----:B--2---:R-:W2:Y:S04]  /*86380*/  LDL.LU R234, [R1+0x29c4] ;  /* 0x0029c40001ea7983 */ /* 0x004ea80000300800 */
[----:B------:R-:W2:Y:S01]  /*86390*/  LDL.LU R3, [R1+0x29c0] ;  /* 0x0029c00001037983 */ /* 0x000ea20000300800 */
[----:B------:R-:W-:Y:S02]  /*863a0*/  ISETP.LT.AND P5, PT, R230, c[0x0][0x178], !P1 ;  /* 0x00005e00e6007a0c */ /* 0x000fe40004fa1270 */
[----:B------:R-:W-:Y:S02]  /*863b0*/  ISETP.LT.AND P1, PT, R231, c[0x0][0x178], !P1 ;  /* 0x00005e00e7007a0c */ /* 0x000fe40004f21270 */
[----:B------:R-:W-:Y:S02]  /*863c0*/  ISETP.LT.AND P6, PT, R244, c[0x0][0x178], !P4 ;  /* 0x00005e00f4007a0c */ /* 0x000fe400067c1270 */
[----:B------:R-:W-:-:S02]  /*863d0*/  ISETP.LT.AND P0, PT, R232, c[0x0][0x178], !P4 ;  /* 0x00005e00e8007a0c */ /* 0x000fc40006701270 */
[----:B------:R-:W-:Y:S01]  /*863e0*/  ISETP.LT.AND P3, PT, R231, c[0x0][0x178], !P4 ;  /* 0x00005e00e7007a0c */ /* 0x000fe20006761270 */
[----:B------:R-:W-:Y:S01]  /*863f0*/  IMAD.WIDE R228, R0, 0x4, R100 ;  /* 0x0000000400e47825 */ /* 0x000fe200078e0264 */
[----:B------:R-:W-:-:S05]  /*86400*/  ISETP.LT.AND P4, PT, R230, c[0x0][0x178], !P4 ;  /* 0x00005e00e6007a0c */ /* 0x000fca0006781270 */
[----:B------:R1:W-:Y:S04]  /*86410*/  @P1 STG.E [R224.64], R233 ;  /* 0x000000e9e0001986 */ /* 0x0003e8000c101904 */
[----:B------:R4:W-:Y:S04]  /*86420*/  @P5 STG.E [R226.64], R248 ;  /* 0x000000f8e2005986 */ /* 0x0009e8000c101904 */
[----:B---3--:R3:W-:Y:S01]  /*86430*/  @P6 STG.E [R228.64], R251 ;  /* 0x000000fbe4006986 */ /* 0x0087e2000c101904 */
[----:B-1----:R-:W-:-:S03]  /*86440*/  IMAD.WIDE R224, R0, 0x4, R102 ;  /* 0x0000000400e07825 */ /* 0x002fc600078e0266 */
[----:B------:R-:W2:Y:S01]  /*86450*/  LDL.LU R233, [R1+0x29c8] ;  /* 0x0029c80001e97983 */ /* 0x000ea20000300800 */
[----:B----4-:R-:W-:-:S03]  /*86460*/  IMAD.WIDE R226, R0, 0x4, R6 ;  /* 0x0000000400e27825 */ /* 0x010fc600078e0206 */
[----:B------:R1:W-:Y:S04]  /*86470*/  @P0 STG.E [R224.64], R249 ;  /* 0x000000f9e0000986 */ /* 0x0003e8000c101904 */
[----:B---3--:R-:W3:Y:S04]  /*86480*/  LDL.LU R251, [R1+0x498] ;  /* 0x0004980001fb7983 */ /* 0x008ee80000300800 */
        /* <DEDUP_REMOVED lines=218> */
[----:B------:R-:W-:-:S06]  /*87230*/  IMAD.WIDE R228, R3, 0x4, R100 ;  /* 0x0000000403e47825 */ /* 0x000fcc00078e0264 */
        /* <DEDUP_REMOVED lines=408> */
[----:B------:R-:W-:Y:S02]  /*88bc0*/  ISETP.GE.AND P2, PT, R233, c[0x0][0x17c], PT ;  /* 0x00005f00e9007a0c */ /* 0x000fe40003f46270 */
[----:B------:R-:W3:Y:S02]  /*88bd0*/  LDL.LU R233, [R1+0xad8] ;  /* 0x000ad80001e97983 */ /* 0x000ee40000300800 */
[----:B------:R-:W-:-:S02]  /*88be0*/  ISETP.LT.AND P4, PT, R244, c[0x0][0x178], !P2 ;  /* 0x00005e00f4007a0c */ /* 0x000fc40005781270 */
        /* <DEDUP_REMOVED lines=1337> */
[----:B------:R1:W-:Y:S01]  /*8df80*/  @P1 STG.E [R224.64], R233 ;  /* 0x000000e9e0001986 */ /* 0x0003e2000c101904 */
[----:B------:R-:W-:-:S03]  /*8df90*/  ISETP.LT.AND P1, PT, R230, c[0x0][0x178], !P0 ;  /* 0x00005e00e6007a0c */ /* 0x000fc60004721270 */
        /* <DEDUP_REMOVED lines=95> */
[----:B------:R-:W-:Y:S01]  /*8e590*/  IMAD.WIDE R226, R0, 0x4, R100 ;  /* 0x0000000400e27825 */ /* 0x000fe200078e0264 */
[----:B------:R-:W-:-:S03]  /*8e5a0*/  ISETP.LT.AND P2, PT, R231, c[0x0][0x178], !P1 ;  /* 0x00005e00e7007a0c */ /* 0x000fc60004f41270 */
[----:B------:R-:W-:Y:S01]  /*8e5b0*/  IMAD.WIDE R228, R0, 0x4, R102 ;  /* 0x0000000400e47825 */ /* 0x000fe200078e0266 */
[----:B------:R-:W-:-:S03]  /*8e5c0*/  ISETP.LT.AND P6, PT, R230, c[0x0][0x178], !P1 ;  /* 0x00005e00e6007a0c */ /* 0x000fc60004fc1270 */
[----:B------:R1:W-:Y:S01]  /*8e5d0*/  @P5 STG.E [R224.64], R247 ;  /* 0x000000f7e0005986 */ /* 0x0003e2000c101904 */
[----:B------:R-:W-:-:S03]  /*8e5e0*/  ISETP.GE.AND P1, PT, R234, c[0x0][0x17c], PT ;  /* 0x00005f00ea007a0c */ /* 0x000fc60003f26270 */
[----:B-1----:R-:W4:Y:S04]  /*8e5f0*/  LDL.LU R247, [R1+0x74] ;  /* 0x0000740001f77983 */ /* 0x002f280000300800 */
[----:B------:R-:W4:Y:S04]  /*8e600*/  LDL.LU R234, [R1+0x4e0] ;  /* 0x0004e00001ea7983 */ /* 0x000f280000300800 */
[----:B--2---:R-:W-:Y:S04]  /*8e610*/  @P3 STG.E [R226.64], R3 ;  /* 0x00000003e2003986 */ /* 0x004fe8000c101904 */
[----:B------:R1:W-:Y:S04]  /*8e620*/  @P4 STG.E [R228.64], R248 ;  /* 0x000000f8e4004986 */ /* 0x0003e8000c101904 */
[----:B-1----:R-:W2:Y:S01]  /*8e630*/  LDL.LU R229, [R1+0x70] ;  /* 0x0000700001e57983 */ /* 0x002ea20000300800 */
[----:B------:R-:W-:Y:S01]  /*8e640*/  ISETP.LT.AND P3, PT, R244, c[0x0][0x178], !P1 ;  /* 0x00005e00f4007a0c */ /* 0x000fe20004f61270 */
[----:B------:R-:W-:Y:S01]  /*8e650*/  IMAD.WIDE R224, R0, 0x4, R6 ;  /* 0x0000000400e07825 */ /* 0x000fe200078e0206 */
[----:B------:R-:W-:-:S02]  /*8e660*/  ISETP.LT.AND P4, PT, R232, c[0x0][0x178], !P1 ;  /* 0x00005e00e8007a0c */ /* 0x000fc40004f81270 */
[----:B------:R-:W-:Y:S01]  /*8e670*/  ISETP.LT.AND P5, PT, R231, c[0x0][0x178], !P1 ;  /* 0x00005e00e7007a0c */ /* 0x000fe20004fa1270 */
[C---:B------:R-:W-:Y:S01]  /*8e680*/  IMAD.WIDE R226, R0.reuse, 0x4, R4 ;  /* 0x0000000400e27825 */ /* 0x040fe200078e0204 */
[----:B------:R-:W-:Y:S01]  /*8e690*/  IADD3 R3, R0, c[0x0][0x198], RZ ;  /* 0x0000660000037a10 */ /* 0x000fe20007ffe0ff */
        /* <DEDUP_REMOVED lines=32> */
[C---:B------:R-:W-:Y:S02]  /*8e8a0*/  ISETP.LT.AND P4, PT, R231.reuse, c[0x0][0x178], !P0 ;  /* 0x00005e00e7007a0c */ /* 0x040fe40004781270 */
[----:B------:R-:W-:Y:S02]  /*8e8b0*/  ISETP.LT.AND P0, PT, R230, c[0x0][0x178], !P0 ;  /* 0x00005e00e6007a0c */ /* 0x000fe40004701270 */
[----:B------:R-:W-:Y:S02]  /*8e8c0*/  ISETP.LT.AND P5, PT, R244, c[0x0][0x178], !P2 ;  /* 0x00005e00f4007a0c */ /* 0x000fe400057a1270 */
[----:B------:R-:W-:Y:S02]  /*8e8d0*/  ISETP.LT.AND P6, PT, R232, c[0x0][0x178], !P2 ;  /* 0x00005e00e8007a0c */ /* 0x000fe400057c1270 */
[----:B------:R-:W-:Y:S01]  /*8e8e0*/  ISETP.LT.AND P3, PT, R231, c[0x0][0x178], !P2 ;  /* 0x00005e00e7007a0c */ /* 0x000fe20005761270 */
[----:B------:R-:W-:-:S04]  /*8e8f0*/  IMAD.WIDE R228, R3, 0x4, R100 ;  /* 0x0000000403e47825 */ /* 0x000fc800078e0264 */
        /* <DEDUP_REMOVED lines=24> */
[----:B------:R-:W-:Y:S02]  /*8ea80*/  ISETP.LT.AND P6, PT, R230, c[0x0][0x178], !P1 ;  /* 0x00005e00e6007a0c */ /* 0x000fe40004fc1270 */
[----:B------:R-:W-:Y:S01]  /*8ea90*/  ISETP.GE.AND P1, PT, R233, c[0x0][0x17c], PT ;  /* 0x00005f00e9007a0c */ /* 0x000fe20003f26270 */
[----:B------:R1:W-:Y:S04]  /*8eaa0*/  @P2 STG.E [R224.64], R247 ;  /* 0x000000f7e0002986 */ /* 0x0003e8000c101904 */
        /* <DEDUP_REMOVED lines=200> */
[----:B------:R-:W-:Y:S01]  /*8f730*/  IMAD.WIDE R228, R3, 0x4, R100 ;  /* 0x0000000403e47825 */ /* 0x000fe200078e0264 */
[----:B------:R-:W-:-:S03]  /*8f740*/  ISETP.LT.AND P2, PT, R230, c[0x0][0x178], !P2 ;  /* 0x00005e00e6007a0c */ /* 0x000fc60005741270 */
        /* <DEDUP_REMOVED lines=23> */
[C---:B------:R-:W-:Y:S01]  /*8f8c0*/  ISETP.LT.AND P4, PT, R231.reuse, c[0x0][0x178], !P0 ;  /* 0x00005e00e7007a0c */ /* 0x040fe20004781270 */
        /* <DEDUP_REMOVED lines=51> */
[----:B------:R-:W-:-:S03]  /*8fc00*/  ISETP.LT.AND P4, PT, R230, c[0x0][0x178], !P4 ;  /* 0x00005e00e6007a0c */ /* 0x000fc60006781270 */
        /* <DEDUP_REMOVED lines=226> */
[----:B------:R-:W-:-:S04]  /*90a30*/  IMAD.WIDE R228, R3, 0x4, R100 ;  /* 0x0000000403e47825 */ /* 0x000fc800078e0264 */
        /* <DEDUP_REMOVED lines=561> */
[----:B------:R-:W3:Y:S04]  /*92d50*/  LDL.LU R233, [R1+0xfa8] ;  /* 0x000fa80001e97983 */ /* 0x000ee80000300800 */
[----:B--2---:R1:W-:Y:S01]  /*92d60*/  @P5 STG.E [R226.64], R225 ;  /* 0x000000e1e2005986 */ /* 0x0043e2000c101904 */
[----:B------:R-:W-:-:S03]  /*92d70*/  ISETP.LT.AND P5, PT, R232, c[0x0][0x178], !P0 ;  /* 0x00005e00e8007a0c */ /* 0x000fc600047a1270 */
[----:B------:R-:W-:Y:S01]  /*92d80*/  @P4 STG.E [R228.64], R235 ;  /* 0x000000ebe4004986 */ /* 0x000fe2000c101904 */
[----:B------:R-:W-:Y:S01]  /*92d90*/  ISETP.LT.AND P4, PT, R244, c[0x0][0x178], !P0 ;  /* 0x00005e00f4007a0c */ /* 0x000fe20004781270 */
[----:B-1----:R-:W-:-:S04]  /*92da0*/  IMAD.WIDE R224, R3, 0x4, R6 ;  /* 0x0000000403e07825 */ /* 0x002fc800078e0206 */
[C---:B------:R-:W-:Y:S01]  /*92db0*/  IMAD.WIDE R226, R3.reuse, 0x4, R4 ;  /* 0x0000000403e27825 */ /* 0x040fe200078e0204 */
[----:B------:R-:W-:Y:S01]  /*92dc0*/  IADD3 R3, R3, c[0x0][0x198], RZ ;  /* 0x0000660003037a10 */ /* 0x000fe20007ffe0ff */
[----:B---3--:R1:W-:Y:S01]  /*92dd0*/  @P2 STG.E [R224.64], R251 ;  /* 0x000000fbe0002986 */ /* 0x0083e2000c101904 */
[----:B------:R-:W-:-:S03]  /*92de0*/  ISETP.GE.AND P2, PT, R234, c[0x0][0x17c], PT ;  /* 0x00005f00ea007a0c */ /* 0x000fc60003f46270 */
[----:B------:R2:W-:Y:S04]  /*92df0*/  @P6 STG.E [R226.64], R0 ;  /* 0x00000000e2006986 */ /* 0x0005e8000c101904 */
[----:B------:R-:W3:Y:S01]  /*92e00*/  LDL.LU R234, [R1+0x8e8] ;  /* 0x0008e80001ea7983 */ /* 0x000ee20000300800 */
[----:B-1----:R-:W-:-:S03]  /*92e10*/  IMAD.WIDE R224, R3, 0x4, R100 ;  /* 0x0000000403e07825 */ /* 0x002fc600078e0264 */
[----:B------:R-:W3:Y:S01]  /*92e20*/  LDL.LU R235, [R1+0x48] ;  /* 0x0000480001eb7983 */ /* 0x000ee20000300800 */
[----:B--2---:R-:W-:-:S03]  /*92e30*/  IMAD.WIDE R226, R3, 0x4, R102 ;  /* 0x0000000403e27825 */ /* 0x004fc600078e0266 */
[----:B------:R-:W2:Y:S01]  /*92e40*/  LDL.LU R251, [R1+0xfcc] ;  /* 0x000fcc0001fb7983 */ /* 0x000ea20000300800 */
[----:B------:R-:W-:-:S03]  /*92e50*/  IADD3 R0, R3, c[0x0][0x198], RZ ;  /* 0x0000660003007a10 */ /* 0x000fc60007ffe0ff */
[----:B------:R1:W-:Y:S01]  /*92e60*/  @P4 STG.E [R224.64], R248 ;  /* 0x000000f8e0004986 */ /* 0x0003e2000c101904 */
[----:B------:R-:W-:-:S03]  /*92e70*/  IMAD.WIDE R228, R3, 0x4, R6 ;  /* 0x0000000403e47825 */ /* 0x000fc600078e0206 */
[----:B------:R4:W-:Y:S04]  /*92e80*/  @P5 STG.E [R226.64], R249 ;  /* 0x000000f9e2005986 */ /* 0x0009e8000c101904 */
[----:B-1----:R-:W2:Y:S01]  /*92e90*/  LDL.LU R248, [R1+0xfac] ;  /* 0x000fac0001f87983 */ /* 0x002ea20000300800 */
[----:B------:R-:W-:-:S03]  /*92ea0*/  IMAD.WIDE R224, R3, 0x4, R4 ;  /* 0x0000000403e07825 */ /* 0x000fc600078e0204 */
[----:B----4-:R-:W4:Y:S04]  /*92eb0*/  LDL.LU R249, [R1+0x8ec] ;  /* 0x0008ec0001f97983 */ /* 0x010f280000300800 */
[----:B------:R-:W2:Y:S01]  /*92ec0*/  LDL.LU R3, [R1+0xfc8] ;  /* 0x000fc80001037983 */ /* 0x000ea20000300800 */
[----:B------:R-:W-:Y:S02]  /*92ed0*/  ISETP.LT.AND P3, PT, R231, c[0x0][0x178], !P0 ;  /* 0x00005e00e7007a0c */ /* 0x000fe40004761270 */
[----:B------:R-:W-:Y:S02]  /*92ee0*/  ISETP.LT.AND P0, PT, R230, c[0x0][0x178], !P0 ;  /* 0x00005e00e6007a0c */ /* 0x000fe40004701270 */
[----:B------:R-:W-:Y:S02]  /*92ef0*/  ISETP.LT.AND P6, PT, R244, c[0x0][0x178], !P1 ;  /* 0x00005e00f4007a0c */ /* 0x000fe40004fc1270 */
[----:B------:R-:W-:Y:S01]  /*92f00*/  ISETP.LT.AND P4, PT, R232, c[0x0][0x178], !P1 ;  /* 0x00005e00e8007a0c */ /* 0x000fe20004f81270 */
[----:B------:R-:W-:-:S06]  /*92f10*/  IMAD.WIDE R226, R0, 0x4, R100 ;  /* 0x0000000400e27825 */ /* 0x000fcc00078e0264 */
[----:B------:R1:W-:Y:S04]  /*92f20*/  @P3 STG.E [R228.64], R250 ;  /* 0x000000fae4003986 */ /* 0x0003e8000c101904 */
[----:B------:R1:W-:Y:S02]  /*92f30*/  @P0 STG.E [R224.64], R247 ;  /* 0x000000f7e0000986 */ /* 0x0003e4000c101904 */
[C---:B-1----:R-:W-:Y:S02]  /*92f40*/  IMAD.WIDE R228, R0.reuse, 0x4, R102 ;  /* 0x0000000400e47825 */ /* 0x042fe400078e0266 */
[----:B------:R-:W3:Y:S04]  /*92f50*/  LDL.LU R247, [R1+0x4c] ;  /* 0x00004c0001f77983 */ /* 0x000ee80000300800 */
[----:B------:R-:W3:Y:S04]  /*92f60*/  LDL.LU R250, [R1+0x20] ;  /* 0x0000200001fa7983 */ /* 0x000ee80000300800 */
[----:B--2---:R-:W-:Y:S04]  /*92f70*/  @P6 STG.E [R226.64], R3 ;  /* 0x00000003e2006986 */ /* 0x004fe8000c101904 */
[----:B------:R1:W-:Y:S04]  /*92f80*/  @P4 STG.E [R228.64], R233 ;  /* 0x000000e9e4004986 */ /* 0x0003e8000c101904 */
[----:B-1----:R-:W2:Y:S01]  /*92f90*/  LDL.LU R233, [R1+0x2cdc] ;  /* 0x002cdc0001e97983 */ /* 0x002ea20000300800 */
[C---:B------:R-:W-:Y:S01]  /*92fa0*/  IADD3 R3, R0.reuse, c[0x0][0x198], RZ ;  /* 0x0000660000037a10 */ /* 0x040fe20007ffe0ff */
[----:B------:R-:W-:-:S04]  /*92fb0*/  IMAD.WIDE R224, R0, 0x4, R6 ;  /* 0x0000000400e07825 */ /* 0x000fc800078e0206 */
[----:B------:R-:W-:Y:S02]  /*92fc0*/  IMAD.WIDE R226, R0, 0x4, R4 ;  /* 0x0000000400e27825 */ /* 0x000fe400078e0204 */
[----:B------:R-:W2:Y:S01]  /*92fd0*/  LDL.LU R0, [R1+0x2cd4] ;  /* 0x002cd40001007983 */ /* 0x000ea20000300800 */
[----:B------:R-:W-:Y:S02]  /*92fe0*/  ISETP.LT.AND P3, PT, R231, c[0x0][0x178], !P1 ;  /* 0x00005e00e7007a0c */ /* 0x000fe40004f61270 */
[----:B------:R-:W-:Y:S02]  /*92ff0*/  ISETP.LT.AND P1, PT, R230, c[0x0][0x178], !P1 ;  /* 0x00005e00e6007a0c */ /* 0x000fe40004f21270 */
[----:B------:R-:W-:Y:S01]  /*93000*/  ISETP.LT.AND P5, PT, R244, c[0x0][0x178], !P2 ;  /* 0x00005e00f4007a0c */ /* 0x000fe200057a1270 */
[----:B------:R-:W-:-:S08]  /*93010*/  IMAD.WIDE R228, R3, 0x4, R100 ;  /* 0x0000000403e47825 */ /* 0x000fd000078e0264 */
[----:B---3--:R1:W-:Y:S04]  /*93020*/  @P3 STG.E [R224.64], R234 ;  /* 0x000000eae0003986 */ /* 0x0083e8000c101904 */
[----:B------:R-:W-:Y:S04]  /*93030*/  @P1 STG.E [R226.64], R235 ;  /* 0x000000ebe2001986 */ /* 0x000fe8000c101904 */
[----:B-1----:R-:W3:Y:S04]  /*93040*/  LDL.LU R234, [R1+0x2ce8] ;  /* 0x002ce80001ea7983 */ /* 0x002ee80000300800 */
[----:B------:R1:W-:Y:S04]  /*93050*/  @P5 STG.E [R228.64], R251 ;  /* 0x000000fbe4005986 */ /* 0x0003e8000c101904 */
[----:B-1----:R-:W3:Y:S01]  /*93060*/  LDL.LU R251, [R1+0x24] ;  /* 0x0000240001fb7983 */ /* 0x002ee20000300800 */
[----:B------:R-:W-:-:S02]  /*93070*/  ISETP.LT.AND P6, PT, R232, c[0x0][0x178], !P2 ;  /* 0x00005e00e8007a0c */ /* 0x000fc400057c1270 */
[----:B------:R-:W-:Y:S02]  /*93080*/  ISETP.LT.AND P4, PT, R231, c[0x0][0x178], !P2 ;  /* 0x00005e00e7007a0c */ /* 0x000fe40005781270 */
[----:B------:R-:W-:Y:S01]  /*93090*/  ISETP.LT.AND P2, PT, R230, c[0x0][0x178], !P2 ;  /* 0x00005e00e6007a0c */ /* 0x000fe20005741270 */
[----:B------:R-:W-:-:S04]  /*930a0*/  IMAD.WIDE R224, R3, 0x4, R102 ;  /* 0x0000000403e07825 */ /* 0x000fc800078e0266 */
[----:B------:R-:W-:-:S04]  /*930b0*/  IMAD.WIDE R226, R3, 0x4, R6 ;  /* 0x0000000403e27825 */ /* 0x000fc800078e0206 */
[----:B------:R1:W-:Y:S04]  /*930c0*/  @P6 STG.E [R224.64], R248 ;  /* 0x000000f8e0006986 */ /* 0x0003e8000c101904 */
[----:B----4-:R-:W-:Y:S01]  /*930d0*/  @P4 STG.E [R226.64], R249 ;  /* 0x000000f9e2004986 */ /* 0x010fe2000c101904 */
[----:B-1----:R-:W-:-:S05]  /*930e0*/  IMAD.WIDE R224, R3, 0x4, R4 ;  /* 0x0000000403e07825 */ /* 0x002fca00078e0204 */
[----:B------:R1:W-:Y:S01]  /*930f0*/  @P2 STG.E [R224.64], R247 ;  /* 0x000000f7e0002986 */ /* 0x0003e2000c101904 */
[----:B--2---:R-:W-:-:S03]  /*93100*/  ISETP.GE.AND P1, PT, R233, c[0x0][0x17c], PT ;  /* 0x00005f00e9007a0c */ /* 0x004fc60003f26270 */
[----:B------:R-:W2:Y:S04]  /*93110*/  LDL.LU R233, [R1+0x2cf4] ;  /* 0x002cf40001e97983 */ /* 0x000ea80000300800 */
[----:B-1----:R-:W4:Y:S01]  /*93120*/  LDL.LU R247, [R1+0x2cf0] ;  /* 0x002cf00001f77983 */ /* 0x002f220000300800 */
[----:B------:R-:W-:-:S03]  /*93130*/  ISETP.GE.AND P0, PT, R0, c[0x0][0x17c], PT ;  /* 0x00005f0000007a0c */ /* 0x000fc60003f06270 */
[----:B------:R-:W4:Y:S01]  /*93140*/  LDL.LU R235, [R1+0x2cf8] ;  /* 0x002cf80001eb7983 */ /* 0x000f220000300800 */
[----:B------:R-:W-:Y:S02]  /*93150*/  ISETP.LT.AND P5, PT, R244, c[0x0][0x178], !P0 ;  /* 0x00005e00f4007a0c */ /* 0x000fe400047a1270 */
[----:B------:R-:W-:Y:S02]  /*93160*/  ISETP.LT.AND P3, PT, R232, c[0x0][0x178], !P0 ;  /* 0x00005e00e8007a0c */ /* 0x000fe40004761270 */
[----:B------:R-:W-:Y:S02]  /*93170*/  IADD3 R0, R3, c[0x0][0x198], RZ ;  /* 0x0000660003007a10 */ /* 0x000fe40007ffe0ff */
[----:B------:R-:W-:-:S03]  /*93180*/  ISETP.LT.AND P4, PT, R231, c[0x0][0x178], !P0 ;  /* 0x00005e00e7007a0c */ /* 0x000fc60004781270 */
[----:B------:R-:W-:Y:S01]  /*93190*/  IMAD.WIDE R226, R0, 0x4, R100 ;  /* 0x0000000400e27825 */ /* 0x000fe200078e0264 */
[----:B------:R-:W-:-:S03]  /*931a0*/  ISETP.LT.AND P6, PT, R230, c[0x0][0x178], !P0 ;  /* 0x00005e00e6007a0c */ /* 0x000fc600047c1270 */
[----:B------:R-:W-:Y:S01]  /*931b0*/  IMAD.WIDE R228, R0, 0x4, R102 ;  /* 0x0000000400e47825 */ /* 0x000fe200078e0266 */
[----:B------:R1:W-:Y:S01]  /*931c0*/  @P5 STG.E [R226.64], R250 ;  /* 0x000000fae2005986 */ /* 0x0003e2000c101904 */
[----:B------:R-:W-:-:S03]  /*931d0*/  ISETP.LT.AND P5, PT, R232, c[0x0][0x178], !P1 ;  /* 0x00005e00e8007a0c */ /* 0x000fc60004fa1270 */
[----:B------:R3:W-:Y:S01]  /*931e0*/  @P3 STG.E [R228.64], R48 ;  /* 0x00000030e4003986 */ /* 0x0007e2000c101904 */
[----:B------:R-:W-:Y:S01]  /*931f0*/  ISETP.LT.AND P3, PT, R244, c[0x0][0x178], !P1 ;  /* 0x00005e00f4007a0c */ /* 0x000fe20004f61270 */
[----:B------:R-:W-:Y:S01]  /*93200*/  IMAD.WIDE R224, R0, 0x4, R6 ;  /* 0x0000000400e07825 */ /* 0x000fe200078e0206 */
[----:B------:R-:W-:-:S03]  /*93210*/  ISETP.LT.AND P2, PT, R231, c[0x0][0x178], !P1 ;  /* 0x00005e00e7007a0c */ /* 0x000fc60004f41270 */
[C---:B-1----:R-:W-:Y:S01]  /*93220*/  IMAD.WIDE R226, R0.reuse, 0x4, R4 ;  /* 0x0000000400e27825 */ /* 0x042fe200078e0204 */
[----:B------:R-:W-:Y:S01]  /*93230*/  IADD3 R0, R0, c[0x0][0x198], RZ ;  /* 0x0000660000007a10 */ /* 0x000fe20007ffe0ff */
[----:B------:R1:W-:Y:S01]  /*93240*/  @P4 STG.E [R224.64], R80 ;  /* 0x00000050e0004986 */ /* 0x0003e2000c101904 */
[----:B---3--:R-:W-:-:S03]  /*93250*/  ISETP.GE.AND P0, PT, R234, c[0x0][0x17c], PT ;  /* 0x00005f00ea007a0c */ /* 0x008fc60003f06270 */
[----:B------:R3:W-:Y:S01]  /*93260*/  @P6 STG.E [R226.64], R120 ;  /* 0x00000078e2006986 */ /* 0x0007e2000c101904 */
[----:B------:R-:W-:Y:S01]  /*93270*/  ISETP.LT.AND P1, PT, R230, c[0x0][0x178], !P1 ;  /* 0x00005e00e6007a0c */ /* 0x000fe20004f21270 */
[----:B------:R-:W-:Y:S01]  /*93280*/  IMAD.WIDE R228, R0, 0x4, R6 ;  /* 0x0000000400e47825 */ /* 0x000fe200078e0206 */
[----:B------:R-:W-:Y:S01]  /*93290*/  ISETP.LT.AND P6, PT, R244, c[0x0][0x178], !P0 ;  /* 0x00005e00f4007a0c */ /* 0x000fe200047c1270 */
[----:B------:R-:W4:Y:S02]  /*932a0*/  LDL.LU R234, [R1+0x2d00] ;  /* 0x002d000001ea7983 */ /* 0x000f240000300800 */
[----:B-1----:R-:W-:-:S04]  /*932b0*/  IMAD.WIDE R224, R0, 0x4, R100 ;  /* 0x0000000400e07825 */ /* 0x002fc800078e0264 */
[C---:B---3--:R-:W-:Y:S01]  /*932c0*/  IMAD.WIDE R226, R0.reuse, 0x4, R102 ;  /* 0x0000000400e27825 */ /* 0x048fe200078e0266 */
[----:B------:R-:W-:Y:S01]  /*932d0*/  @P3 STG.E [R224.64], R251 ;  /* 0x000000fbe0003986 */ /* 0x000fe2000c101904 */
[----:B------:R-:W-:Y:S02]  /*932e0*/  IADD3 R3, R0, c[0x0][0x198], RZ ;  /* 0x0000660000037a10 */ /* 0x000fe40007ffe0ff */
[----:B------:R-:W-:Y:S01]  /*932f0*/  ISETP.LT.AND P3, PT, R232, c[0x0][0x178], !P0 ;  /* 0x00005e00e8007a0c */ /* 0x000fe20004761270 */
[----:B------:R1:W-:Y:S04]  /*93300*/  @P5 STG.E [R226.64], R49 ;  /* 0x00000031e2005986 */ /* 0x0003e8000c101904 */
[----:B------:R3:W-:Y:S01]  /*93310*/  @P2 STG.E [R228.64], R81 ;  /* 0x00000051e4002986 */ /* 0x0007e2000c101904 */
[----:B------:R-:W-:-:S02]  /*93320*/  ISETP.LT.AND P2, PT, R231, c[0x0][0x178], !P0 ;  /* 0x00005e00e7007a0c */ /* 0x000fc40004741270 */
[----:B------:R-:W-:Y:S01]  /*93330*/  ISETP.LT.AND P0, PT, R230, c[0x0][0x178], !P0 ;  /* 0x00005e00e6007a0c */ /* 0x000fe20004701270 */
[----:B-1----:R-:W-:-:S04]  /*93340*/  IMAD.WIDE R48, R0, 0x4, R4 ;  /* 0x0000000400307825 */ /* 0x002fc800078e0204 */
[C---:B---3--:R-:W-:Y:S01]  /*93350*/  IMAD.WIDE R80, R3.reuse, 0x4, R100 ;  /* 0x0000000403507825 */ /* 0x048fe200078e0264 */
[----:B------:R1:W-:Y:S03]  /*93360*/  @P1 STG.E [R48.64], R121 ;  /* 0x0000007930001986 */ /* 0x0003e6000c101904 */
[C---:B------:R-:W-:Y:S01]  /*93370*/  IMAD.WIDE R224, R3.reuse, 0x4, R102 ;  /* 0x0000000403e07825 */ /* 0x040fe200078e0266 */
[----:B------:R3:W-:Y:S04]  /*93380*/  @P6 STG.E [R80.64], R236 ;  /* 0x000000ec50006986 */ /* 0x0007e8000c101904 */
[----:B------:R-:W-:Y:S01]  /*93390*/  @P3 STG.E [R224.64], R44 ;  /* 0x0000002ce0003986 */ /* 0x000fe2000c101904 */
[----:B-1----:R-:W-:-:S04]  /*933a0*/  IMAD.WIDE R48, R3, 0x4, R6 ;  /* 0x0000000403307825 */ /* 0x002fc800078e0206 */
[C---:B---3--:R-:W-:Y:S01]  /*933b0*/  IMAD.WIDE R80, R3.reuse, 0x4, R4 ;  /* 0x0000000403507825 */ /* 0x048fe200078e0204 */
[----:B------:R1:W-:Y:S01]  /*933c0*/  @P2 STG.E [R48.64], R76 ;  /* 0x0000004c30002986 */ /* 0x0003e2000c101904 */
[----:B------:R-:W-:-:S03]  /*933d0*/  IADD3 R0, R3, c[0x0][0x198], RZ ;  /* 0x0000660003007a10 */ /* 0x000fc60007ffe0ff */
[----:B------:R3:W-:Y:S02]  /*933e0*/  @P0 STG.E [R80.64], R116 ;  /* 0x0000007450000986 */ /* 0x0007e4000c101904 */
[----:B------:R-:W-:-:S04]  /*933f0*/  IMAD.WIDE R120, R0, 0x4, R100 ;  /* 0x0000000400787825 */ /* 0x000fc800078e0264 */
[----:B-1----:R-:W-:-:S04]  /*93400*/  IMAD.WIDE R48, R0, 0x4, R102 ;  /* 0x0000000400307825 */ /* 0x002fc800078e0266 */
[C---:B---3--:R-:W-:Y:S01]  /*93410*/  IMAD.WIDE R80, R0.reuse, 0x4, R6 ;  /* 0x0000000400507825 */ /* 0x048fe200078e0206 */
[----:B------:R-:W-:Y:S02]  /*93420*/  IADD3 R3, R0, c[0x0][0x198], RZ ;  /* 0x0000660000037a10 */ /* 0x000fe40007ffe0ff */
[----:B--2---:R-:W-:Y:S02]  /*93430*/  ISETP.GE.AND P4, PT, R233, c[0x0][0x17c], PT ;  /* 0x00005f00e9007a0c */ /* 0x004fe40003f86270 */
[----:B------:R-:W2:Y:S02]  /*93440*/  LDL.LU R233, [R1+0x2d04] ;  /* 0x002d040001e97983 */ /* 0x000ea40000300800 */
[----:B------:R-:W-:Y:S02]  /*93450*/  ISETP.LT.AND P5, PT, R244, c[0x0][0x178], !P4 ;  /* 0x00005e00f4007a0c */ /* 0x000fe400067a1270 */
[----:B------:R-:W-:Y:S01]  /*93460*/  ISETP.LT.AND P6, PT, R232, c[0x0][0x178], !P4 ;  /* 0x00005e00e8007a0c */ /* 0x000fe200067c1270 */
[----:B------:R-:W3:Y:S01]  /*93470*/  LDL.LU R116, [R1+0x2d24] ;  /* 0x002d240001747983 */ /* 0x000ee20000300800 */
[----:B------:R-:W-:-:S02]  /*93480*/  ISETP.LT.AND P3, PT, R231, c[0x0][0x178], !P4 ;  /* 0x00005e00e7007a0c */ /* 0x000fc40006761270 */
[----:B----4-:R-:W-:Y:S02]  /*93490*/  ISETP.GE.AND P1, PT, R247, c[0x0][0x17c], PT ;  /* 0x00005f00f7007a0c */ /* 0x010fe40003f26270 */
[----:B------:R-:W-:-:S05]  /*934a0*/  ISETP.LT.AND P4, PT, R230, c[0x0][0x178], !P4 ;  /* 0x00005e00e6007a0c */ /* 0x000fca0006781270 */
[----:B------:R-:W-:Y:S04]  /*934b0*/  @P5 STG.E [R120.64], R237 ;  /* 0x000000ed78005986 */ /* 0x000fe8000c101904 */
[----:B------:R-:W-:Y:S04]  /*934c0*/  @P6 STG.E [R48.64], R45 ;  /* 0x0000002d30006986 */ /* 0x000fe8000c101904 */
[----:B------:R1:W-:Y:S01]  /*934d0*/  @P3 STG.E [R80.64], R77 ;  /* 0x0000004d50003986 */ /* 0x0003e2000c101904 */
[----:B------:R-:W-:Y:S02]  /*934e0*/  ISETP.LT.AND P5, PT, R244, c[0x0][0x178], !P1 ;  /* 0x00005e00f4007a0c */ /* 0x000fe40004fa1270 */
[----:B------:R-:W-:-:S02]  /*934f0*/  ISETP.LT.AND P2, PT, R232, c[0x0][0x178], !P1 ;  /* 0x00005e00e8007a0c */ /* 0x000fc40004f41270 */
[----:B------:R-:W-:Y:S01]  /*93500*/  ISETP.LT.AND P3, PT, R231, c[0x0][0x178], !P1 ;  /* 0x00005e00e7007a0c */ /* 0x000fe20004f61270 */
[----:B-1----:R-:W4:Y:S01]  /*93510*/  LDL.LU R81, [R1+0x2d0c] ;  /* 0x002d0c0001517983 */ /* 0x002f220000300800 */
[----:B------:R-:W-:-:S03]  /*93520*/  IMAD.WIDE R44, R0, 0x4, R4 ;  /* 0x00000004002c7825 */ /* 0x000fc600078e0204 */
[----:B------:R-:W4:Y:S01]  /*93530*/  LDL.LU R80, [R1+0x2d18] ;  /* 0x002d180001507983 */ /* 0x000f220000300800 */
[----:B------:R-:W-:-:S03]  /*93540*/  IMAD.WIDE R48, R3, 0x4, R100 ;  /* 0x0000000403307825 */ /* 0x000fc600078e0264 */
[----:B------:R1:W-:Y:S01]  /*93550*/  @P4 STG.E [R44.64], R117 ;  /* 0x000000752c004986 */ /* 0x0003e2000c101904 */
[----:B------:R-:W-:-:S03]  /*93560*/  IMAD.WIDE R76, R3, 0x4, R102 ;  /* 0x00000004034c7825 */ /* 0x000fc600078e0266 */
[----:B------:R-:W-:Y:S04]  /*93570*/  @P5 STG.E [R48.64], R188 ;  /* 0x000000bc30005986 */ /* 0x000fe8000c101904 */
[----:B------:R-:W-:Y:S01]  /*93580*/  @P2 STG.E [R76.64], R40 ;  /* 0x000000284c002986 */ /* 0x000fe2000c101904 */
[----:B-1----:R-:W-:-:S05]  /*93590*/  IMAD.WIDE R44, R3, 0x4, R6 ;  /* 0x00000004032c7825 */ /* 0x002fca00078e0206 */
[----:B------:R1:W-:Y:S04]  /*935a0*/  @P3 STG.E [R44.64], R72 ;  /* 0x000000482c003986 */ /* 0x0003e8000c101904 */
[----:B-1----:R-:W4:Y:S01]  /*935b0*/  LDL.LU R72, [R1+0x2d20] ;  /* 0x002d200001487983 */ /* 0x002f220000300800 */
[----:B------:R-:W-:Y:S02]  /*935c0*/  ISETP.GE.AND P0, PT, R235, c[0x0][0x17c], PT ;  /* 0x00005f00eb007a0c */ /* 0x000fe40003f06270 */
[----:B------:R-:W-:Y:S02]  /*935d0*/  ISETP.LT.AND P6, PT, R230, c[0x0][0x178], !P1 ;  /* 0x00005e00e6007a0c */ /* 0x000fe40004fc1270 */
[----:B------:R-:W-:Y:S01]  /*935e0*/  ISETP.LT.AND P2, PT, R244, c[0x0][0x178], !P0 ;  /* 0x00005e00f4007a0c */ /* 0x000fe20004741270 */
[----:B------:R-:W-:Y:S01]  /*935f0*/  IMAD.WIDE R48, R3, 0x4, R4 ;  /* 0x0000000403307825 */ /* 0x000fe200078e0204 */
[----:B------:R-:W-:-:S02]  /*93600*/  ISETP.LT.AND P5, PT, R232, c[0x0][0x178], !P0 ;  /* 0x00005e00e8007a0c */ /* 0x000fc400047a1270 */
[----:B------:R-:W-:Y:S02]  /*93610*/  IADD3 R3, R3, c[0x0][0x198], RZ ;  /* 0x0000660003037a10 */ /* 0x000fe40007ffe0ff */
[----:B------:R-:W-:Y:S02]  /*93620*/  ISETP.LT.AND P4, PT, R231, c[0x0][0x178], !P0 ;  /* 0x00005e00e7007a0c */ /* 0x000fe40004781270 */
[----:B------:R-:W-:Y:S01]  /*93630*/  ISETP.GE.AND P1, PT, R234, c[0x0][0x17c], PT ;  /* 0x00005f00ea007a0c */ /* 0x000fe20003f26270 */
[C---:B------:R-:W-:Y:S02]  /*93640*/  IMAD.WIDE R44, R3.reuse, 0x4, R100 ;  /* 0x00000004032c7825 */ /* 0x040fe400078e0264 */
[----:B------:R1:W-:Y:S01]  /*93650*/  @P6 STG.E [R48.64], R112 ;  /* 0x0000007030006986 */ /* 0x0003e2000c101904 */
[----:B------:R-:W-:Y:S01]  /*93660*/  ISETP.LT.AND P0, PT, R230, c[0x0][0x178], !P0 ;  /* 0x00005e00e6007a0c */ /* 0x000fe20004701270 */
[----:B------:R-:W-:Y:S01]  /*93670*/  IMAD.WIDE R76, R3, 0x4, R6 ;  /* 0x00000004034c7825 */ /* 0x000fe200078e0206 */
[----:B------:R-:W-:Y:S01]  /*93680*/  ISETP.LT.AND P6, PT, R244, c[0x0][0x178], !P1 ;  /* 0x00005e00f4007a0c */ /* 0x000fe20004fc1270 */
[----:B------:R1:W-:Y:S01]  /*93690*/  @P2 STG.E [R44.64], R189 ;  /* 0x000000bd2c002986 */ /* 0x0003e2000c101904 */
[----:B------:R-:W-:-:S02]  /*936a0*/  ISETP.LT.AND P2, PT, R232, c[0x0][0x178], !P1 ;  /* 0x00005e00e8007a0c */ /* 0x000fc40004f41270 */
[C---:B------:R-:W-:Y:S01]  /*936b0*/  IADD3 R0, R3.reuse, c[0x0][0x198], RZ ;  /* 0x0000660003007a10 */ /* 0x040fe20007ffe0ff */
[----:B-1----:R-:W-:-:S05]  /*936c0*/  IMAD.WIDE R48, R3, 0x4, R102 ;  /* 0x0000000403307825 */ /* 0x002fca00078e0266 */
[----:B------:R1:W-:Y:S04]  /*936d0*/  @P5 STG.E [R48.64], R41 ;  /* 0x0000002930005986 */ /* 0x0003e8000c101904 */
[----:B------:R-:W-:Y:S01]  /*936e0*/  @P4 STG.E [R76.64], R73 ;  /* 0x000000494c004986 */ /* 0x000fe2000c101904 */
[----:B------:R-:W-:Y:S02]  /*936f0*/  ISETP.LT.AND P4, PT, R231, c[0x0][0x178], !P1 ;  /* 0x00005e00e7007a0c */ /* 0x000fe40004f81270 */
[----:B------:R-:W-:Y:S01]  /*93700*/  ISETP.LT.AND P1, PT, R230, c[0x0][0x178], !P1 ;  /* 0x00005e00e6007a0c */ /* 0x000fe20004f21270 */
[----:B------:R-:W-:-:S04]  /*93710*/  IMAD.WIDE R44, R0, 0x4, R100 ;  /* 0x00000004002c7825 */ /* 0x000fc800078e0264 */
[----:B-1----:R-:W-:Y:S01]  /*93720*/  IMAD.WIDE R40, R3, 0x4, R4 ;  /* 0x0000000403287825 */ /* 0x002fe200078e0204 */
[----:B------:R-:W-:-:S03]  /*93730*/  IADD3 R3, R0, c[0x0][0x198], RZ ;  /* 0x0000660000037a10 */ /* 0x000fc60007ffe0ff */
[C---:B------:R-:W-:Y:S01]  /*93740*/  IMAD.WIDE R48, R0.reuse, 0x4, R102 ;  /* 0x0000000400307825 */ /* 0x040fe200078e0266 */
[----:B------:R1:W-:Y:S04]  /*93750*/  @P0 STG.E [R40.64], R113 ;  /* 0x0000007128000986 */ /* 0x0003e8000c101904 */
[----:B------:R1:W-:Y:S04]  /*93760*/  @P6 STG.E [R44.64], R16 ;  /* 0x000000102c006986 */ /* 0x0003e8000c101904 */
[----:B------:R1:W-:Y:S02]  /*93770*/  @P2 STG.E [R48.64], R36 ;  /* 0x0000002430002986 */ /* 0x0003e4000c101904 */
[----:B-1----:R-:W-:-:S04]  /*93780*/  IMAD.WIDE R40, R0, 0x4, R6 ;  /* 0x0000000400287825 */ /* 0x002fc800078e0206 */
[----:B------:R-:W-:Y:S01]  /*93790*/  IMAD.WIDE R44, R0, 0x4, R4 ;  /* 0x00000004002c7825 */ /* 0x000fe200078e0204 */
[----:B------:R1:W-:Y:S03]  /*937a0*/  @P4 STG.E [R40.64], R68 ;  /* 0x0000004428004986 */ /* 0x0003e6000c101904 */
[C---:B------:R-:W-:Y:S01]  /*937b0*/  IMAD.WIDE R48, R3.reuse, 0x4, R100 ;  /* 0x0000000403307825 */ /* 0x040fe200078e0264 */
[----:B------:R-:W-:Y:S01]  /*937c0*/  @P1 STG.E [R44.64], R108 ;  /* 0x0000006c2c001986 */ /* 0x000fe2000c101904 */
[C---:B------:R-:W-:Y:S02]  /*937d0*/  IADD3 R0, R3.reuse, c[0x0][0x198], RZ ;  /* 0x0000660003007a10 */ /* 0x040fe40007ffe0ff */
[----:B-1----:R-:W-:Y:S01]  /*937e0*/  IMAD.WIDE R40, R3, 0x4, R6 ;  /* 0x0000000403287825 */ /* 0x002fe200078e0206 */
[----:B--2---:R-:W-:-:S04]  /*937f0*/  ISETP.GE.AND P3, PT, R233, c[0x0][0x17c], PT ;  /* 0x00005f00e9007a0c */ /* 0x004fc80003f66270 */
[----:B------:R-:W-:Y:S02]  /*93800*/  ISETP.LT.AND P5, PT, R244, c[0x0][0x178], !P3 ;  /* 0x00005e00f4007a0c */ /* 0x000fe40005fa1270 */
[----:B------:R-:W-:Y:S02]  /*93810*/  ISETP.LT.AND P6, PT, R232, c[0x0][0x178], !P3 ;  /* 0x00005e00e8007a0c */ /* 0x000fe40005fc1270 */
[----:B------:R-:W-:Y:S02]  /*93820*/  ISETP.LT.AND P2, PT, R231, c[0x0][0x178], !P3 ;  /* 0x00005e00e7007a0c */ /* 0x000fe40005f41270 */
[----:B---3--:R-:W-:Y:S02]  /*93830*/  ISETP.GE.AND P0, PT, R116, c[0x0][0x17c], PT ;  /* 0x00005f0074007a0c */ /* 0x008fe40003f06270 */
[----:B------:R-:W-:Y:S02]  /*93840*/  ISETP.LT.AND P3, PT, R230, c[0x0][0x178], !P3 ;  /* 0x00005e00e6007a0c */ /* 0x000fe40005f61270 */
[----:B------:R-:W-:-:S03]  /*93850*/  ISETP.LT.AND P4, PT, R232, c[0x0][0x178], !P0 ;  /* 0x00005e00e8007a0c */ /* 0x000fc60004781270 */
[----:B------:R1:W-:Y:S01]  /*93860*/  @P5 STG.E [R48.64], R17 ;  /* 0x0000001130005986 */ /* 0x0003e2000c101904 */
[----:B------:R-:W-:Y:S01]  /*93870*/  ISETP.LT.AND P5, PT, R244, c[0x0][0x178], !P0 ;  /* 0x00005e00f4007a0c */ /* 0x000fe200047a1270 */
[----:B-1----:R-:W-:Y:S02]  /*93880*/  IMAD.WIDE R16, R3, 0x4, R102 ;  /* 0x0000000403107825 */ /* 0x002fe400078e0266 */
[----:B------:R-:W2:Y:S04]  /*93890*/  LDL.LU R49, [R1+0x2d30] ;  /* 0x002d300001317983 */ /* 0x000ea80000300800 */
[----:B------:R1:W-:Y:S01]  /*938a0*/  @P6 STG.E [R16.64], R37 ;  /* 0x0000002510006986 */ /* 0x0003e2000c101904 */
[----:B------:R-:W-:-:S03]  /*938b0*/  ISETP.LT.AND P6, PT, R230, c[0x0][0x178], !P0 ;  /* 0x00005e00e6007a0c */ /* 0x000fc600047c1270 */
[----:B------:R3:W-:Y:S01]  /*938c0*/  @P2 STG.E [R40.64], R69 ;  /* 0x0000004528002986 */ /* 0x0007e2000c101904 */
[----:B------:R-:W-:Y:S02]  /*938d0*/  ISETP.LT.AND P2, PT, R231, c[0x0][0x178], !P0 ;  /* 0x00005e00e7007a0c */ /* 0x000fe40004741270 */
[----:B----4-:R-:W-:Y:S01]  /*938e0*/  ISETP.GE.AND P1, PT, R81, c[0x0][0x17c], PT ;  /* 0x00005f0051007a0c */ /* 0x010fe20003f26270 */
[----:B------:R-:W4:Y:S01]  /*938f0*/  LDL.LU R48, [R1+0x2d3c] ;  /* 0x002d3c0001307983 */ /* 0x000f220000300800 */
[----:B-1----:R-:W-:-:S04]  /*93900*/  IMAD.WIDE R16, R3, 0x4, R4 ;  /* 0x0000000403107825 */ /* 0x002fc800078e0204 */
[C---:B------:R-:W-:Y:S01]  /*93910*/  IMAD.WIDE R36, R0.reuse, 0x4, R100 ;  /* 0x0000000400247825 */ /* 0x040fe200078e0264 */
[----:B------:R1:W-:Y:S03]  /*93920*/  @P3 STG.E [R16.64], R109 ;  /* 0x0000006d10003986 */ /* 0x0003e6000c101904 */
[----:B---3--:R-:W-:Y:S01]  /*93930*/  IMAD.WIDE R40, R0, 0x4, R102 ;  /* 0x0000000400287825 */ /* 0x008fe200078e0266 */
[----:B------:R3:W-:Y:S01]  /*93940*/  @P5 STG.E [R36.64], R240 ;  /* 0x000000f024005986 */ /* 0x0007e2000c101904 */
[----:B------:R-:W-:-:S03]  /*93950*/  ISETP.LT.AND P5, PT, R232, c[0x0][0x178], !P1 ;  /* 0x00005e00e8007a0c */ /* 0x000fc60004fa1270 */
[----:B------:R3:W-:Y:S01]  /*93960*/  @P4 STG.E [R40.64], R32 ;  /* 0x0000002028004986 */ /* 0x0007e2000c101904 */
[----:B------:R-:W-:Y:S02]  /*93970*/  ISETP.LT.AND P4, PT, R244, c[0x0][0x178], !P1 ;  /* 0x00005e00f4007a0c */ /* 0x000fe40004f81270 */
[----:B------:R-:W-:Y:S01]  /*93980*/  ISETP.LT.AND P3, PT, R231, c[0x0][0x178], !P1 ;  /* 0x00005e00e7007a0c */ /* 0x000fe20004f61270 */
[----:B-1----:R-:W-:Y:S01]  /*93990*/  IMAD.WIDE R16, R0, 0x4, R6 ;  /* 0x0000000400107825 */ /* 0x002fe200078e0206 */
[----:B------:R-:W-:Y:S01]  /*939a0*/  ISETP.GE.AND P0, PT, R80, c[0x0][0x17c], PT ;  /* 0x00005f0050007a0c */ /* 0x000fe20003f06270 */
[----:B------:R-:W4:Y:S02]  /*939b0*/  LDL.LU R45, [R1+0x2d28] ;  /* 0x002d2800012d7983 */ /* 0x000f240000300800 */
[C---:B---3--:R-:W-:Y:S01]  /*939c0*/  IMAD.WIDE R36, R0.reuse, 0x4, R4 ;  /* 0x0000000400247825 */ /* 0x048fe200078e0204 */
[----:B------:R-:W-:Y:S01]  /*939d0*/  IADD3 R0, R0, c[0x0][0x198], RZ ;  /* 0x0000660000007a10 */ /* 0x000fe20007ffe0ff */
[----:B------:R1:W-:Y:S01]  /*939e0*/  @P2 STG.E [R16.64], R64 ;  /* 0x0000004010002986 */ /* 0x0003e2000c101904 */
[----:B------:R-:W-:-:S03]  /*939f0*/  ISETP.LT.AND P1, PT, R230, c[0x0][0x178], !P1 ;  /* 0x00005e00e6007a0c */ /* 0x000fc60004f21270 */
[----:B------:R3:W-:Y:S01]  /*93a00*/  @P6 STG.E [R36.64], R96 ;  /* 0x0000006024006986 */ /* 0x0007e2000c101904 */
[----:B------:R-:W-:Y:S01]  /*93a10*/  ISETP.LT.AND P6, PT, R244, c[0x0][0x178], !P0 ;  /* 0x00005e00f4007a0c */ /* 0x000fe200047c1270 */
[C---:B------:R-:W-:Y:S01]  /*93a20*/  IMAD.WIDE R40, R0.reuse, 0x4, R6 ;  /* 0x0000000400287825 */ /* 0x040fe200078e0206 */
[C---:B------:R-:W-:Y:S01]  /*93a30*/  IADD3 R3, R0.reuse, c[0x0][0x198], RZ ;  /* 0x0000660000037a10 */ /* 0x040fe20007ffe0ff */
[----:B------:R-:W4:Y:S02]  /*93a40*/  LDL.LU R44, [R1+0x2d2c] ;  /* 0x002d2c00012c7983 */ /* 0x000f240000300800 */
[----:B-1----:R-:W-:-:S04]  /*93a50*/  IMAD.WIDE R16, R0, 0x4, R100 ;  /* 0x0000000400107825 */ /* 0x002fc800078e0264 */
[----:B---3--:R-:W-:Y:S01]  /*93a60*/  IMAD.WIDE R36, R0, 0x4, R102 ;  /* 0x0000000400247825 */ /* 0x008fe200078e0266 */
[----:B------:R1:W-:Y:S01]  /*93a70*/  @P4 STG.E [R16.64], R241 ;  /* 0x000000f110004986 */ /* 0x0003e2000c101904 */
[----:B------:R-:W-:-:S03]  /*93a80*/  ISETP.LT.AND P4, PT, R232, c[0x0][0x178], !P0 ;  /* 0x00005e00e8007a0c */ /* 0x000fc60004781270 */
[----:B------:R3:W-:Y:S01]  /*93a90*/  @P5 STG.E [R36.64], R33 ;  /* 0x0000002124005986 */ /* 0x0007e2000c101904 */
[----:B------:R-:W-:-:S03]  /*93aa0*/  ISETP.GE.AND P2, PT, R72, c[0x0][0x17c], PT ;  /* 0x00005f0048007a0c */ /* 0x000fc60003f46270 */
[----:B------:R-:W-:Y:S01]  /*93ab0*/  @P3 STG.E [R40.64], R65 ;  /* 0x0000004128003986 */ /* 0x000fe2000c101904 */
[----:B------:R-:W-:Y:S01]  /*93ac0*/  ISETP.LT.AND P3, PT, R231, c[0x0][0x178], !P0 ;  /* 0x00005e00e7007a0c */ /* 0x000fe20004761270 */
[----:B-1----:R-:W-:-:S04]  /*93ad0*/  IMAD.WIDE R16, R0, 0x4, R4 ;  /* 0x0000000400107825 */ /* 0x002fc800078e0204 */
[C---:B---3--:R-:W-:Y:S01]  /*93ae0*/  IMAD.WIDE R32, R3.reuse, 0x4, R100 ;  /* 0x0000000403207825 */ /* 0x048fe200078e0264 */
[----:B------:R-:W-:Y:S01]  /*93af0*/  ISETP.LT.AND P0, PT, R230, c[0x0][0x178], !P0 ;  /* 0x00005e00e6007a0c */ /* 0x000fe20004701270 */
[----:B------:R1:W-:Y:S01]  /*93b00*/  @P1 STG.E [R16.64], R97 ;  /* 0x0000006110001986 */ /* 0x0003e2000c101904 */
[----:B------:R-:W-:Y:S01]  /*93b10*/  ISETP.LT.AND P5, PT, R244, c[0x0][0x178], !P2 ;  /* 0x00005e00f4007a0c */ /* 0x000fe200057a1270 */
[C---:B------:R-:W-:Y:S02]  /*93b20*/  IMAD.WIDE R36, R3.reuse, 0x4, R102 ;  /* 0x0000000403247825 */ /* 0x040fe400078e0266 */
[----:B------:R3:W-:Y:S01]  /*93b30*/  @P6 STG.E [R32.64], R220 ;  /* 0x000000dc20006986 */ /* 0x0007e2000c101904 */
[----:B------:R-:W-:Y:S02]  /*93b40*/  ISETP.LT.AND P6, PT, R232, c[0x0][0x178], !P2 ;  /* 0x00005e00e8007a0c */ /* 0x000fe400057c1270 */
[C---:B------:R-:W-:Y:S01]  /*93b50*/  IADD3 R0, R3.reuse, c[0x0][0x198], RZ ;  /* 0x0000660003007a10 */ /* 0x040fe20007ffe0ff */
[----:B------:R3:W-:Y:S01]  /*93b60*/  @P4 STG.E [R36.64], R28 ;  /* 0x0000001c24004986 */ /* 0x0007e2000c101904 */
[----:B-1----:R-:W-:-:S04]  /*93b70*/  IMAD.WIDE R16, R3, 0x4, R6 ;  /* 0x0000000403107825 */ /* 0x002fc800078e0206 */
[----:B---3--:R-:W-:Y:S01]  /*93b80*/  IMAD.WIDE R32, R3, 0x4, R4 ;  /* 0x0000000403207825 */ /* 0x008fe200078e0204 */
[----:B------:R1:W-:Y:S03]  /*93b90*/  @P3 STG.E [R16.64], R60 ;  /* 0x0000003c10003986 */ /* 0x0003e6000c101904 */
[C---:B------:R-:W-:Y:S01]  /*93ba0*/  IMAD.WIDE R36, R0.reuse, 0x4, R100 ;  /* 0x0000000400247825 */ /* 0x040fe200078e0264 */
[----:B------:R3:W-:Y:S01]  /*93bb0*/  @P0 STG.E [R32.64], R92 ;  /* 0x0000005c20000986 */ /* 0x0007e2000c101904 */
[----:B------:R-:W-:-:S03]  /*93bc0*/  IADD3 R3, R0, c[0x0][0x198], RZ ;  /* 0x0000660000037a10 */ /* 0x000fc60007ffe0ff */
[----:B------:R-:W-:Y:S01]  /*93bd0*/  @P5 STG.E [R36.64], R221 ;  /* 0x000000dd24005986 */ /* 0x000fe2000c101904 */
[----:B-1----:R-:W-:-:S04]  /*93be0*/  IMAD.WIDE R16, R0, 0x4, R102 ;  /* 0x0000000400107825 */ /* 0x002fc800078e0266 */
[C---:B---3--:R-:W-:Y:S01]  /*93bf0*/  IMAD.WIDE R32, R0.reuse, 0x4, R6 ;  /* 0x0000000400207825 */ /* 0x048fe200078e0206 */
[----:B------:R1:W-:Y:S03]  /*93c00*/  @P6 STG.E [R16.64], R29 ;  /* 0x0000001d10006986 */ /* 0x0003e6000c101904 */
[----:B-1----:R-:W-:Y:S02]  /*93c10*/  IMAD.WIDE R16, R0, 0x4, R4 ;  /* 0x0000000400107825 */ /* 0x002fe400078e0204 */
[----:B------:R-:W3:Y:S01]  /*93c20*/  LDL.LU R0, [R1+0x2d48] ;  /* 0x002d480001007983 */ /* 0x000ee20000300800 */
[----:B------:R-:W-:Y:S02]  /*93c30*/  ISETP.LT.AND P4, PT, R231, c[0x0][0x178], !P2 ;  /* 0x00005e00e7007a0c */ /* 0x000fe40005781270 */
[----:B------:R-:W-:Y:S01]  /*93c40*/  ISETP.LT.AND P2, PT, R230, c[0x0][0x178], !P2 ;  /* 0x00005e00e6007a0c */ /* 0x000fe20005741270 */
[C---:B------:R-:W-:Y:S01]  /*93c50*/  IMAD.WIDE R28, R3.reuse, 0x4, R100 ;  /* 0x00000004031c7825 */ /* 0x040fe200078e0264 */
[----:B------:R-:W3:Y:S04]  /*93c60*/  LDL.LU R40, [R1+0x2d50] ;  /* 0x002d500001287983 */ /* 0x000ee80000300800 */
[----:B------:R-:W3:Y:S04]  /*93c70*/  LDL.LU R36, [R1+0x2d58] ;  /* 0x002d580001247983 */ /* 0x000ee80000300800 */
[----:B------:R-:W3:Y:S04]  /*93c80*/  LDL.LU R251, [R1+0x28] ;  /* 0x0000280001fb7983 */ /* 0x000ee80000300800 */
[----:B------:R1:W-:Y:S04]  /*93c90*/  @P4 STG.E [R32.64], R61 ;  /* 0x0000003d20004986 */ /* 0x0003e8000c101904 */
[----:B------:R1:W-:Y:S02]  /*93ca0*/  @P2 STG.E [R16.64], R93 ;  /* 0x0000005d10002986 */ /* 0x0003e4000c101904 */
[----:B-1----:R-:W-:-:S04]  /*93cb0*/  IMAD.WIDE R32, R3, 0x4, R102 ;  /* 0x0000000403207825 */ /* 0x002fc800078e0266 */
[----:B------:R-:W-:Y:S01]  /*93cc0*/  IMAD.WIDE R16, R3, 0x4, R6 ;  /* 0x0000000403107825 */ /* 0x000fe200078e0206 */
[----:B--2---:R-:W-:-:S04]  /*93cd0*/  ISETP.GE.AND P1, PT, R49, c[0x0][0x17c], PT ;  /* 0x00005f0031007a0c */ /* 0x004fc80003f26270 */
[----:B------:R-:W-:Y:S02]  /*93ce0*/  ISETP.LT.AND P5, PT, R244, c[0x0][0x178], !P1 ;  /* 0x00005e00f4007a0c */ /* 0x000fe40004fa1270 */
[----:B------:R-:W-:Y:S02]  /*93cf0*/  ISETP.LT.AND P3, PT, R232, c[0x0][0x178], !P1 ;  /* 0x00005e00e8007a0c */ /* 0x000fe40004f61270 */
[----:B------:R-:W-:Y:S02]  /*93d00*/  ISETP.LT.AND P4, PT, R231, c[0x0][0x178], !P1 ;  /* 0x00005e00e7007a0c */ /* 0x000fe40004f81270 */
[----:B------:R-:W-:Y:S02]  /*93d10*/  ISETP.LT.AND P6, PT, R230, c[0x0][0x178], !P1 ;  /* 0x00005e00e6007a0c */ /* 0x000fe40004fc1270 */
[----:B----4-:R-:W-:-:S05]  /*93d20*/  ISETP.GE.AND P0, PT, R48, c[0x0][0x17c], PT ;  /* 0x00005f0030007a0c */ /* 0x010fca0003f06270 */
[----:B------:R1:W-:Y:S04]  /*93d30*/  @P5 STG.E [R28.64], R12 ;  /* 0x0000000c1c005986 */ /* 0x0003e8000c101904 */
[----:B------:R2:W-:Y:S01]  /*93d40*/  @P3 STG.E [R32.64], R24 ;  /* 0x0000001820003986 */ /* 0x0005e2000c101904 */
[----:B------:R-:W-:Y:S02]  /*93d50*/  ISETP.LT.AND P3, PT, R244, c[0x0][0x178], !P0 ;  /* 0x00005e00f4007a0c */ /* 0x000fe40004761270 */
[----:B------:R-:W-:Y:S02]  /*93d60*/  ISETP.LT.AND P5, PT, R232, c[0x0][0x178], !P0 ;  /* 0x00005e00e8007a0c */ /* 0x000fe400047a1270 */
[----:B------:R-:W-:Y:S01]  /*93d70*/  ISETP.LT.AND P2, PT, R231, c[0x0][0x178], !P0 ;  /* 0x00005e00e7007a0c */ /* 0x000fe20004741270 */
[C---:B-1----:R-:W-:Y:S01]  /*93d80*/  IMAD.WIDE R28, R3.reuse, 0x4, R4 ;  /* 0x00000004031c7825 */ /* 0x042fe200078e0204 */
[----:B------:R-:W-:Y:S01]  /*93d90*/  IADD3 R3, R3, c[0x0][0x198], RZ ;  /* 0x0000660003037a10 */ /* 0x000fe20007ffe0ff */
[----:B------:R1:W-:Y:S01]  /*93da0*/  @P4 STG.E [R16.64], R56 ;  /* 0x0000003810004986 */ /* 0x0003e2000c101904 */
[----:B------:R-:W-:-:S03]  /*93db0*/  ISETP.LT.AND P0, PT, R230, c[0x0][0x178], !P0 ;  /* 0x00005e00e6007a0c */ /* 0x000fc60004701270 */
[----:B------:R4:W-:Y:S01]  /*93dc0*/  @P6 STG.E [R28.64], R88 ;  /* 0x000000581c006986 */ /* 0x0009e2000c101904 */
[----:B--2---:R-:W-:-:S04]  /*93dd0*/  IMAD.WIDE R32, R3, 0x4, R6 ;  /* 0x0000000403207825 */ /* 0x004fc800078e0206 */
[----:B-1----:R-:W-:-:S04]  /*93de0*/  IMAD.WIDE R16, R3, 0x4, R100 ;  /* 0x0000000403107825 */ /* 0x002fc800078e0264 */
[C---:B----4-:R-:W-:Y:S01]  /*93df0*/  IMAD.WIDE R28, R3.reuse, 0x4, R102 ;  /* 0x00000004031c7825 */ /* 0x050fe200078e0266 */
[----:B------:R1:W-:Y:S04]  /*93e00*/  @P3 STG.E [R16.64], R13 ;  /* 0x0000000d10003986 */ /* 0x0003e8000c101904 */
[----:B------:R2:W-:Y:S04]  /*93e10*/  @P5 STG.E [R28.64], R25 ;  /* 0x000000191c005986 */ /* 0x0005e8000c101904 */
[----:B------:R-:W-:Y:S01]  /*93e20*/  @P2 STG.E [R32.64], R57 ;  /* 0x0000003920002986 */ /* 0x000fe2000c101904 */
[----:B-1----:R-:W-:-:S05]  /*93e30*/  IMAD.WIDE R12, R3, 0x4, R4 ;  /* 0x00000004030c7825 */ /* 0x002fca00078e0204 */
[----:B------:R1:W-:Y:S01]  /*93e40*/  @P0 STG.E [R12.64], R89 ;  /* 0x000000590c000986 */ /* 0x0003e2000c101904 */
[----:B---3--:R-:W-:-:S03]  /*93e50*/  ISETP.GE.AND P0, PT, R0, c[0x0][0x17c], PT ;  /* 0x00005f0000007a0c */ /* 0x008fc60003f06270 */
[----:B------:R-:W3:Y:S01]  /*93e60*/  LDL.LU R0, [R1+0x2d40] ;  /* 0x002d400001007983 */ /* 0x000ee20000300800 */
[----:B------:R-:W-:Y:S02]  /*93e70*/  ISETP.GE.AND P1, PT, R45, c[0x0][0x17c], PT ;  /* 0x00005f002d007a0c */ /* 0x000fe40003f26270 */
[----:B------:R-:W-:Y:S01]  /*93e80*/  IADD3 R37, R3, c[0x0][0x198], RZ ;  /* 0x0000660003257a10 */ /* 0x000fe20007ffe0ff */
[----:B------:R-:W4:Y:S01]  /*93e90*/  LDL.LU R247, [R1+0x2c] ;  /* 0x00002c0001f77983 */ /* 0x000f220000300800 */
[----:B------:R-:W-:Y:S02]  /*93ea0*/  ISETP.LT.AND P6, PT, R244, c[0x0][0x178], !P1 ;  /* 0x00005e00f4007a0c */ /* 0x000fe40004fc1270 */
[----:B------:R-:W-:Y:S02]  /*93eb0*/  ISETP.LT.AND P3, PT, R232, c[0x0][0x178], !P1 ;  /* 0x00005e00e8007a0c */ /* 0x000fe40004f61270 */
[----:B------:R-:W-:Y:S02]  /*93ec0*/  ISETP.GE.AND P4, PT, R44, c[0x0][0x17c], PT ;  /* 0x00005f002c007a0c */ /* 0x000fe40003f86270 */
[----:B------:R-:W-:Y:S01]  /*93ed0*/  ISETP.LT.AND P2, PT, R231, c[0x0][0x178], !P1 ;  /* 0x00005e00e7007a0c */ /* 0x000fe20004f41270 */
[----:B------:R-:W-:Y:S01]  /*93ee0*/  IMAD.WIDE R16, R37, 0x4, R100 ;  /* 0x0000000425107825 */ /* 0x000fe200078e0264 */
[----:B------:R-:W-:-:S02]  /*93ef0*/  ISETP.LT.AND P1, PT, R230, c[0x0][0x178], !P1 ;  /* 0x00005e00e6007a0c */ /* 0x000fc40004f21270 */
[----:B------:R-:W-:Y:S01]  /*93f00*/  ISETP.LT.AND P5, PT, R244, c[0x0][0x178], !P4 ;  /* 0x00005e00f4007a0c */ /* 0x000fe200067a1270 */
[C---:B--2---:R-:W-:Y:S01]  /*93f10*/  IMAD.WIDE R24, R37.reuse, 0x4, R102 ;  /* 0x0000000425187825 */ /* 0x044fe200078e0266 */
[C---:B------:R-:W-:Y:S01]  /*93f20*/  IADD3 R3, R37.reuse, c[0x0][0x198], RZ ;  /* 0x0000660025037a10 */ /* 0x040fe20007ffe0ff */
[----:B------:R2:W-:Y:S01]  /*93f30*/  @P6 STG.E [R16.64], R8 ;  /* 0x0000000810006986 */ /* 0x0005e2000c101904 */
[----:B------:R-:W-:Y:S01]  /*93f40*/  ISETP.LT.AND P6, PT, R232, c[0x0][0x178], !P4 ;  /* 0x00005e00e8007a0c */ /* 0x000fe200067c1270 */
[----:B-1----:R-:W-:Y:S02]  /*93f50*/  IMAD.WIDE R12, R37, 0x4, R6 ;  /* 0x00000004250c7825 */ /* 0x002fe400078e0206 */
[----:B------:R1:W-:Y:S01]  /*93f60*/  @P3 STG.E [R24.64], R20 ;  /* 0x0000001418003986 */ /* 0x0003e2000c101904 */
[----:B------:R-:W-:-:S03]  /*93f70*/  ISETP.LT.AND P3, PT, R231, c[0x0][0x178], !P4 ;  /* 0x00005e00e7007a0c */ /* 0x000fc60006761270 */
[----:B------:R1:W-:Y:S01]  /*93f80*/  @P2 STG.E [R12.64], R52 ;  /* 0x000000340c002986 */ /* 0x0003e2000c101904 */
[----:B--2---:R-:W-:-:S04]  /*93f90*/  IMAD.WIDE R16, R37, 0x4, R4 ;  /* 0x0000000425107825 */ /* 0x004fc800078e0204 */
[----:B-1----:R-:W-:Y:S01]  /*93fa0*/  IMAD.WIDE R24, R3, 0x4, R100 ;  /* 0x0000000403187825 */ /* 0x002fe200078e0264 */
[----:B------:R-:W-:Y:S01]  /*93fb0*/  @P1 STG.E [R16.64], R84 ;  /* 0x0000005410001986 */ /* 0x000fe2000c101904 */
[----:B------:R-:W-:-:S03]  /*93fc0*/  ISETP.LT.AND P4, PT, R230, c[0x0][0x178], !P4 ;  /* 0x00005e00e6007a0c */ /* 0x000fc60006781270 */
[----:B------:R1:W-:Y:S01]  /*93fd0*/  @P5 STG.E [R24.64], R9 ;  /* 0x0000000918005986 */ /* 0x0003e2000c101904 */
[C---:B------:R-:W-:Y:S01]  /*93fe0*/  IMAD.WIDE R12, R3.reuse, 0x4, R6 ;  /* 0x00000004030c7825 */ /* 0x040fe200078e0206 */
[----:B------:R-:W-:Y:S02]  /*93ff0*/  ISETP.LT.AND P5, PT, R244, c[0x0][0x178], !P0 ;  /* 0x00005e00f4007a0c */ /* 0x000fe400047a1270 */
[----:B------:R-:W-:Y:S01]  /*94000*/  ISETP.LT.AND P2, PT, R232, c[0x0][0x178], !P0 ;  /* 0x00005e00e8007a0c */ /* 0x000fe20004741270 */
[C-C-:B-1----:R-:W-:Y:S01]  /*94010*/  IMAD.WIDE R8, R3.reuse, 0x4, R102.reuse ;  /* 0x0000000403087825 */ /* 0x142fe200078e0266 */
[----:B------:R-:W-:Y:S01]  /*94020*/  IADD3 R29, R3, c[0x0][0x198], RZ ;  /* 0x00006600031d7a10 */ /* 0x000fe20007ffe0ff */
[----:B------:R-:W2:Y:S04]  /*94030*/  LDL.LU R25, [R1+0x2d5c] ;  /* 0x002d5c0001197983 */ /* 0x000ea80000300800 */
[----:B------:R1:W-:Y:S04]  /*94040*/  @P6 STG.E [R8.64], R21 ;  /* 0x0000001508006986 */ /* 0x0003e8000c101904 */
[----:B------:R1:W-:Y:S01]  /*94050*/  @P3 STG.E [R12.64], R53 ;  /* 0x000000350c003986 */ /* 0x0003e2000c101904 */
[----:B------:R-:W-:Y:S01]  /*94060*/  ISETP.LT.AND P3, PT, R231, c[0x0][0x178], !P0 ;  /* 0x00005e00e7007a0c */ /* 0x000fe20004761270 */
[----:B------:R-:W-:-:S04]  /*94070*/  IMAD.WIDE R16, R29, 0x4, R102 ;  /* 0x000000041d107825 */ /* 0x000fc800078e0266 */
[----:B-1----:R-:W-:-:S04]  /*94080*/  IMAD.WIDE R8, R3, 0x4, R4 ;  /* 0x0000000403087825 */ /* 0x002fc800078e0204 */
[C---:B------:R-:W-:Y:S01]  /*94090*/  IMAD.WIDE R12, R29.reuse, 0x4, R100 ;  /* 0x000000041d0c7825 */ /* 0x040fe200078e0264 */
[----:B------:R1:W-:Y:S04]  /*940a0*/  @P4 STG.E [R8.64], R85 ;  /* 0x0000005508004986 */ /* 0x0003e8000c101904 */
[----:B------:R3:W-:Y:S04]  /*940b0*/  @P5 STG.E [R12.64], R251 ;  /* 0x000000fb0c005986 */ /* 0x0007e8000c101904 */
[----:B------:R-:W-:Y:S01]  /*940c0*/  @P2 STG.E [R16.64], R50 ;  /* 0x0000003210002986 */ /* 0x000fe2000c101904 */
[----:B-1----:R-:W-:-:S05]  /*940d0*/  IMAD.WIDE R8, R29, 0x4, R6 ;  /* 0x000000041d087825 */ /* 0x002fca00078e0206 */
[----:B------:R1:W-:Y:S01]  /*940e0*/  @P3 STG.E [R8.64], R82 ;  /* 0x0000005208003986 */ /* 0x0003e2000c101904 */
[----:B---3--:R-:W-:-:S03]  /*940f0*/  ISETP.GE.AND P3, PT, R0, c[0x0][0x17c], PT ;  /* 0x00005f0000007a0c */ /* 0x008fc60003f66270 */
[----:B------:R-:W3:Y:S01]  /*94100*/  LDL.LU R0, [R1+0x2d60] ;  /* 0x002d600001007983 */ /* 0x000ee20000300800 */
[----:B------:R-:W-:Y:S02]  /*94110*/  ISETP.LT.AND P6, PT, R230, c[0x0][0x178], !P0 ;  /* 0x00005e00e6007a0c */ /* 0x000fe400047c1270 */
[----:B------:R-:W-:Y:S01]  /*94120*/  ISETP.GE.AND P1, PT, R40, c[0x0][0x17c], PT ;  /* 0x00005f0028007a0c */ /* 0x000fe20003f26270 */
[----:B------:R-:W-:Y:S01]  /*94130*/  IMAD.WIDE R12, R29, 0x4, R4 ;  /* 0x000000041d0c7825 */ /* 0x000fe200078e0204 */
[----:B------:R-:W2:Y:S02]  /*94140*/  LDL.LU R24, [R1+0x2d64] ;  /* 0x002d640001187983 */ /* 0x000ea40000300800 */
[----:B------:R-:W-:Y:S02]  /*94150*/  ISETP.LT.AND P2, PT, R244, c[0x0][0x178], !P1 ;  /* 0x00005e00f4007a0c */ /* 0x000fe40004f41270 */
[----:B------:R-:W-:Y:S01]  /*94160*/  ISETP.LT.AND P5, PT, R232, c[0x0][0x178], !P1 ;  /* 0x00005e00e8007a0c */ /* 0x000fe20004fa1270 */
[----:B------:R-:W2:Y:S01]  /*94170*/  LDL.LU R20, [R1+0x2d68] ;  /* 0x002d680001147983 */ /* 0x000ea20000300800 */
[----:B------:R-:W-:-:S02]  /*94180*/  ISETP.LT.AND P4, PT, R231, c[0x0][0x178], !P1 ;  /* 0x00005e00e7007a0c */ /* 0x000fc40004f81270 */
[----:B------:R-:W-:Y:S01]  /*94190*/  IADD3 R29, R29, c[0x0][0x198], RZ ;  /* 0x000066001d1d7a10 */ /* 0x000fe20007ffe0ff */
[----:B------:R4:W-:Y:S01]  /*941a0*/  @P6 STG.E [R12.64], R122 ;  /* 0x0000007a0c006986 */ /* 0x0009e2000c101904 */
[----:B------:R-:W-:-:S03]  /*941b0*/  ISETP.GE.AND P0, PT, R36, c[0x0][0x17c], PT ;  /* 0x00005f0024007a0c */ /* 0x000fc60003f06270 */
[C---:B-1----:R-:W-:Y:S01]  /*941c0*/  IMAD.WIDE R8, R29.reuse, 0x4, R100 ;  /* 0x000000041d087825 */ /* 0x042fe200078e0264 */
[----:B------:R-:W-:Y:S02]  /*941d0*/  ISETP.LT.AND P1, PT, R230, c[0x0][0x178], !P1 ;  /* 0x00005e00e6007a0c */ /* 0x000fe40004f21270 */
[----:B------:R-:W-:Y:S01]  /*941e0*/  ISETP.LT.AND P6, PT, R244, c[0x0][0x178], !P0 ;  /* 0x00005e00f4007a0c */ /* 0x000fe200047c1270 */
[----:B------:R-:W-:-:S04]  /*941f0*/  IMAD.WIDE R16, R29, 0x4, R6 ;  /* 0x000000041d107825 */ /* 0x000fc800078e0206 */
[C---:B----4-:R-:W-:Y:S01]  /*94200*/  IMAD.WIDE R12, R29.reuse, 0x4, R102 ;  /* 0x000000041d0c7825 */ /* 0x050fe200078e0266 */
[----:B------:R1:W-:Y:S01]  /*94210*/  @P2 STG.E [R8.64], R247 ;  /* 0x000000f708002986 */ /* 0x0003e2000c101904 */
[----:B------:R-:W-:Y:S02]  /*94220*/  IADD3 R3, R29, c[0x0][0x198], RZ ;  /* 0x000066001d037a10 */ /* 0x000fe40007ffe0ff */
[----:B------:R-:W-:Y:S01]  /*94230*/  ISETP.LT.AND P2, PT, R232, c[0x0][0x178], !P0 ;  /* 0x00005e00e8007a0c */ /* 0x000fe20004741270 */
[----:B------:R4:W-:Y:S04]  /*94240*/  @P5 STG.E [R12.64], R51 ;  /* 0x000000330c005986 */ /* 0x0009e8000c101904 */
[----:B------:R4:W-:Y:S01]  /*94250*/  @P4 STG.E [R16.64], R83 ;  /* 0x0000005310004986 */ /* 0x0009e2000c101904 */
[----:B------:R-:W-:-:S02]  /*94260*/  ISETP.LT.AND P4, PT, R231, c[0x0][0x178], !P0 ;  /* 0x00005e00e7007a0c */ /* 0x000fc40004781270 */
[----:B------:R-:W-:Y:S01]  /*94270*/  ISETP.LT.AND P0, PT, R230, c[0x0][0x178], !P0 ;  /* 0x00005e00e6007a0c */ /* 0x000fe20004701270 */
[----:B-1----:R-:W-:-:S04]  /*94280*/  IMAD.WIDE R8, R29, 0x4, R4 ;  /* 0x000000041d087825 */ /* 0x002fc800078e0204 */
[C---:B----4-:R-:W-:Y:S01]  /*94290*/  IMAD.WIDE R12, R3.reuse, 0x4, R100 ;  /* 0x00000004030c7825 */ /* 0x050fe200078e0264 */
[----:B------:R1:W-:Y:S03]  /*942a0*/  @P1 STG.E [R8.64], R123 ;  /* 0x0000007b08001986 */ /* 0x0003e6000c101904 */
[C---:B------:R-:W-:Y:S01]  /*942b0*/  IMAD.WIDE R16, R3.reuse, 0x4, R102 ;  /* 0x0000000403107825 */ /* 0x040fe200078e0266 */
[----:B------:R4:W-:Y:S04]  /*942c0*/  @P6 STG.E [R12.64], R238 ;  /* 0x000000ee0c006986 */ /* 0x0009e8000c101904 */
[----:B------:R2:W-:Y:S01]  /*942d0*/  @P2 STG.E [R16.64], R46 ;  /* 0x0000002e10002986 */ /* 0x0005e2000c101904 */
[----:B-1----:R-:W-:-:S04]  /*942e0*/  IMAD.WIDE R8, R3, 0x4, R6 ;  /* 0x0000000403087825 */ /* 0x002fc800078e0206 */
[----:B----4-:R-:W-:Y:S01]  /*942f0*/  IMAD.WIDE R12, R3, 0x4, R4 ;  /* 0x00000004030c7825 */ /* 0x010fe200078e0204 */
[----:B------:R1:W-:Y:S04]  /*94300*/  @P4 STG.E [R8.64], R78 ;  /* 0x0000004e08004986 */ /* 0x0003e8000c101904 */
[----:B------:R4:W-:Y:S01]  /*94310*/  @P0 STG.E [R12.64], R118 ;  /* 0x000000760c000986 */ /* 0x0009e2000c101904 */
[----:B---3--:R-:W-:-:S03]  /*94320*/  ISETP.GE.AND P0, PT, R0, c[0x0][0x17c], PT ;  /* 0x00005f0000007a0c */ /* 0x008fc60003f06270 */
[----:B------:R-:W3:Y:S01]  /*94330*/  LDL.LU R0, [R1+0x2d54] ;  /* 0x002d540001007983 */ /* 0x000ee20000300800 */
[----:B------:R-:W-:Y:S02]  /*94340*/  ISETP.LT.AND P5, PT, R244, c[0x0][0x178], !P3 ;  /* 0x00005e00f4007a0c */ /* 0x000fe40005fa1270 */
[----:B------:R-:W-:Y:S01]  /*94350*/  IADD3 R21, R3, c[0x0][0x198], RZ ;  /* 0x0000660003157a10 */ /* 0x000fe20007ffe0ff */
[----:B------:R-:W3:Y:S01]  /*94360*/  LDL.LU R36, [R1+0x2d4c] ;  /* 0x002d4c0001247983 */ /* 0x000ee20000300800 */
[----:B------:R-:W-:Y:S02]  /*94370*/  ISETP.LT.AND P6, PT, R232, c[0x0][0x178], !P3 ;  /* 0x00005e00e8007a0c */ /* 0x000fe40005fc1270 */
[----:B------:R-:W-:Y:S01]  /*94380*/  ISETP.LT.AND P2, PT, R231, c[0x0][0x178], !P3 ;  /* 0x00005e00e7007a0c */ /* 0x000fe20005f41270 */
[----:B--2---:R-:W-:Y:S01]  /*94390*/  IMAD.WIDE R16, R21, 0x4, R100 ;  /* 0x0000000415107825 */ /* 0x004fe200078e0264 */
[----:B------:R-:W-:Y:S01]  /*943a0*/  ISETP.GE.AND P1, PT, R25, c[0x0][0x17c], PT ;  /* 0x00005f0019007a0c */ /* 0x000fe20003f26270 */
[----:B------:R-:W2:Y:S01]  /*943b0*/  LDL.LU R32, [R1+0x2d44] ;  /* 0x002d440001207983 */ /* 0x000ea20000300800 */
[----:B------:R-:W-:Y:S01]  /*943c0*/  ISETP.LT.AND P3, PT, R230, c[0x0][0x178], !P3 ;  /* 0x00005e00e6007a0c */ /* 0x000fe20005f61270 */
[----:B-1----:R-:W-:-:S02]  /*943d0*/  IMAD.WIDE R8, R21, 0x4, R102 ;  /* 0x0000000415087825 */ /* 0x002fc400078e0266 */
[----:B------:R1:W-:Y:S01]  /*943e0*/  @P5 STG.E [R16.64], R239 ;  /* 0x000000ef10005986 */ /* 0x0003e2000c101904 */
[----:B------:R-:W-:Y:S01]  /*943f0*/  ISETP.LT.AND P5, PT, R244, c[0x0][0x178], !P1 ;  /* 0x00005e00f4007a0c */ /* 0x000fe20004fa1270 */
[C---:B----4-:R-:W-:Y:S01]  /*94400*/  IMAD.WIDE R12, R21.reuse, 0x4, R6 ;  /* 0x00000004150c7825 */ /* 0x050fe200078e0206 */
[----:B------:R-:W-:Y:S02]  /*94410*/  ISETP.LT.AND P4, PT, R232, c[0x0][0x178], !P1 ;  /* 0x00005e00e8007a0c */ /* 0x000fe40004f81270 */
[----:B------:R-:W-:Y:S01]  /*94420*/  IADD3 R3, R21, c[0x0][0x198], RZ ;  /* 0x0000660015037a10 */ /* 0x000fe20007ffe0ff */
[----:B------:R4:W-:Y:S04]  /*94430*/  @P6 STG.E [R8.64], R47 ;  /* 0x0000002f08006986 */ /* 0x0009e8000c101904 */
[----:B------:R4:W-:Y:S01]  /*94440*/  @P2 STG.E [R12.64], R79 ;  /* 0x0000004f0c002986 */ /* 0x0009e2000c101904 */
[----:B------:R-:W-:Y:S01]  /*94450*/  ISETP.LT.AND P2, PT, R231, c[0x0][0x178], !P1 ;  /* 0x00005e00e7007a0c */ /* 0x000fe20004f41270 */
[----:B-1----:R-:W-:Y:S01]  /*94460*/  IMAD.WIDE R16, R3, 0x4, R102 ;  /* 0x0000000403107825 */ /* 0x002fe200078e0266 */
[----:B------:R-:W-:-:S03]  /*94470*/  ISETP.LT.AND P1, PT, R230, c[0x0][0x178], !P1 ;  /* 0x00005e00e6007a0c */ /* 0x000fc60004f21270 */
[----:B----4-:R-:W-:-:S04]  /*94480*/  IMAD.WIDE R8, R21, 0x4, R4 ;  /* 0x0000000415087825 */ /* 0x010fc800078e0204 */
[----:B------:R-:W-:Y:S01]  /*94490*/  IMAD.WIDE R12, R3, 0x4, R100 ;  /* 0x00000004030c7825 */ /* 0x000fe200078e0264 */
[----:B------:R1:W-:Y:S01]  /*944a0*/  @P3 STG.E [R8.64], R119 ;  /* 0x0000007708003986 */ /* 0x0003e2000c101904 */
[----:B------:R-:W-:-:S03]  /*944b0*/  ISETP.LT.AND P3, PT, R244, c[0x0][0x178], !P0 ;  /* 0x00005e00f4007a0c */ /* 0x000fc60004761270 */
[----:B------:R4:W-:Y:S01]  /*944c0*/  @P5 STG.E [R12.64], R190 ;  /* 0x000000be0c005986 */ /* 0x0009e2000c101904 */
[----:B------:R-:W-:-:S03]  /*944d0*/  ISETP.LT.AND P5, PT, R232, c[0x0][0x178], !P0 ;  /* 0x00005e00e8007a0c */ /* 0x000fc600047a1270 */
[----:B------:R4:W-:Y:S01]  /*944e0*/  @P4 STG.E [R16.64], R42 ;  /* 0x0000002a10004986 */ /* 0x0009e2000c101904 */
[----:B------:R-:W-:Y:S01]  /*944f0*/  ISETP.LT.AND P4, PT, R231, c[0x0][0x178], !P0 ;  /* 0x00005e00e7007a0c */ /* 0x000fe20004781270 */
[----:B-1----:R-:W-:-:S04]  /*94500*/  IMAD.WIDE R8, R3, 0x4, R6 ;  /* 0x0000000403087825 */ /* 0x002fc800078e0206 */
[C---:B----4-:R-:W-:Y:S01]  /*94510*/  IMAD.WIDE R12, R3.reuse, 0x4, R4 ;  /* 0x00000004030c7825 */ /* 0x050fe200078e0204 */
[----:B------:R-:W-:Y:S01]  /*94520*/  IADD3 R3, R3, c[0x0][0x198], RZ ;  /* 0x0000660003037a10 */ /* 0x000fe20007ffe0ff */
[----:B------:R1:W-:Y:S04]  /*94530*/  @P2 STG.E [R8.64], R74 ;  /* 0x0000004a08002986 */ /* 0x0003e8000c101904 */
[----:B------:R4:W-:Y:S01]  /*94540*/  @P1 STG.E [R12.64], R114 ;  /* 0x000000720c001986 */ /* 0x0009e2000c101904 */
[----:B------:R-:W-:-:S04]  /*94550*/  IMAD.WIDE R16, R3, 0x4, R6 ;  /* 0x0000000403107825 */ /* 0x000fc800078e0206 */
[----:B-1----:R-:W-:-:S04]  /*94560*/  IMAD.WIDE R8, R3, 0x4, R100 ;  /* 0x0000000403087825 */ /* 0x002fc800078e0264 */
[----:B----4-:R-:W-:Y:S01]  /*94570*/  IMAD.WIDE R12, R3, 0x4, R102 ;  /* 0x00000004030c7825 */ /* 0x010fe200078e0266 */
[----:B------:R1:W-:Y:S04]  /*94580*/  @P3 STG.E [R8.64], R191 ;  /* 0x000000bf08003986 */ /* 0x0003e8000c101904 */
[----:B------:R4:W-:Y:S04]  /*94590*/  @P5 STG.E [R12.64], R43 ;  /* 0x0000002b0c005986 */ /* 0x0009e8000c101904 */
[----:B------:R1:W-:Y:S01]  /*945a0*/  @P4 STG.E [R16.64], R75 ;  /* 0x0000004b10004986 */ /* 0x0003e2000c101904 */
[----:B---3--:R-:W-:-:S03]  /*945b0*/  ISETP.GE.AND P4, PT, R0, c[0x0][0x17c], PT ;  /* 0x00005f0000007a0c */ /* 0x008fc60003f86270 */
[----:B------:R-:W3:Y:S01]  /*945c0*/  LDL.LU R0, [R1+0x2d38] ;  /* 0x002d380001007983 */ /* 0x000ee20000300800 */
[----:B------:R-:W-:Y:S02]  /*945d0*/  ISETP.GE.AND P6, PT, R24, c[0x0][0x17c], PT ;  /* 0x00005f0018007a0c */ /* 0x000fe40003fc6270 */
[----:B------:R-:W-:Y:S02]  /*945e0*/  ISETP.LT.AND P0, PT, R230, c[0x0][0x178], !P0 ;  /* 0x00005e00e6007a0c */ /* 0x000fe40004701270 */
[----:B------:R-:W-:Y:S02]  /*945f0*/  ISETP.LT.AND P1, PT, R244, c[0x0][0x178], !P6 ;  /* 0x00005e00f4007a0c */ /* 0x000fe40007721270 */
[----:B------:R-:W-:Y:S02]  /*94600*/  ISETP.LT.AND P3, PT, R232, c[0x0][0x178], !P6 ;  /* 0x00005e00e8007a0c */ /* 0x000fe40007761270 */
[----:B------:R-:W-:Y:S02]  /*94610*/  ISETP.LT.AND P5, PT, R231, c[0x0][0x178], !P6 ;  /* 0x00005e00e7007a0c */ /* 0x000fe400077a1270 */
[----:B------:R-:W-:-:S02]  /*94620*/  IADD3 R33, R3, c[0x0][0x198], RZ ;  /* 0x0000660003217a10 */ /* 0x000fc40007ffe0ff */
[----:B------:R-:W-:Y:S01]  /*94630*/  ISETP.GE.AND P2, PT, R20, c[0x0][0x17c], PT ;  /* 0x00005f0014007a0c */ /* 0x000fe20003f46270 */
[----:B------:R-:W-:-:S04]  /*94640*/  IMAD.WIDE R20, R3, 0x4, R4 ;  /* 0x0000000403147825 */ /* 0x000fc800078e0204 */
[C---:B------:R-:W-:Y:S01]  /*94650*/  IMAD.WIDE R24, R33.reuse, 0x4, R100 ;  /* 0x0000000421187825 */ /* 0x040fe200078e0264 */
[----:B------:R2:W-:Y:S03]  /*94660*/  @P0 STG.E [R20.64], R115 ;  /* 0x0000007314000986 */ /* 0x0005e6000c101904 */
[----:B------:R-:W-:Y:S01]  /*94670*/  IMAD.WIDE R28, R33, 0x4, R102 ;  /* 0x00000004211c7825 */ /* 0x000fe200078e0266 */
[----:B------:R-:W-:-:S03]  /*94680*/  ISETP.LT.AND P6, PT, R230, c[0x0][0x178], !P6 ;  /* 0x00005e00e6007a0c */ /* 0x000fc600077c1270 */
[----:B-1----:R-:W-:Y:S01]  /*94690*/  IMAD.WIDE R8, R33, 0x4, R6 ;  /* 0x0000000421087825 */ /* 0x002fe200078e0206 */
[----:B------:R-:W-:Y:S01]  /*946a0*/  @P1 STG.E [R24.64], R18 ;  /* 0x0000001218001986 */ /* 0x000fe2000c101904 */
[----:B------:R-:W-:-:S03]  /*946b0*/  ISETP.LT.AND P1, PT, R244, c[0x0][0x178], !P2 ;  /* 0x00005e00f4007a0c */ /* 0x000fc60005721270 */
[----:B------:R1:W-:Y:S01]  /*946c0*/  @P3 STG.E [R28.64], R38 ;  /* 0x000000261c003986 */ /* 0x0003e2000c101904 */
[----:B------:R-:W-:-:S03]  /*946d0*/  ISETP.LT.AND P3, PT, R232, c[0x0][0x178], !P2 ;  /* 0x00005e00e8007a0c */ /* 0x000fc60005761270 */
[----:B------:R1:W-:Y:S01]  /*946e0*/  @P5 STG.E [R8.64], R70 ;  /* 0x0000004608005986 */ /* 0x0003e2000c101904 */
[----:B------:R-:W-:Y:S02]  /*946f0*/  ISETP.LT.AND P5, PT, R231, c[0x0][0x178], !P2 ;  /* 0x00005e00e7007a0c */ /* 0x000fe400057a1270 */
[C---:B------:R-:W-:Y:S01]  /*94700*/  IADD3 R3, R33.reuse, c[0x0][0x198], RZ ;  /* 0x0000660021037a10 */ /* 0x040fe20007ffe0ff */
[----:B----4-:R-:W-:-:S04]  /*94710*/  IMAD.WIDE R12, R33, 0x4, R4 ;  /* 0x00000004210c7825 */ /* 0x010fc800078e0204 */
[C---:B------:R-:W-:Y:S01]  /*94720*/  IMAD.WIDE R16, R3.reuse, 0x4, R100 ;  /* 0x0000000403107825 */ /* 0x040fe200078e0264 */
[----:B------:R4:W-:Y:S03]  /*94730*/  @P6 STG.E [R12.64], R110 ;  /* 0x0000006e0c006986 */ /* 0x0009e6000c101904 */
[C---:B--2---:R-:W-:Y:S01]  /*94740*/  IMAD.WIDE R20, R3.reuse, 0x4, R102 ;  /* 0x0000000403147825 */ /* 0x044fe200078e0266 */
[----:B------:R-:W-:Y:S01]  /*94750*/  ISETP.LT.AND P2, PT, R230, c[0x0][0x178], !P2 ;  /* 0x00005e00e6007a0c */ /* 0x000fe20005741270 */
[----:B-1----:R-:W2:Y:S02]  /*94760*/  LDL.LU R28, [R1+0x2d34] ;  /* 0x002d3400011c7983 */ /* 0x002ea40000300800 */
[----:B------:R-:W-:Y:S02]  /*94770*/  IMAD.WIDE R24, R3, 0x4, R6 ;  /* 0x0000000403187825 */ /* 0x000fe400078e0206 */
[----:B------:R1:W-:Y:S01]  /*94780*/  @P1 STG.E [R16.64], R19 ;  /* 0x0000001310001986 */ /* 0x0003e2000c101904 */
[----:B------:R-:W-:-:S02]  /*94790*/  ISETP.LT.AND P1, PT, R244, c[0x0][0x178], !P4 ;  /* 0x00005e00f4007a0c */ /* 0x000fc40006721270 */
[----:B------:R-:W-:Y:S01]  /*947a0*/  ISETP.LT.AND P6, PT, R232, c[0x0][0x178], !P4 ;  /* 0x00005e00e8007a0c */ /* 0x000fe200067c1270 */
[----:B------:R1:W-:Y:S01]  /*947b0*/  @P3 STG.E [R20.64], R39 ;  /* 0x0000002714003986 */ /* 0x0003e2000c101904 */
[----:B------:R-:W-:-:S03]  /*947c0*/  IADD3 R29, R3, c[0x0][0x198], RZ ;  /* 0x00006600031d7a10 */ /* 0x000fc60007ffe0ff */
[----:B------:R3:W-:Y:S01]  /*947d0*/  @P5 STG.E [R24.64], R71 ;  /* 0x0000004718005986 */ /* 0x0007e2000c101904 */
[----:B------:R-:W-:Y:S01]  /*947e0*/  ISETP.LT.AND P5, PT, R231, c[0x0][0x178], !P4 ;  /* 0x00005e00e7007a0c */ /* 0x000fe200067a1270 */
[----:B------:R-:W-:-:S04]  /*947f0*/  IMAD.WIDE R8, R3, 0x4, R4 ;  /* 0x0000000403087825 */ /* 0x000fc800078e0204 */
[C---:B----4-:R-:W-:Y:S01]  /*94800*/  IMAD.WIDE R12, R29.reuse, 0x4, R100 ;  /* 0x000000041d0c7825 */ /* 0x050fe200078e0264 */
[----:B------:R4:W-:Y:S03]  /*94810*/  @P2 STG.E [R8.64], R111 ;  /* 0x0000006f08002986 */ /* 0x0009e6000c101904 */
[C---:B-1----:R-:W-:Y:S01]  /*94820*/  IMAD.WIDE R16, R29.reuse, 0x4, R102 ;  /* 0x000000041d107825 */ /* 0x042fe200078e0266 */
[----:B------:R1:W-:Y:S03]  /*94830*/  @P1 STG.E [R12.64], R242 ;  /* 0x000000f20c001986 */ /* 0x0003e6000c101904 */
[----:B------:R-:W-:Y:S01]  /*94840*/  IMAD.WIDE R18, R29, 0x4, R6 ;  /* 0x000000041d127825 */ /* 0x000fe200078e0206 */
[----:B------:R1:W-:Y:S01]  /*94850*/  @P6 STG.E [R16.64], R34 ;  /* 0x0000002210006986 */ /* 0x0003e2000c101904 */
[----:B------:R-:W-:-:S03]  /*94860*/  ISETP.GE.AND P3, PT, R32, c[0x0][0x17c], PT ;  /* 0x00005f0020007a0c */ /* 0x000fc60003f66270 */
[----:B------:R1:W-:Y:S04]  /*94870*/  @P5 STG.E [R18.64], R66 ;  /* 0x0000004212005986 */ /* 0x0003e8000c101904 */
[----:B------:R-:W2:Y:S01]  /*94880*/  LDL.LU R32, [R1+0x2d14] ;  /* 0x002d140001207983 */ /* 0x000ea20000300800 */
[----:B---3--:R-:W-:-:S03]  /*94890*/  ISETP.GE.AND P5, PT, R0, c[0x0][0x17c], PT ;  /* 0x00005f0000007a0c */ /* 0x008fc60003fa6270 */
[----:B------:R-:W3:Y:S01]  /*948a0*/  LDL.LU R0, [R1+0x2d10] ;  /* 0x002d100001007983 */ /* 0x000ee20000300800 */
[----:B------:R-:W-:Y:S02]  /*948b0*/  ISETP.GE.AND P0, PT, R36, c[0x0][0x17c], PT ;  /* 0x00005f0024007a0c */ /* 0x000fe40003f06270 */
[----:B------:R-:W-:Y:S02]  /*948c0*/  ISETP.LT.AND P4, PT, R230, c[0x0][0x178], !P4 ;  /* 0x00005e00e6007a0c */ /* 0x000fe40006781270 */
[----:B------:R-:W-:Y:S02]  /*948d0*/  ISETP.LT.AND P2, PT, R244, c[0x0][0x178], !P0 ;  /* 0x00005e00f4007a0c */ /* 0x000fe40004741270 */
[C---:B------:R-:W-:Y:S01]  /*948e0*/  IADD3 R3, R29.reuse, c[0x0][0x198], RZ ;  /* 0x000066001d037a10 */ /* 0x040fe20007ffe0ff */
[----:B------:R-:W-:Y:S01]  /*948f0*/  IMAD.WIDE R20, R29, 0x4, R4 ;  /* 0x000000041d147825 */ /* 0x000fe200078e0204 */
[----:B------:R-:W-:-:S03]  /*94900*/  ISETP.LT.AND P1, PT, R232, c[0x0][0x178], !P0 ;  /* 0x00005e00e8007a0c */ /* 0x000fc60004721270 */
[----:B------:R-:W-:Y:S01]  /*94910*/  IMAD.WIDE R24, R3, 0x4, R100 ;  /* 0x0000000403187825 */ /* 0x000fe200078e0264 */
[----:B------:R-:W-:Y:S02]  /*94920*/  ISETP.LT.AND P6, PT, R231, c[0x0][0x178], !P0 ;  /* 0x00005e00e7007a0c */ /* 0x000fe400047c1270 */
[----:B------:R-:W-:Y:S01]  /*94930*/  ISETP.LT.AND P0, PT, R230, c[0x0][0x178], !P0 ;  /* 0x00005e00e6007a0c */ /* 0x000fe20004701270 */
[----:B------:R1:W-:Y:S01]  /*94940*/  @P4 STG.E [R20.64], R98 ;  /* 0x0000006214004986 */ /* 0x0003e2000c101904 */
[----:B------:R-:W-:-:S03]  /*94950*/  ISETP.LT.AND P4, PT, R232, c[0x0][0x178], !P3 ;  /* 0x00005e00e8007a0c */ /* 0x000fc60005f81270 */
[----:B------:R-:W-:Y:S01]  /*94960*/  @P2 STG.E [R24.64], R243 ;  /* 0x000000f318002986 */ /* 0x000fe2000c101904 */
[----:B------:R-:W-:Y:S01]  /*94970*/  ISETP.LT.AND P2, PT, R244, c[0x0][0x178], !P3 ;  /* 0x00005e00f4007a0c */ /* 0x000fe20005f41270 */
[----:B----4-:R-:W-:-:S04]  /*94980*/  IMAD.WIDE R8, R3, 0x4, R102 ;  /* 0x0000000403087825 */ /* 0x010fc800078e0266 */
[----:B-1----:R-:W-:-:S04]  /*94990*/  IMAD.WIDE R12, R3, 0x4, R6 ;  /* 0x00000004030c7825 */ /* 0x002fc800078e0206 */
[C---:B------:R-:W-:Y:S01]  /*949a0*/  IMAD.WIDE R16, R3.reuse, 0x4, R4 ;  /* 0x0000000403107825 */ /* 0x040fe200078e0204 */
[----:B------:R-:W-:Y:S01]  /*949b0*/  IADD3 R3, R3, c[0x0][0x198], RZ ;  /* 0x0000660003037a10 */ /* 0x000fe20007ffe0ff */
[----:B------:R1:W-:Y:S04]  /*949c0*/  @P1 STG.E [R8.64], R35 ;  /* 0x0000002308001986 */ /* 0x0003e8000c101904 */
[C---:B------:R-:W-:Y:S01]  /*949d0*/  IMAD.WIDE R18, R3.reuse, 0x4, R100 ;  /* 0x0000000403127825 */ /* 0x040fe200078e0264 */
[----:B------:R4:W-:Y:S03]  /*949e0*/  @P6 STG.E [R12.64], R67 ;  /* 0x000000430c006986 */ /* 0x0009e6000c101904 */
[----:B------:R-:W-:Y:S01]  /*949f0*/  IMAD.WIDE R20, R3, 0x4, R102 ;  /* 0x0000000403147825 */ /* 0x000fe200078e0266 */
[----:B------:R1:W-:Y:S01]  /*94a00*/  @P0 STG.E [R16.64], R99 ;  /* 0x0000006310000986 */ /* 0x0003e2000c101904 */
[----:B------:R-:W-:-:S02]  /*94a10*/  ISETP.LT.AND P0, PT, R231, c[0x0][0x178], !P3 ;  /* 0x00005e00e7007a0c */ /* 0x000fc40005f01270 */
[----:B------:R-:W-:Y:S01]  /*94a20*/  ISETP.LT.AND P3, PT, R230, c[0x0][0x178], !P3 ;  /* 0x00005e00e6007a0c */ /* 0x000fe20005f61270 */
[----:B------:R4:W-:Y:S01]  /*94a30*/  @P2 STG.E [R18.64], R222 ;  /* 0x000000de12002986 */ /* 0x0009e2000c101904 */
[----:B------:R-:W-:Y:S02]  /*94a40*/  ISETP.LT.AND P6, PT, R244, c[0x0][0x178], !P5 ;  /* 0x00005e00f4007a0c */ /* 0x000fe40006fc1270 */
[----:B------:R-:W-:Y:S01]  /*94a50*/  ISETP.LT.AND P1, PT, R232, c[0x0][0x178], !P5 ;  /* 0x00005e00e8007a0c */ /* 0x000fe20006f21270 */
[----:B------:R2:W-:Y:S01]  /*94a60*/  @P4 STG.E [R20.64], R30 ;  /* 0x0000001e14004986 */ /* 0x0005e2000c101904 */
[----:B------:R-:W-:Y:S02]  /*94a70*/  ISETP.LT.AND P4, PT, R231, c[0x0][0x178], !P5 ;  /* 0x00005e00e7007a0c */ /* 0x000fe40006f81270 */
[C---:B------:R-:W-:Y:S01]  /*94a80*/  IADD3 R29, R3.reuse, c[0x0][0x198], RZ ;  /* 0x00006600031d7a10 */ /* 0x040fe20007ffe0ff */
[----:B-1----:R-:W-:-:S04]  /*94a90*/  IMAD.WIDE R8, R3, 0x4, R6 ;  /* 0x0000000403087825 */ /* 0x002fc800078e0206 */
[----:B----4-:R-:W-:Y:S01]  /*94aa0*/  IMAD.WIDE R12, R3, 0x4, R4 ;  /* 0x00000004030c7825 */ /* 0x010fe200078e0204 */
[----:B------:R1:W-:Y:S03]  /*94ab0*/  @P0 STG.E [R8.64], R62 ;  /* 0x0000003e08000986 */ /* 0x0003e6000c101904 */
[C---:B------:R-:W-:Y:S01]  /*94ac0*/  IMAD.WIDE R16, R29.reuse, 0x4, R100 ;  /* 0x000000041d107825 */ /* 0x040fe200078e0264 */
[----:B------:R4:W-:Y:S03]  /*94ad0*/  @P3 STG.E [R12.64], R94 ;  /* 0x0000005e0c003986 */ /* 0x0009e6000c101904 */
[C---:B------:R-:W-:Y:S01]  /*94ae0*/  IMAD.WIDE R24, R29.reuse, 0x4, R102 ;  /* 0x000000041d187825 */ /* 0x040fe200078e0266 */
[----:B------:R1:W-:Y:S03]  /*94af0*/  @P6 STG.E [R16.64], R223 ;  /* 0x000000df10006986 */ /* 0x0003e6000c101904 */
[----:B------:R-:W-:Y:S01]  /*94b00*/  IMAD.WIDE R18, R29, 0x4, R6 ;  /* 0x000000041d127825 */ /* 0x000fe200078e0206 */
[----:B------:R-:W-:Y:S01]  /*94b10*/  @P1 STG.E [R24.64], R31 ;  /* 0x0000001f18001986 */ /* 0x000fe2000c101904 */
[----:B--2---:R-:W-:-:S03]  /*94b20*/  ISETP.GE.AND P2, PT, R28, c[0x0][0x17c], PT ;  /* 0x00005f001c007a0c */ /* 0x004fc60003f46270 */
[----:B------:R-:W2:Y:S04]  /*94b30*/  LDL.LU R30, [R1+0x2d08] ;  /* 0x002d0800011e7983 */ /* 0x000ea80000300800 */
[----:B------:R1:W-:Y:S04]  /*94b40*/  @P4 STG.E [R18.64], R63 ;  /* 0x0000003f12004986 */ /* 0x0003e8000c101904 */
[----:B------:R-:W2:Y:S01]  /*94b50*/  LDL.LU R28, [R1+0x2cfc] ;  /* 0x002cfc00011c7983 */ /* 0x000ea20000300800 */
[----:B---3--:R-:W-:-:S03]  /*94b60*/  ISETP.GE.AND P4, PT, R0, c[0x0][0x17c], PT ;  /* 0x00005f0000007a0c */ /* 0x008fc60003f86270 */
[----:B------:R-:W3:Y:S01]  /*94b70*/  LDL.LU R0, [R1+0x2d1c] ;  /* 0x002d1c0001007983 */ /* 0x000ee20000300800 */
[----:B------:R-:W-:Y:S02]  /*94b80*/  ISETP.LT.AND P5, PT, R230, c[0x0][0x178], !P5 ;  /* 0x00005e00e6007a0c */ /* 0x000fe40006fa1270 */
[----:B------:R-:W-:Y:S02]  /*94b90*/  ISETP.LT.AND P6, PT, R244, c[0x0][0x178], !P2 ;  /* 0x00005e00f4007a0c */ /* 0x000fe400057c1270 */
[----:B------:R-:W-:Y:S02]  /*94ba0*/  ISETP.LT.AND P1, PT, R232, c[0x0][0x178], !P2 ;  /* 0x00005e00e8007a0c */ /* 0x000fe40005721270 */
[----:B------:R-:W-:Y:S02]  /*94bb0*/  ISETP.LT.AND P3, PT, R231, c[0x0][0x178], !P2 ;  /* 0x00005e00e7007a0c */ /* 0x000fe40005761270 */
[C---:B------:R-:W-:Y:S01]  /*94bc0*/  IADD3 R3, R29.reuse, c[0x0][0x198], RZ ;  /* 0x000066001d037a10 */ /* 0x040fe20007ffe0ff */
[----:B-1----:R-:W-:Y:S01]  /*94bd0*/  IMAD.WIDE R8, R29, 0x4, R4 ;  /* 0x000000041d087825 */ /* 0x002fe200078e0204 */
[----:B------:R-:W-:-:S03]  /*94be0*/  ISETP.GE.AND P0, PT, R32, c[0x0][0x17c], PT ;  /* 0x00005f0020007a0c */ /* 0x000fc60003f06270 */
[C---:B----4-:R-:W-:Y:S01]  /*94bf0*/  IMAD.WIDE R12, R3.reuse, 0x4, R100 ;  /* 0x00000004030c7825 */ /* 0x050fe200078e0264 */
[----:B------:R1:W-:Y:S03]  /*94c00*/  @P5 STG.E [R8.64], R95 ;  /* 0x0000005f08005986 */ /* 0x0003e6000c101904 */
[C---:B------:R-:W-:Y:S01]  /*94c10*/  IMAD.WIDE R16, R3.reuse, 0x4, R102 ;  /* 0x0000000403107825 */ /* 0x040fe200078e0266 */
[----:B------:R-:W-:Y:S03]  /*94c20*/  @P6 STG.E [R12.64], R14 ;  /* 0x0000000e0c006986 */ /* 0x000fe6000c101904 */
[----:B------:R-:W-:Y:S01]  /*94c30*/  IMAD.WIDE R20, R3, 0x4, R6 ;  /* 0x0000000403147825 */ /* 0x000fe200078e0206 */
[----:B------:R-:W-:Y:S01]  /*94c40*/  ISETP.LT.AND P2, PT, R230, c[0x0][0x178], !P2 ;  /* 0x00005e00e6007a0c */ /* 0x000fe20005741270 */
[----:B------:R4:W-:Y:S01]  /*94c50*/  @P1 STG.E [R16.64], R26 ;  /* 0x0000001a10001986 */ /* 0x0009e2000c101904 */
[----:B------:R-:W-:-:S03]  /*94c60*/  ISETP.LT.AND P5, PT, R244, c[0x0][0x178], !P0 ;  /* 0x00005e00f4007a0c */ /* 0x000fc600047a1270 */
[----:B------:R1:W-:Y:S01]  /*94c70*/  @P3 STG.E [R20.64], R58 ;  /* 0x0000003a14003986 */ /* 0x0003e2000c101904 */
[----:B------:R-:W-:Y:S02]  /*94c80*/  ISETP.LT.AND P3, PT, R232, c[0x0][0x178], !P0 ;  /* 0x00005e00e8007a0c */ /* 0x000fe40004761270 */
[----:B------:R-:W-:Y:S02]  /*94c90*/  ISETP.LT.AND P1, PT, R231, c[0x0][0x178], !P0 ;  /* 0x00005e00e7007a0c */ /* 0x000fe40004721270 */
[C---:B------:R-:W-:Y:S01]  /*94ca0*/  IADD3 R29, R3.reuse, c[0x0][0x198], RZ ;  /* 0x00006600031d7a10 */ /* 0x040fe20007ffe0ff */
[----:B------:R-:W-:-:S04]  /*94cb0*/  IMAD.WIDE R18, R3, 0x4, R4 ;  /* 0x0000000403127825 */ /* 0x000fc800078e0204 */
[C---:B------:R-:W-:Y:S01]  /*94cc0*/  IMAD.WIDE R24, R29.reuse, 0x4, R100 ;  /* 0x000000041d187825 */ /* 0x040fe200078e0264 */
[----:B------:R4:W-:Y:S03]  /*94cd0*/  @P2 STG.E [R18.64], R90 ;  /* 0x0000005a12002986 */ /* 0x0009e6000c101904 */
[----:B-1----:R-:W-:Y:S01]  /*94ce0*/  IMAD.WIDE R8, R29, 0x4, R102 ;  /* 0x000000041d087825 */ /* 0x002fe200078e0266 */
[----:B------:R-:W-:-:S03]  /*94cf0*/  ISETP.LT.AND P6, PT, R230, c[0x0][0x178], !P0 ;  /* 0x00005e00e6007a0c */ /* 0x000fc600047c1270 */
[----:B----4-:R-:W-:Y:S01]  /*94d00*/  IMAD.WIDE R16, R29, 0x4, R6 ;  /* 0x000000041d107825 */ /* 0x010fe200078e0206 */
[----:B------:R1:W-:Y:S01]  /*94d10*/  @P5 STG.E [R24.64], R15 ;  /* 0x0000000f18005986 */ /* 0x0003e2000c101904 */
[----:B------:R-:W-:-:S03]  /*94d20*/  ISETP.LT.AND P5, PT, R244, c[0x0][0x178], !P4 ;  /* 0x00005e00f4007a0c */ /* 0x000fc600067a1270 */
[----:B------:R4:W-:Y:S01]  /*94d30*/  @P3 STG.E [R8.64], R27 ;  /* 0x0000001b08003986 */ /* 0x0009e2000c101904 */
[----:B------:R-:W-:Y:S01]  /*94d40*/  ISETP.LT.AND P3, PT, R232, c[0x0][0x178], !P4 ;  /* 0x00005e00e8007a0c */ /* 0x000fe20006761270 */
[----:B------:R-:W-:Y:S02]  /*94d50*/  IMAD.WIDE R20, R29, 0x4, R4 ;  /* 0x000000041d147825 */ /* 0x000fe400078e0204 */
[----:B------:R1:W-:Y:S01]  /*94d60*/  @P1 STG.E [R16.64], R59 ;  /* 0x0000003b10001986 */ /* 0x0003e2000c101904 */
[----:B------:R-:W-:Y:S02]  /*94d70*/  ISETP.LT.AND P1, PT, R231, c[0x0][0x178], !P4 ;  /* 0x00005e00e7007a0c */ /* 0x000fe40006721270 */
[----:B------:R-:W-:Y:S01]  /*94d80*/  IADD3 R29, R29, c[0x0][0x198], RZ ;  /* 0x000066001d1d7a10 */ /* 0x000fe20007ffe0ff */
[----:B------:R2:W-:Y:S04]  /*94d90*/  @P6 STG.E [R20.64], R91 ;  /* 0x0000005b14006986 */ /* 0x0005e8000c101904 */
[C---:B------:R-:W-:Y:S01]  /*94da0*/  IMAD.WIDE R18, R29.reuse, 0x4, R100 ;  /* 0x000000041d127825 */ /* 0x040fe200078e0264 */
[----:B------:R-:W3:Y:S03]  /*94db0*/  LDS.128 R12, [R2] ;  /* 0x00000000020c7984 */ /* 0x000ee60000000c00 */
[C---:B-1----:R-:W-:Y:S01]  /*94dc0*/  IMAD.WIDE R24, R29.reuse, 0x4, R102 ;  /* 0x000000041d187825 */ /* 0x042fe200078e0266 */
[----:B------:R1:W-:Y:S03]  /*94dd0*/  @P5 STG.E [R18.64], R10 ;  /* 0x0000000a12005986 */ /* 0x0003e6000c101904 */
[----:B----4-:R-:W-:Y:S01]  /*94de0*/  IMAD.WIDE R8, R29, 0x4, R6 ;  /* 0x000000041d087825 */ /* 0x010fe200078e0206 */
[----:B--2---:R-:W-:Y:S01]  /*94df0*/  ISETP.GE.AND P0, PT, R30, c[0x0][0x17c], PT ;  /* 0x00005f001e007a0c */ /* 0x004fe20003f06270 */
[----:B------:R-:W-:Y:S04]  /*94e00*/  @P3 STG.E [R24.64], R22 ;  /* 0x0000001618003986 */ /* 0x000fe8000c101904 */
[----:B------:R-:W2:Y:S01]  /*94e10*/  LDL.LU R30, [R1+0x2ce0] ;  /* 0x002ce000011e7983 */ /* 0x000ea20000300800 */
[----:B------:R-:W-:-:S03]  /*94e20*/  ISETP.GE.AND P2, PT, R28, c[0x0][0x17c], PT ;  /* 0x00005f001c007a0c */ /* 0x000fc60003f46270 */
[----:B------:R-:W-:Y:S04]  /*94e30*/  @P1 STG.E [R8.64], R54 ;  /* 0x0000003608001986 */ /* 0x000fe8000c101904 */
[----:B------:R-:W4:Y:S01]  /*94e40*/  LDL.LU R28, [R1+0x2cd8] ;  /* 0x002cd800011c7983 */ /* 0x000f220000300800 */
[----:B---3--:R-:W-:-:S03]  /*94e50*/  ISETP.GE.AND P1, PT, R0, c[0x0][0x17c], PT ;  /* 0x00005f0000007a0c */ /* 0x008fc60003f26270 */
[----:B------:R-:W3:Y:S01]  /*94e60*/  LDL.LU R0, [R1+0x2cec] ;  /* 0x002cec0001007983 */ /* 0x000ee20000300800 */
[----:B------:R-:W-:Y:S02]  /*94e70*/  ISETP.LT.AND P4, PT, R230, c[0x0][0x178], !P4 ;  /* 0x00005e00e6007a0c */ /* 0x000fe40006781270 */
[----:B------:R-:W-:Y:S01]  /*94e80*/  ISETP.LT.AND P6, PT, R244, c[0x0][0x178], !P0 ;  /* 0x00005e00f4007a0c */ /* 0x000fe200047c1270 */
[----:B------:R-:W-:Y:S01]  /*94e90*/  IMAD.WIDE R16, R29, 0x4, R4 ;  /* 0x000000041d107825 */ /* 0x000fe200078e0204 */
[----:B------:R-:W-:Y:S01]  /*94ea0*/  ISETP.LT.AND P5, PT, R232, c[0x0][0x178], !P0 ;  /* 0x00005e00e8007a0c */ /* 0x000fe200047a1270 */
[----:B------:R-:W4:Y:S01]  /*94eb0*/  LDL.LU R32, [R1+0x2ce4] ;  /* 0x002ce40001207983 */ /* 0x000f220000300800 */
[----:B------:R-:W-:Y:S02]  /*94ec0*/  ISETP.LT.AND P3, PT, R231, c[0x0][0x178], !P0 ;  /* 0x00005e00e7007a0c */ /* 0x000fe40004761270 */
[----:B------:R-:W-:-:S05]  /*94ed0*/  IADD3 R3, R29, c[0x0][0x198], RZ ;  /* 0x000066001d037a10 */ /* 0x000fca0007ffe0ff */
[C---:B------:R-:W-:Y:S01]  /*94ee0*/  IMAD.WIDE R20, R3.reuse, 0x4, R100 ;  /* 0x0000000403147825 */ /* 0x040fe200078e0264 */
[----:B------:R1:W-:Y:S03]  /*94ef0*/  @P4 STG.E [R16.64], R86 ;  /* 0x0000005610004986 */ /* 0x0003e6000c101904 */
[C---:B-1----:R-:W-:Y:S01]  /*94f00*/  IMAD.WIDE R18, R3.reuse, 0x4, R102 ;  /* 0x0000000403127825 */ /* 0x042fe200078e0266 */
[----:B------:R1:W-:Y:S03]  /*94f10*/  @P6 STG.E [R20.64], R11 ;  /* 0x0000000b14006986 */ /* 0x0003e6000c101904 */
[----:B------:R-:W-:Y:S01]  /*94f20*/  IMAD.WIDE R26, R3, 0x4, R6 ;  /* 0x00000004031a7825 */ /* 0x000fe200078e0206 */
[----:B------:R-:W-:Y:S01]  /*94f30*/  ISETP.LT.AND P0, PT, R230, c[0x0][0x178], !P0 ;  /* 0x00005e00e6007a0c */ /* 0x000fe20004701270 */
[----:B------:R1:W-:Y:S01]  /*94f40*/  @P5 STG.E [R18.64], R23 ;  /* 0x0000001712005986 */ /* 0x0003e2000c101904 */
[----:B------:R-:W-:-:S02]  /*94f50*/  ISETP.LT.AND P4, PT, R244, c[0x0][0x178], !P2 ;  /* 0x00005e00f4007a0c */ /* 0x000fc40005781270 */
[----:B------:R-:W-:Y:S01]  /*94f60*/  ISETP.LT.AND P5, PT, R232, c[0x0][0x178], !P2 ;  /* 0x00005e00e8007a0c */ /* 0x000fe200057a1270 */
[----:B------:R1:W-:Y:S01]  /*94f70*/  @P3 STG.E [R26.64], R55 ;  /* 0x000000371a003986 */ /* 0x0003e2000c101904 */
[----:B------:R-:W-:Y:S02]  /*94f80*/  ISETP.LT.AND P3, PT, R231, c[0x0][0x178], !P2 ;  /* 0x00005e00e7007a0c */ /* 0x000fe40005761270 */
[C---:B------:R-:W-:Y:S01]  /*94f90*/  IADD3 R29, R3.reuse, c[0x0][0x198], RZ ;  /* 0x00006600031d7a10 */ /* 0x040fe20007ffe0ff */
[----:B------:R-:W-:Y:S01]  /*94fa0*/  IMAD.WIDE R16, R3, 0x4, R4 ;  /* 0x0000000403107825 */ /* 0x000fe200078e0204 */
[----:B------:R-:W-:Y:S01]  /*94fb0*/  ISETP.LT.AND P2, PT, R230, c[0x0][0x178], !P2 ;  /* 0x00005e00e6007a0c */ /* 0x000fe20005741270 */
[----:B------:R-:W2:Y:S02]  /*94fc0*/  LDS.128 R8, [R246] ;  /* 0x00000000f6087984 */ /* 0x000ea40000000c00 */
[----:B-1----:R-:W-:-:S04]  /*94fd0*/  IMAD.WIDE R20, R29, 0x4, R100 ;  /* 0x000000041d147825 */ /* 0x002fc800078e0264 */
[C---:B------:R-:W-:Y:S01]  /*94fe0*/  IMAD.WIDE R24, R29.reuse, 0x4, R102 ;  /* 0x000000041d187825 */ /* 0x040fe200078e0266 */
[----:B------:R-:W-:Y:S03]  /*94ff0*/  @P0 STG.E [R16.64], R87 ;  /* 0x0000005710000986 */ /* 0x000fe6000c101904 */
[C---:B------:R-:W-:Y:S01]  /*95000*/  IMAD.WIDE R18, R29.reuse, 0x4, R6 ;  /* 0x000000041d127825 */ /* 0x040fe200078e0206 */
[----:B------:R1:W-:Y:S03]  /*95010*/  @P4 STG.E [R20.64], R136 ;  /* 0x0000008814004986 */ /* 0x0003e6000c101904 */
[----:B------:R-:W-:Y:S01]  /*95020*/  IMAD.WIDE R22, R29, 0x4, R4 ;  /* 0x000000041d167825 */ /* 0x000fe200078e0204 */
[----:B------:R-:W-:Y:S01]  /*95030*/  ISETP.LT.AND P6, PT, R244, c[0x0][0x178], !P1 ;  /* 0x00005e00f4007a0c */ /* 0x000fe20004fc1270 */
[----:B------:R1:W-:Y:S01]  /*95040*/  @P5 STG.E [R24.64], R156 ;  /* 0x0000009c18005986 */ /* 0x0003e2000c101904 */
[----:B------:R-:W-:-:S02]  /*95050*/  ISETP.LT.AND P5, PT, R232, c[0x0][0x178], !P1 ;  /* 0x00005e00e8007a0c */ /* 0x000fc40004fa1270 */
[----:B------:R-:W-:Y:S01]  /*95060*/  ISETP.LT.AND P4, PT, R231, c[0x0][0x178], !P1 ;  /* 0x00005e00e7007a0c */ /* 0x000fe20004f81270 */
[----:B------:R-:W-:Y:S01]  /*95070*/  @P3 STG.E [R18.64], R104 ;  /* 0x0000006812003986 */ /* 0x000fe2000c101904 */
[----:B------:R-:W-:-:S03]  /*95080*/  IADD3 R3, R29, c[0x0][0x198], RZ ;  /* 0x000066001d037a10 */ /* 0x000fc60007ffe0ff */
[----:B------:R2:W-:Y:S01]  /*95090*/  @P2 STG.E [R22.64], R12 ;  /* 0x0000000c16002986 */ /* 0x0005e2000c101904 */
[----:B------:R-:W-:Y:S01]  /*950a0*/  ISETP.LT.AND P2, PT, R230, c[0x0][0x178], !P1 ;  /* 0x00005e00e6007a0c */ /* 0x000fe20004f41270 */
[C---:B------:R-:W-:Y:S02]  /*950b0*/  IMAD.WIDE R26, R3.reuse, 0x4, R100 ;  /* 0x00000004031a7825 */ /* 0x040fe400078e0264 */
[----:B------:R-:W3:Y:S02]  /*950c0*/  LDS.128 R16, [R245] ;  /* 0x00000000f5107984 */ /* 0x000ee40000000c00 */
[----:B-1----:R-:W-:-:S04]  /*950d0*/  IMAD.WIDE R20, R3, 0x4, R102 ;  /* 0x0000000403147825 */ /* 0x002fc800078e0266 */
[C---:B------:R-:W-:Y:S01]  /*950e0*/  IMAD.WIDE R24, R3.reuse, 0x4, R6 ;  /* 0x0000000403187825 */ /* 0x040fe200078e0206 */
[----:B------:R1:W-:Y:S03]  /*950f0*/  @P6 STG.E [R26.64], R137 ;  /* 0x000000891a006986 */ /* 0x0003e6000c101904 */
[----:B--2---:R-:W-:Y:S01]  /*95100*/  IMAD.WIDE R22, R3, 0x4, R4 ;  /* 0x0000000403167825 */ /* 0x004fe200078e0204 */
[----:B------:R2:W-:Y:S01]  /*95110*/  @P5 STG.E [R20.64], R157 ;  /* 0x0000009d14005986 */ /* 0x0005e2000c101904 */
[----:B------:R-:W-:-:S03]  /*95120*/  ISETP.GE.AND P0, PT, R30, c[0x0][0x17c], PT ;  /* 0x00005f001e007a0c */ /* 0x000fc60003f06270 */
[----:B------:R1:W-:Y:S04]  /*95130*/  @P4 STG.E [R24.64], R105 ;  /* 0x0000006918004986 */ /* 0x0003e8000c101904 */
[----:B------:R1:W-:Y:S04]  /*95140*/  @P2 STG.E [R22.64], R13 ;  /* 0x0000000d16002986 */ /* 0x0003e8000c101904 */
[----:B------:R-:W2:Y:S01]  /*95150*/  LDL.LU R30, [R1+0x2ccc] ;  /* 0x002ccc00011e7983 */ /* 0x000ea20000300800 */
[----:B---3--:R-:W-:-:S03]  /*95160*/  ISETP.GE.AND P2, PT, R0, c[0x0][0x17c], PT ;  /* 0x00005f0000007a0c */ /* 0x008fc60003f46270 */
[----:B------:R-:W3:Y:S01]  /*95170*/  LDL.LU R0, [R1+0x2cc4] ;  /* 0x002cc40001007983 */ /* 0x000ee20000300800 */
[----:B------:R-:W-:Y:S02]  /*95180*/  ISETP.LT.AND P6, PT, R244, c[0x0][0x178], !P0 ;  /* 0x00005e00f4007a0c */ /* 0x000fe400047c1270 */
[----:B------:R-:W-:Y:S01]  /*95190*/  ISETP.LT.AND P3, PT, R232, c[0x0][0x178], !P0 ;  /* 0x00005e00e8007a0c */ /* 0x000fe20004761270 */
[----:B------:R-:W3:Y:S01]  /*951a0*/  LDL.LU R33, [R1+0x2cb8] ;  /* 0x002cb80001217983 */ /* 0x000ee20000300800 */
[----:B------:R-:W-:Y:S02]  /*951b0*/  IADD3 R31, R3, c[0x0][0x198], RZ ;  /* 0x00006600031f7a10 */ /* 0x000fe40007ffe0ff */
[----:B----4-:R-:W-:-:S03]  /*951c0*/  ISETP.GE.AND P1, PT, R28, c[0x0][0x17c], PT ;  /* 0x00005f001c007a0c */ /* 0x010fc60003f26270 */
[----:B-1----:R-:W-:Y:S01]  /*951d0*/  IMAD.WIDE R26, R31, 0x4, R100 ;  /* 0x000000041f1a7825 */ /* 0x002fe200078e0264 */
[----:B------:R-:W-:-:S03]  /*951e0*/  ISETP.LT.AND P4, PT, R231, c[0x0][0x178], !P0 ;  /* 0x00005e00e7007a0c */ /* 0x000fc60004781270 */
[C---:B------:R-:W-:Y:S01]  /*951f0*/  IMAD.WIDE R28, R31.reuse, 0x4, R102 ;  /* 0x000000041f1c7825 */ /* 0x040fe200078e0266 */
[----:B------:R-:W-:Y:S01]  /*95200*/  ISETP.LT.AND P0, PT, R230, c[0x0][0x178], !P0 ;  /* 0x00005e00e6007a0c */ /* 0x000fe20004701270 */
[----:B------:R1:W-:Y:S01]  /*95210*/  @P6 STG.E [R26.64], R132 ;  /* 0x000000841a006986 */ /* 0x0003e2000c101904 */
[----:B------:R-:W-:Y:S01]  /*95220*/  ISETP.LT.AND P6, PT, R244, c[0x0][0x178], !P1 ;  /* 0x00005e00f4007a0c */ /* 0x000fe20004fc1270 */
[----:B--2---:R-:W-:Y:S01]  /*95230*/  IMAD.WIDE R20, R31, 0x4, R6 ;  /* 0x000000041f147825 */ /* 0x004fe200078e0206 */
[----:B------:R-:W-:Y:S01]  /*95240*/  ISETP.LT.AND P5, PT, R232, c[0x0][0x178], !P1 ;  /* 0x00005e00e8007a0c */ /* 0x000fe20004fa1270 */
[----:B------:R-:W-:Y:S01]  /*95250*/  @P3 STG.E [R28.64], R164 ;  /* 0x000000a41c003986 */ /* 0x000fe2000c101904 */
[----:B------:R-:W-:Y:S01]  /*95260*/  ISETP.LT.AND P3, PT, R231, c[0x0][0x178], !P1 ;  /* 0x00005e00e7007a0c */ /* 0x000fe20004f61270 */
[C---:B------:R-:W-:Y:S01]  /*95270*/  IMAD.WIDE R24, R31.reuse, 0x4, R4 ;  /* 0x000000041f187825 */ /* 0x040fe200078e0204 */
[----:B------:R-:W-:Y:S01]  /*95280*/  IADD3 R31, R31, c[0x0][0x198], RZ ;  /* 0x000066001f1f7a10 */ /* 0x000fe20007ffe0ff */
[----:B------:R-:W-:Y:S04]  /*95290*/  @P4 STG.E [R20.64], R196 ;  /* 0x000000c414004986 */ /* 0x000fe8000c101904 */
[C---:B------:R-:W-:Y:S01]  /*952a0*/  IMAD.WIDE R12, R31.reuse, 0x4, R100 ;  /* 0x000000041f0c7825 */ /* 0x040fe200078e0264 */
[----:B------:R2:W-:Y:S03]  /*952b0*/  @P0 STG.E [R24.64], R8 ;  /* 0x0000000818000986 */ /* 0x0005e6000c101904 */
[C---:B------:R-:W-:Y:S01]  /*952c0*/  IMAD.WIDE R22, R31.reuse, 0x4, R102 ;  /* 0x000000041f167825 */ /* 0x040fe200078e0266 */
[----:B------:R4:W-:Y:S03]  /*952d0*/  @P6 STG.E [R12.64], R133 ;  /* 0x000000850c006986 */ /* 0x0009e6000c101904 */
[----:B-1----:R-:W-:Y:S01]  /*952e0*/  IMAD.WIDE R26, R31, 0x4, R6 ;  /* 0x000000041f1a7825 */ /* 0x002fe200078e0206 */
[----:B------:R-:W-:Y:S01]  /*952f0*/  ISETP.LT.AND P1, PT, R230, c[0x0][0x178], !P1 ;  /* 0x00005e00e6007a0c */ /* 0x000fe20004f21270 */
[----:B------:R-:W-:Y:S01]  /*95300*/  @P5 STG.E [R22.64], R165 ;  /* 0x000000a516005986 */ /* 0x000fe2000c101904 */
[----:B------:R-:W-:-:S03]  /*95310*/  ISETP.LT.AND P4, PT, R244, c[0x0][0x178], !P2 ;  /* 0x00005e00f4007a0c */ /* 0x000fc60005781270 */
[----:B------:R1:W-:Y:S01]  /*95320*/  @P3 STG.E [R26.64], R197 ;  /* 0x000000c51a003986 */ /* 0x0003e2000c101904 */
[----:B------:R-:W-:Y:S02]  /*95330*/  ISETP.LT.AND P3, PT, R232, c[0x0][0x178], !P2 ;  /* 0x00005e00e8007a0c */ /* 0x000fe40005761270 */
[----:B------:R-:W-:Y:S02]  /*95340*/  ISETP.LT.AND P5, PT, R231, c[0x0][0x178], !P2 ;  /* 0x00005e00e7007a0c */ /* 0x000fe400057a1270 */
[C---:B------:R-:W-:Y:S01]  /*95350*/  IADD3 R3, R31.reuse, c[0x0][0x198], RZ ;  /* 0x000066001f037a10 */ /* 0x040fe20007ffe0ff */
[----:B--2---:R-:W-:Y:S01]  /*95360*/  IMAD.WIDE R24, R31, 0x4, R4 ;  /* 0x000000041f187825 */ /* 0x004fe200078e0204 */
[----:B------:R-:W-:Y:S01]  /*95370*/  ISETP.GE.AND P0, PT, R32, c[0x0][0x17c], PT ;  /* 0x00005f0020007a0c */ /* 0x000fe20003f06270 */
[----:B------:R-:W2:Y:S02]  /*95380*/  LDS.128 R20, [R252] ;  /* 0x00000000fc147984 */ /* 0x000ea40000000c00 */
[----:B------:R-:W-:-:S02]  /*95390*/  IMAD.WIDE R28, R3, 0x4, R100 ;  /* 0x00000004031c7825 */ /* 0x000fc400078e0264 */
[----:B------:R-:W2:Y:S02]  /*953a0*/  LDL.LU R32, [R1+0x2ca4] ;  /* 0x002ca40001207983 */ /* 0x000ea40000300800 */
[C---:B----4-:R-:W-:Y:S02]  /*953b0*/  IMAD.WIDE R12, R3.reuse, 0x4, R102 ;  /* 0x00000004030c7825 */ /* 0x050fe400078e0266 */
[----:B------:R4:W-:Y:S02]  /*953c0*/  @P1 STG.E [R24.64], R9 ;  /* 0x0000000918001986 */ /* 0x0009e4000c101904 */
[----:B-1----:R-:W-:Y:S02]  /*953d0*/  IMAD.WIDE R26, R3, 0x4, R6 ;  /* 0x00000004031a7825 */ /* 0x002fe400078e0206 */
[----:B------:R-:W-:Y:S01]  /*953e0*/  @P4 STG.E [R28.64], R152 ;  /* 0x000000981c004986 */ /* 0x000fe2000c101904 */
[----:B------:R-:W-:-:S03]  /*953f0*/  ISETP.LT.AND P4, PT, R244, c[0x0][0x178], !P0 ;  /* 0x00005e00f4007a0c */ /* 0x000fc60004781270 */
[----:B------:R1:W-:Y:S01]  /*95400*/  @P3 STG.E [R12.64], R172 ;  /* 0x000000ac0c003986 */ /* 0x0003e2000c101904 */
[----:B------:R-:W-:Y:S02]  /*95410*/  ISETP.LT.AND P1, PT, R232, c[0x0][0x178], !P0 ;  /* 0x00005e00e8007a0c */ /* 0x000fe40004721270 */
[----:B------:R-:W-:Y:S01]  /*95420*/  ISETP.LT.AND P3, PT, R230, c[0x0][0x178], !P0 ;  /* 0x00005e00e6007a0c */ /* 0x000fe20004761270 */
[----:B------:R-:W-:Y:S01]  /*95430*/  @P5 STG.E [R26.64], R204 ;  /* 0x000000cc1a005986 */ /* 0x000fe2000c101904 */
[----:B------:R-:W-:Y:S02]  /*95440*/  ISETP.LT.AND P5, PT, R231, c[0x0][0x178], !P0 ;  /* 0x00005e00e7007a0c */ /* 0x000fe400047a1270 */
[----:B---3--:R-:W-:Y:S02]  /*95450*/  ISETP.GE.AND P0, PT, R0, c[0x0][0x17c], PT ;  /* 0x00005f0000007a0c */ /* 0x008fe40003f06270 */
[----:B------:R-:W3:Y:S01]  /*95460*/  LDL.LU R0, [R1+0x2c98] ;  /* 0x002c980001007983 */ /* 0x000ee20000300800 */
[----:B------:R-:W-:-:S02]  /*95470*/  ISETP.LT.AND P6, PT, R230, c[0x0][0x178], !P2 ;  /* 0x00005e00e6007a0c */ /* 0x000fc400057c1270 */
[----:B------:R-:W-:Y:S01]  /*95480*/  ISETP.GE.AND P2, PT, R30, c[0x0][0x17c], PT ;  /* 0x00005f001e007a0c */ /* 0x000fe20003f46270 */
[C---:B------:R-:W-:Y:S01]  /*95490*/  IMAD.WIDE R30, R3.reuse, 0x4, R4 ;  /* 0x00000004031e7825 */ /* 0x040fe200078e0204 */
[----:B------:R-:W-:Y:S01]  /*954a0*/  IADD3 R3, R3, c[0x0][0x198], RZ ;  /* 0x0000660003037a10 */ /* 0x000fe20007ffe0ff */
[----:B------:R-:W3:Y:S04]  /*954b0*/  LDL.LU R36, [R1+0x2c90] ;  /* 0x002c900001247983 */ /* 0x000ee80000300800 */
[----:B----4-:R-:W-:-:S04]  /*954c0*/  IMAD.WIDE R8, R3, 0x4, R100 ;  /* 0x0000000403087825 */ /* 0x010fc800078e0264 */
[----:B------:R4:W-:Y:S01]  /*954d0*/  @P6 STG.E [R30.64], R16 ;  /* 0x000000101e006986 */ /* 0x0009e2000c101904 */
[----:B------:R-:W-:-:S03]  /*954e0*/  ISETP.LT.AND P6, PT, R244, c[0x0][0x178], !P2 ;  /* 0x00005e00f4007a0c */ /* 0x000fc600057c1270 */
[----:B------:R4:W-:Y:S01]  /*954f0*/  @P4 STG.E [R8.64], R153 ;  /* 0x0000009908004986 */ /* 0x0009e2000c101904 */
[----:B------:R-:W-:Y:S01]  /*95500*/  ISETP.LT.AND P4, PT, R232, c[0x0][0x178], !P2 ;  /* 0x00005e00e8007a0c */ /* 0x000fe20005781270 */
[C---:B------:R-:W-:Y:S01]  /*95510*/  IMAD.WIDE R24, R3.reuse, 0x4, R102 ;  /* 0x0000000403187825 */ /* 0x040fe200078e0266 */
[----:B------:R-:W-:-:S03]  /*95520*/  IADD3 R35, R3, c[0x0][0x198], RZ ;  /* 0x0000660003237a10 */ /* 0x000fc60007ffe0ff */
[C---:B-1----:R-:W-:Y:S01]  /*95530*/  IMAD.WIDE R12, R3.reuse, 0x4, R6 ;  /* 0x00000004030c7825 */ /* 0x042fe200078e0206 */
[----:B------:R-:W-:Y:S03]  /*95540*/  @P1 STG.E [R24.64], R173 ;  /* 0x000000ad18001986 */ /* 0x000fe6000c101904 */
[----:B------:R-:W-:Y:S01]  /*95550*/  IMAD.WIDE R28, R3, 0x4, R4 ;  /* 0x00000004031c7825 */ /* 0x000fe200078e0204 */
[----:B------:R1:W-:Y:S03]  /*95560*/  @P5 STG.E [R12.64], R205 ;  /* 0x000000cd0c005986 */ /* 0x0003e6000c101904 */
[C---:B----4-:R-:W-:Y:S01]  /*95570*/  IMAD.WIDE R30, R35.reuse, 0x4, R100 ;  /* 0x00000004231e7825 */ /* 0x050fe200078e0264 */
[----:B------:R4:W-:Y:S03]  /*95580*/  @P3 STG.E [R28.64], R17 ;  /* 0x000000111c003986 */ /* 0x0009e6000c101904 */
[----:B------:R-:W-:Y:S01]  /*95590*/  IMAD.WIDE R8, R35, 0x4, R102 ;  /* 0x0000000423087825 */ /* 0x000fe200078e0266 */
[----:B------:R-:W-:Y:S01]  /*955a0*/  ISETP.LT.AND P3, PT, R231, c[0x0][0x178], !P2 ;  /* 0x00005e00e7007a0c */ /* 0x000fe20005761270 */
[----:B------:R-:W-:Y:S01]  /*955b0*/  @P6 STG.E [R30.64], R148 ;  /* 0x000000941e006986 */ /* 0x000fe2000c101904 */
[----:B------:R-:W-:-:S02]  /*955c0*/  ISETP.LT.AND P2, PT, R230, c[0x0][0x178], !P2 ;  /* 0x00005e00e6007a0c */ /* 0x000fc40005741270 */
[----:B------:R-:W-:Y:S01]  /*955d0*/  ISETP.LT.AND P6, PT, R244, c[0x0][0x178], !P0 ;  /* 0x00005e00f4007a0c */ /* 0x000fe200047c1270 */
[----:B------:R-:W-:Y:S01]  /*955e0*/  @P4 STG.E [R8.64], R180 ;  /* 0x000000b408004986 */ /* 0x000fe2000c101904 */
[----:B------:R-:W-:Y:S02]  /*955f0*/  ISETP.LT.AND P4, PT, R232, c[0x0][0x178], !P0 ;  /* 0x00005e00e8007a0c */ /* 0x000fe40004781270 */
[----:B------:R-:W-:Y:S01]  /*95600*/  IADD3 R37, R35, c[0x0][0x198], RZ ;  /* 0x0000660023257a10 */ /* 0x000fe20007ffe0ff */
[----:B------:R4:W3:Y:S01]  /*95610*/  LDS.128 R24, [R2+0x400] ;  /* 0x0004000002187984 */ /* 0x0008e20000000c00 */
[----:B------:R-:W-:Y:S01]  /*95620*/  ISETP.GE.AND P1, PT, R33, c[0x0][0x17c], PT ;  /* 0x00005f0021007a0c */ /* 0x000fe20003f26270 */
[C---:B-1----:R-:W-:Y:S02]  /*95630*/  IMAD.WIDE R12, R35.reuse, 0x4, R4 ;  /* 0x00000004230c7825 */ /* 0x042fe400078e0204 */
[----:B------:R-:W1:Y:S01]  /*95640*/  LDS.128 R28, [R246+0x400] ;  /* 0x00040000f61c7984 */ /* 0x000e620000000c00 */
[----:B--2---:R-:W-:Y:S01]  /*95650*/  ISETP.GE.AND P5, PT, R32, c[0x0][0x17c], PT ;  /* 0x00005f0020007a0c */ /* 0x004fe20003fa6270 */
[----:B------:R-:W-:-:S04]  /*95660*/  IMAD.WIDE R32, R35, 0x4, R6 ;  /* 0x0000000423207825 */ /* 0x000fc800078e0206 */
[C---:B----4-:R-:W-:Y:S01]  /*95670*/  IMAD.WIDE R16, R37.reuse, 0x4, R100 ;  /* 0x0000000425107825 */ /* 0x050fe200078e0264 */
[----:B------:R2:W-:Y:S03]  /*95680*/  @P3 STG.E [R32.64], R212 ;  /* 0x000000d420003986 */ /* 0x0005e6000c101904 */
[----:B------:R-:W-:Y:S01]  /*95690*/  IMAD.WIDE R2, R37, 0x4, R102 ;  /* 0x0000000425027825 */ /* 0x000fe200078e0266 */
[----:B------:R4:W-:Y:S04]  /*956a0*/  @P2 STG.E [R12.64], R20 ;  /* 0x000000140c002986 */ /* 0x0009e8000c101904 */
[----:B------:R-:W-:Y:S04]  /*956b0*/  @P6 STG.E [R16.64], R149 ;  /* 0x0000009510006986 */ /* 0x000fe8000c101904 */
[----:B------:R1:W-:Y:S01]  /*956c0*/  @P4 STG.E [R2.64], R181 ;  /* 0x000000b502004986 */ /* 0x0003e2000c101904 */
[----:B---3--:R-:W-:-:S03]  /*956d0*/  ISETP.GE.AND P4, PT, R0, c[0x0][0x17c], PT ;  /* 0x00005f0000007a0c */ /* 0x008fc60003f86270 */
[----:B------:R-:W3:Y:S01]  /*956e0*/  LDL.LU R0, [R1+0x2c84] ;  /* 0x002c840001007983 */ /* 0x000ee20000300800 */
[----:B------:R-:W-:Y:S02]  /*956f0*/  ISETP.LT.AND P3, PT, R231, c[0x0][0x178], !P0 ;  /* 0x00005e00e7007a0c */ /* 0x000fe40004761270 */
[----:B------:R-:W-:Y:S01]  /*95700*/  ISETP.LT.AND P0, PT, R230, c[0x0][0x178], !P0 ;  /* 0x00005e00e6007a0c */ /* 0x000fe20004701270 */
[----:B------:R-:W3:Y:S01]  /*95710*/  LDL.LU R40, [R1+0x2c60] ;  /* 0x002c600001287983 */ /* 0x000ee20000300800 */
[----:B------:R-:W-:-:S04]  /*95720*/  IMAD.WIDE R8, R37, 0x4, R6 ;  /* 0x0000000425087825 */ /* 0x000fc800078e0206 */
[----:B------:R-:W-:Y:S01]  /*95730*/  IMAD.WIDE R34, R37, 0x4, R4 ;  /* 0x0000000425227825 */ /* 0x000fe200078e0204 */
[----:B------:R-:W-:Y:S01]  /*95740*/  ISETP.LT.AND P6, PT, R244, c[0x0][0x178], !P1 ;  /* 0x00005e00f4007a0c */ /* 0x000fe20004fc1270 */
[----:B------:R-:W3:Y:S01]  /*95750*/  LDL.LU R38, [R1+0x2c58] ;  /* 0x002c580001267983 */ /* 0x000ee20000300800 */
[----:B------:R-:W-:-:S03]  /*95760*/  ISETP.LT.AND P2, PT, R232, c[0x0][0x178], !P1 ;  /* 0x00005e00e8007a0c */ /* 0x000fc60004f41270 */
[----:B------:R1:W-:Y:S01]  /*95770*/  @P3 STG.E [R8.64], R213 ;  /* 0x000000d508003986 */ /* 0x0003e2000c101904 */
[----:B------:R-:W-:-:S03]  /*95780*/  IADD3 R39, R37, c[0x0][0x198], RZ ;  /* 0x0000660025277a10 */ /* 0x000fc60007ffe0ff */
[----:B------:R-:W-:Y:S01]  /*95790*/  @P0 STG.E [R34.64], R21 ;  /* 0x0000001522000986 */ /* 0x000fe2000c101904 */
[----:B------:R-:W-:Y:S02]  /*957a0*/  ISETP.LT.AND P0, PT, R231, c[0x0][0x178], !P1 ;  /* 0x00005e00e7007a0c */ /* 0x000fe40004f01270 */
[----:B------:R-:W-:Y:S01]  /*957b0*/  ISETP.LT.AND P1, PT, R230, c[0x0][0x178], !P1 ;  /* 0x00005e00e6007a0c */ /* 0x000fe20004f21270 */
[----:B--2---:R-:W-:-:S04]  /*957c0*/  IMAD.WIDE R32, R39, 0x4, R100 ;  /* 0x0000000427207825 */ /* 0x004fc800078e0264 */
[C---:B----4-:R-:W-:Y:S01]  /*957d0*/  IMAD.WIDE R12, R39.reuse, 0x4, R102 ;  /* 0x00000004270c7825 */ /* 0x050fe200078e0266 */
[----:B------:R-:W-:Y:S03]  /*957e0*/  @P6 STG.E [R32.64], R144 ;  /* 0x0000009020006986 */ /* 0x000fe6000c101904 */
[C---:B-1----:R-:W-:Y:S01]  /*957f0*/  IMAD.WIDE R2, R39.reuse, 0x4, R6 ;  /* 0x0000000427027825 */ /* 0x042fe200078e0206 */
[----:B------:R1:W-:Y:S03]  /*95800*/  @P2 STG.E [R12.64], R160 ;  /* 0x000000a00c002986 */ /* 0x0003e6000c101904 */
[----:B------:R-:W-:Y:S01]  /*95810*/  IMAD.WIDE R8, R39, 0x4, R4 ;  /* 0x0000000427087825 */ /* 0x000fe200078e0204 */
[----:B------:R2:W-:Y:S04]  /*95820*/  @P0 STG.E [R2.64], R192 ;  /* 0x000000c002000986 */ /* 0x0005e8000c101904 */
[----:B------:R4:W-:Y:S01]  /*95830*/  @P1 STG.E [R8.64], R24 ;  /* 0x0000001808001986 */ /* 0x0009e2000c101904 */
[----:B------:R-:W-:-:S02]  /*95840*/  ISETP.LT.AND P3, PT, R244, c[0x0][0x178], !P5 ;  /* 0x00005e00f4007a0c */ /* 0x000fc40006f61270 */
[----:B------:R-:W-:Y:S01]  /*95850*/  ISETP.LT.AND P2, PT, R232, c[0x0][0x178], !P5 ;  /* 0x00005e00e8007a0c */ /* 0x000fe20006f41270 */
[----:B------:R-:W1:Y:S01]  /*95860*/  LDS.128 R32, [R245+0x400] ;  /* 0x00040000f5207984 */ /* 0x000e620000000c00 */
[----:B------:R-:W-:Y:S02]  /*95870*/  ISETP.LT.AND P6, PT, R231, c[0x0][0x178], !P5 ;  /* 0x00005e00e7007a0c */ /* 0x000fe40006fc1270 */
[----:B------:R-:W-:Y:S02]  /*95880*/  IADD3 R41, R39, c[0x0][0x198], RZ ;  /* 0x0000660027297a10 */ /* 0x000fe40007ffe0ff */
[----:B------:R-:W-:Y:S02]  /*95890*/  ISETP.LT.AND P5, PT, R230, c[0x0][0x178], !P5 ;  /* 0x00005e00e6007a0c */ /* 0x000fe40006fa1270 */
[----:B---3--:R-:W-:Y:S02]  /*958a0*/  ISETP.GE.AND P1, PT, R0, c[0x0][0x17c], PT ;  /* 0x00005f0000007a0c */ /* 0x008fe40003f26270 */
[----:B------:R-:W3:Y:S01]  /*958b0*/  LDL.LU R0, [R1+0x2c54] ;  /* 0x002c540001007983 */ /* 0x000ee20000300800 */
[----:B------:R-:W-:Y:S01]  /*958c0*/  IMAD.WIDE R16, R41, 0x4, R100 ;  /* 0x0000000429107825 */ /* 0x000fe200078e0264 */
[----:B------:R-:W-:-:S02]  /*958d0*/  ISETP.GE.AND P0, PT, R36, c[0x0][0x17c], PT ;  /* 0x00005f0024007a0c */ /* 0x000fc40003f06270 */
[----:B------:R-:W3:Y:S01]  /*958e0*/  LDL.LU R42, [R1+0x2c4c] ;  /* 0x002c4c00012a7983 */ /* 0x000ee20000300800 */
[----:B-1----:R-:W-:-:S04]  /*958f0*/  IMAD.WIDE R12, R41, 0x4, R102 ;  /* 0x00000004290c7825 */ /* 0x002fc800078e0266 */
[C---:B------:R-:W-:Y:S01]  /*95900*/  IMAD.WIDE R20, R41.reuse, 0x4, R6 ;  /* 0x0000000429147825 */ /* 0x040fe200078e0206 */
[----:B------:R-:W-:Y:S03]  /*95910*/  @P3 STG.E [R16.64], R145 ;  /* 0x0000009110003986 */ /* 0x000fe6000c101904 */
[----:B------:R-:W-:Y:S01]  /*95920*/  IMAD.WIDE R36, R41, 0x4, R4 ;  /* 0x0000000429247825 */ /* 0x000fe200078e0204 */
[----:B------:R-:W-:Y:S01]  /*95930*/  ISETP.LT.AND P3, PT, R244, c[0x0][0x178], !P4 ;  /* 0x00005e00f4007a0c */ /* 0x000fe20006761270 */
[----:B------:R1:W-:Y:S01]  /*95940*/  @P2 STG.E [R12.64], R161 ;  /* 0x000000a10c002986 */ /* 0x0003e2000c101904 */
        /* <DEDUP_REMOVED lines=8> */
[----:B------:R-:W-:Y:S01]  /*959d0*/  ISETP.LT.AND P6, PT, R244, c[0x0][0x178], !P0 ;  /* 0x00005e00f4007a0c */ /* 0x000fe200047c1270 */
[----:B------:R2:W-:Y:S02]  /*959e0*/  @P3 STG.E [R2.64], R128 ;  /* 0x0000008002003986 */ /* 0x0005e4000c101904 */
[C---:B-1----:R-:W-:Y:S01]  /*959f0*/  IMAD.WIDE R12, R41.reuse, 0x4, R6 ;  /* 0x00000004290c7825 */ /* 0x042fe200078e0206 */
[----:B------:R-:W-:Y:S01]  /*95a00*/  ISETP.LT.AND P3, PT, R232, c[0x0][0x178], !P0 ;  /* 0x00005e00e8007a0c */ /* 0x000fe20004761270 */
[----:B------:R-:W-:Y:S02]  /*95a10*/  @P2 STG.E [R8.64], R168 ;  /* 0x000000a808002986 */ /* 0x000fe4000c101904 */
[----:B------:R-:W-:Y:S01]  /*95a20*/  IMAD.WIDE R16, R41, 0x4, R4 ;  /* 0x0000000429107825 */ /* 0x000fe200078e0204 */
[----:B------:R-:W-:Y:S01]  /*95a30*/  ISETP.LT.AND P2, PT, R231, c[0x0][0x178], !P0 ;  /* 0x00005e00e7007a0c */ /* 0x000fe20004741270 */
[----:B------:R-:W-:Y:S01]  /*95a40*/  @P5 STG.E [R12.64], R200 ;  /* 0x000000c80c005986 */ /* 0x000fe2000c101904 */
[----:B------:R-:W-:-:S02]  /*95a50*/  IADD3 R39, R41, c[0x0][0x198], RZ ;  /* 0x0000660029277a10 */ /* 0x000fc40007ffe0ff */
[----:B------:R-:W-:Y:S01]  /*95a60*/  ISETP.GE.AND P5, PT, R40, c[0x0][0x17c], PT ;  /* 0x00005f0028007a0c */ /* 0x000fe20003fa6270 */
[----:B------:R1:W-:Y:S04]  /*95a70*/  @P4 STG.E [R16.64], R28 ;  /* 0x0000001c10004986 */ /* 0x0003e8000c101904 */
[----:B------:R-:W4:Y:S01]  /*95a80*/  LDL.LU R40, [R1+0x2c44] ;  /* 0x002c440001287983 */ /* 0x000f220000300800 */
[----:B------:R-:W-:-:S04]  /*95a90*/  IMAD.WIDE R20, R39, 0x4, R100 ;  /* 0x0000000427147825 */ /* 0x000fc800078e0264 */
[C---:B--2---:R-:W-:Y:S01]  /*95aa0*/  IMAD.WIDE R2, R39.reuse, 0x4, R102 ;  /* 0x0000000427027825 */ /* 0x044fe200078e0266 */
[----:B-1----:R-:W2:Y:S03]  /*95ab0*/  LDL.LU R28, [R1+0x2c24] ;  /* 0x002c2400011c7983 */ /* 0x002ea60000300800 */
[C---:B------:R-:W-:Y:S01]  /*95ac0*/  IMAD.WIDE R8, R39.reuse, 0x4, R6 ;  /* 0x0000000427087825 */ /* 0x040fe200078e0206 */
[----:B------:R-:W-:Y:S01]  /*95ad0*/  ISETP.LT.AND P0, PT, R230, c[0x0][0x178], !P0 ;  /* 0x00005e00e6007a0c */ /* 0x000fe20004701270 */
[----:B------:R1:W-:Y:S01]  /*95ae0*/  @P6 STG.E [R20.64], R129 ;  /* 0x0000008114006986 */ /* 0x0003e2000c101904 */
[----:B------:R-:W-:Y:S02]  /*95af0*/  ISETP.LT.AND P6, PT, R244, c[0x0][0x178], !P1 ;  /* 0x00005e00f4007a0c */ /* 0x000fe40004fc1270 */
[----:B------:R-:W-:Y:S01]  /*95b00*/  ISETP.LT.AND P4, PT, R232, c[0x0][0x178], !P1 ;  /* 0x00005e00e8007a0c */ /* 0x000fe20004f81270 */
[----:B------:R1:W-:Y:S01]  /*95b10*/  @P3 STG.E [R2.64], R169 ;  /* 0x000000a902003986 */ /* 0x0003e2000c101904 */
[----:B------:R-:W-:-:S03]  /*95b20*/  IADD3 R25, R39, c[0x0][0x198], RZ ;  /* 0x0000660027197a10 */ /* 0x000fc60007ffe0ff */
[----:B------:R3:W-:Y:S01]  /*95b30*/  @P2 STG.E [R8.64], R201 ;  /* 0x000000c908002986 */ /* 0x0007e2000c101904 */
[----:B------:R-:W-:Y:S01]  /*95b40*/  ISETP.LT.AND P2, PT, R231, c[0x0][0x178], !P1 ;  /* 0x00005e00e7007a0c */ /* 0x000fe20004f41270 */
[----:B------:R-:W-:-:S04]  /*95b50*/  IMAD.WIDE R12, R39, 0x4, R4 ;  /* 0x00000004270c7825 */ /* 0x000fc800078e0204 */
[C---:B------:R-:W-:Y:S01]  /*95b60*/  IMAD.WIDE R16, R25.reuse, 0x4, R100 ;  /* 0x0000000419107825 */ /* 0x040fe200078e0264 */
[----:B------:R3:W-:Y:S03]  /*95b70*/  @P0 STG.E [R12.64], R29 ;  /* 0x0000001d0c000986 */ /* 0x0007e6000c101904 */
[C---:B-1----:R-:W-:Y:S01]  /*95b80*/  IMAD.WIDE R20, R25.reuse, 0x4, R102 ;  /* 0x0000000419147825 */ /* 0x042fe200078e0266 */
[----:B------:R1:W-:Y:S03]  /*95b90*/  @P6 STG.E [R16.64], R124 ;  /* 0x0000007c10006986 */ /* 0x0003e6000c101904 */
[----:B------:R-:W-:Y:S01]  /*95ba0*/  IMAD.WIDE R2, R25, 0x4, R6 ;  /* 0x0000000419027825 */ /* 0x000fe200078e0206 */
[----:B------:R1:W-:Y:S04]  /*95bb0*/  @P4 STG.E [R20.64], R176 ;  /* 0x000000b014004986 */ /* 0x0003e8000c101904 */
[----:B------:R1:W-:Y:S01]  /*95bc0*/  @P2 STG.E [R2.64], R208 ;  /* 0x000000d002002986 */ /* 0x0003e2000c101904 */
[----:B---3--:R-:W-:-:S03]  /*95bd0*/  ISETP.GE.AND P2, PT, R0, c[0x0][0x17c], PT ;  /* 0x00005f0000007a0c */ /* 0x008fc60003f46270 */
[----:B------:R-:W3:Y:S01]  /*95be0*/  LDL.LU R0, [R1+0x2c10] ;  /* 0x002c100001007983 */ /* 0x000ee20000300800 */
[----:B------:R-:W-:Y:S02]  /*95bf0*/  ISETP.GE.AND P3, PT, R38, c[0x0][0x17c], PT ;  /* 0x00005f0026007a0c */ /* 0x000fe40003f66270 */
[----:B------:R-:W-:Y:S01]  /*95c00*/  ISETP.LT.AND P1, PT, R230, c[0x0][0x178], !P1 ;  /* 0x00005e00e6007a0c */ /* 0x000fe20004f21270 */
[----:B------:R-:W2:Y:S01]  /*95c10*/  LDS.128 R36, [R252+0x400] ;  /* 0x00040000fc247984 */ /* 0x000ea20000000c00 */
[----:B------:R-:W-:Y:S01]  /*95c20*/  ISETP.LT.AND P4, PT, R244, c[0x0][0x178], !P5 ;  /* 0x00005e00f4007a0c */ /* 0x000fe20006f81270 */
[C---:B------:R-:W-:Y:S01]  /*95c30*/  IMAD.WIDE R8, R25.reuse, 0x4, R4 ;  /* 0x0000000419087825 */ /* 0x040fe200078e0204 */
[----:B------:R-:W-:Y:S02]  /*95c40*/  IADD3 R25, R25, c[0x0][0x198], RZ ;  /* 0x0000660019197a10 */ /* 0x000fe40007ffe0ff */
[----:B------:R-:W-:-:S03]  /*95c50*/  ISETP.LT.AND P6, PT, R232, c[0x0][0x178], !P5 ;  /* 0x00005e00e8007a0c */ /* 0x000fc60006fc1270 */
[----:B------:R-:W-:Y:S01]  /*95c60*/  IMAD.WIDE R12, R25, 0x4, R100 ;  /* 0x00000004190c7825 */ /* 0x000fe200078e0264 */
[----:B------:R-:W-:Y:S02]  /*95c70*/  ISETP.LT.AND P0, PT, R231, c[0x0][0x178], !P5 ;  /* 0x00005e00e7007a0c */ /* 0x000fe40006f01270 */
[----:B------:R-:W-:Y:S01]  /*95c80*/  ISETP.LT.AND P5, PT, R230, c[0x0][0x178], !P5 ;  /* 0x00005e00e6007a0c */ /* 0x000fe20006fa1270 */
[----:B------:R1:W-:Y:S01]  /*95c90*/  @P1 STG.E [R8.64], R32 ;  /* 0x0000002008001986 */ /* 0x0003e2000c101904 */
[----:B------:R-:W-:-:S03]  /*95ca0*/  ISETP.LT.AND P1, PT, R244, c[0x0][0x178], !P3 ;  /* 0x00005e00f4007a0c */ /* 0x000fc60005f21270 */
[----:B------:R4:W-:Y:S01]  /*95cb0*/  @P4 STG.E [R12.64], R125 ;  /* 0x0000007d0c004986 */ /* 0x0009e2000c101904 */
[----:B------:R-:W-:Y:S01]  /*95cc0*/  ISETP.LT.AND P4, PT, R232, c[0x0][0x178], !P3 ;  /* 0x00005e00e8007a0c */ /* 0x000fe20005f81270 */
[C---:B-1----:R-:W-:Y:S01]  /*95cd0*/  IMAD.WIDE R16, R25.reuse, 0x4, R102 ;  /* 0x0000000419107825 */ /* 0x042fe200078e0266 */
[----:B------:R-:W-:-:S03]  /*95ce0*/  IADD3 R29, R25, c[0x0][0x198], RZ ;  /* 0x00006600191d7a10 */ /* 0x000fc60007ffe0ff */
[C---:B------:R-:W-:Y:S01]  /*95cf0*/  IMAD.WIDE R20, R25.reuse, 0x4, R6 ;  /* 0x0000000419147825 */ /* 0x040fe200078e0206 */
[----:B------:R1:W-:Y:S03]  /*95d00*/  @P6 STG.E [R16.64], R177 ;  /* 0x000000b110006986 */ /* 0x0003e6000c101904 */
[----:B------:R-:W-:Y:S01]  /*95d10*/  IMAD.WIDE R2, R25, 0x4, R4 ;  /* 0x0000000419027825 */ /* 0x000fe200078e0204 */
[----:B------:R1:W-:Y:S03]  /*95d20*/  @P0 STG.E [R20.64], R209 ;  /* 0x000000d114000986 */ /* 0x0003e6000c101904 */
[----:B------:R-:W-:Y:S01]  /*95d30*/  IMAD.WIDE R8, R29, 0x4, R100 ;  /* 0x000000041d087825 */ /* 0x000fe200078e0264 */
[----:B------:R-:W-:-:S03]  /*95d40*/  ISETP.LT.AND P0, PT, R231, c[0x0][0x178], !P3 ;  /* 0x00005e00e7007a0c */ /* 0x000fc60005f01270 */
[C---:B------:R-:W-:Y:S01]  /*95d50*/  IMAD.WIDE R24, R29.reuse, 0x4, R102 ;  /* 0x000000041d187825 */ /* 0x040fe200078e0266 */
[----:B------:R-:W-:Y:S01]  /*95d60*/  ISETP.LT.AND P3, PT, R230, c[0x0][0x178], !P3 ;  /* 0x00005e00e6007a0c */ /* 0x000fe20005f61270 */
[----:B------:R1:W-:Y:S01]  /*95d70*/  @P5 STG.E [R2.64], R33 ;  /* 0x0000002102005986 */ /* 0x0003e2000c101904 */
[----:B------:R-:W-:Y:S02]  /*95d80*/  ISETP.LT.AND P6, PT, R244, c[0x0][0x178], !P2 ;  /* 0x00005e00f4007a0c */ /* 0x000fe400057c1270 */
[----:B------:R-:W-:Y:S01]  /*95d90*/  ISETP.LT.AND P5, PT, R232, c[0x0][0x178], !P2 ;  /* 0x00005e00e8007a0c */ /* 0x000fe200057a1270 */
[----:B------:R2:W-:Y:S01]  /*95da0*/  @P1 STG.E [R8.64], R140 ;  /* 0x0000008c08001986 */ /* 0x0005e2000c101904 */
[----:B------:R-:W-:-:S03]  /*95db0*/  IADD3 R41, R29, c[0x0][0x198], RZ ;  /* 0x000066001d297a10 */ /* 0x000fc60007ffe0ff */
[----:B------:R-:W-:Y:S01]  /*95dc0*/  @P4 STG.E [R24.64], R184 ;  /* 0x000000b818004986 */ /* 0x000fe2000c101904 */
[----:B------:R-:W-:Y:S01]  /*95dd0*/  ISETP.LT.AND P4, PT, R231, c[0x0][0x178], !P2 ;  /* 0x00005e00e7007a0c */ /* 0x000fe20005781270 */
[----:B----4-:R-:W-:-:S04]  /*95de0*/  IMAD.WIDE R12, R29, 0x4, R6 ;  /* 0x000000041d0c7825 */ /* 0x010fc800078e0206 */
[----:B-1----:R-:W-:Y:S01]  /*95df0*/  IMAD.WIDE R16, R29, 0x4, R4 ;  /* 0x000000041d107825 */ /* 0x002fe200078e0204 */
[----:B------:R-:W-:Y:S03]  /*95e00*/  @P0 STG.E [R12.64], R216 ;  /* 0x000000d80c000986 */ /* 0x000fe6000c101904 */
[----:B------:R-:W-:Y:S01]  /*95e10*/  IMAD.WIDE R20, R41, 0x4, R100 ;  /* 0x0000000429147825 */ /* 0x000fe200078e0264 */
[----:B------:R-:W-:-:S03]  /*95e20*/  ISETP.GE.AND P1, PT, R42, c[0x0][0x17c], PT ;  /* 0x00005f002a007a0c */ /* 0x000fc60003f26270 */
[C---:B------:R-:W-:Y:S01]  /*95e30*/  IMAD.WIDE R2, R41.reuse, 0x4, R102 ;  /* 0x0000000429027825 */ /* 0x040fe200078e0266 */
[----:B--2---:R1:W-:Y:S03]  /*95e40*/  @P3 STG.E [R16.64], R36 ;  /* 0x0000002410003986 */ /* 0x0043e6000c101904 */
[----:B------:R-:W-:Y:S01]  /*95e50*/  IMAD.WIDE R8, R41, 0x4, R6 ;  /* 0x0000000429087825 */ /* 0x000fe200078e0206 */
[----:B------:R2:W-:Y:S01]  /*95e60*/  @P6 STG.E [R20.64], R141 ;  /* 0x0000008d14006986 */ /* 0x0005e2000c101904 */
[----:B------:R-:W-:-:S03]  /*95e70*/  ISETP.LT.AND P6, PT, R244, c[0x0][0x178], !P1 ;  /* 0x00005e00f4007a0c */ /* 0x000fc60004fc1270 */
[----:B------:R4:W-:Y:S01]  /*95e80*/  @P5 STG.E [R2.64], R185 ;  /* 0x000000b902005986 */ /* 0x0009e2000c101904 */
[----:B------:R-:W-:-:S03]  /*95e90*/  ISETP.LT.AND P3, PT, R232, c[0x0][0x178], !P1 ;  /* 0x00005e00e8007a0c */ /* 0x000fc60004f61270 */
[----:B-1----:R-:W3:Y:S01]  /*95ea0*/  LDL.LU R36, [R1+0x2bf4] ;  /* 0x002bf40001247983 */ /* 0x002ee20000300800 */
[----:B------:R-:W-:-:S03]  /*95eb0*/  ISETP.LT.AND P5, PT, R230, c[0x0][0x178], !P1 ;  /* 0x00005e00e6007a0c */ /* 0x000fc60004fa1270 */
[----:B------:R1:W-:Y:S01]  /*95ec0*/  @P4 STG.E [R8.64], R217 ;  /* 0x000000d908004986 */ /* 0x0003e2000c101904 */
[----:B------:R-:W-:Y:S02]  /*95ed0*/  ISETP.LT.AND P4, PT, R231, c[0x0][0x178], !P1 ;  /* 0x00005e00e7007a0c */ /* 0x000fe40004f81270 */
[----:B------:R-:W-:Y:S01]  /*95ee0*/  ISETP.GE.AND P1, PT, R28, c[0x0][0x17c], PT ;  /* 0x00005f001c007a0c */ /* 0x000fe20003f26270 */
[----:B------:R-:W3:Y:S04]  /*95ef0*/  LDL.LU R32, [R1+0x2bdc] ;  /* 0x002bdc0001207983 */ /* 0x000ee80000300800 */
[----:B------:R-:W3:Y:S01]  /*95f00*/  LDL.LU R28, [R1+0x2bc4] ;  /* 0x002bc400011c7983 */ /* 0x000ee20000300800 */
[----:B------:R-:W-:Y:S02]  /*95f10*/  ISETP.LT.AND P2, PT, R230, c[0x0][0x178], !P2 ;  /* 0x00005e00e6007a0c */ /* 0x000fe40005741270 */
[C---:B------:R-:W-:Y:S01]  /*95f20*/  IADD3 R25, R41.reuse, c[0x0][0x198], RZ ;  /* 0x0000660029197a10 */ /* 0x040fe20007ffe0ff */
[----:B------:R-:W-:-:S04]  /*95f30*/  IMAD.WIDE R12, R41, 0x4, R4 ;  /* 0x00000004290c7825 */ /* 0x000fc800078e0204 */
[----:B------:R-:W-:-:S04]  /*95f40*/  IMAD.WIDE R16, R25, 0x4, R100 ;  /* 0x0000000419107825 */ /* 0x000fc800078e0264 */
[C---:B--2---:R-:W-:Y:S02]  /*95f50*/  IMAD.WIDE R20, R25.reuse, 0x4, R102 ;  /* 0x0000000419147825 */ /* 0x044fe400078e0266 */
[----:B------:R2:W-:Y:S02]  /*95f60*/  @P2 STG.E [R12.64], R37 ;  /* 0x000000250c002986 */ /* 0x0005e4000c101904 */
[----:B----4-:R-:W-:Y:S02]  /*95f70*/  IMAD.WIDE R2, R25, 0x4, R6 ;  /* 0x0000000419027825 */ /* 0x010fe400078e0206 */
[----:B------:R4:W-:Y:S04]  /*95f80*/  @P6 STG.E [R16.64], R138 ;  /* 0x0000008a10006986 */ /* 0x0009e8000c101904 */
[----:B------:R1:W-:Y:S04]  /*95f90*/  @P3 STG.E [R20.64], R158 ;  /* 0x0000009e14003986 */ /* 0x0003e8000c101904 */
[----:B------:R1:W-:Y:S01]  /*95fa0*/  @P4 STG.E [R2.64], R106 ;  /* 0x0000006a02004986 */ /* 0x0003e2000c101904 */
[----:B---3--:R-:W-:-:S03]  /*95fb0*/  ISETP.GE.AND P4, PT, R0, c[0x0][0x17c], PT ;  /* 0x00005f0000007a0c */ /* 0x008fc60003f86270 */
[----:B------:R-:W3:Y:S01]  /*95fc0*/  LDL.LU R0, [R1+0x2ba8] ;  /* 0x002ba80001007983 */ /* 0x000ee20000300800 */
[----:B------:R-:W-:Y:S01]  /*95fd0*/  ISETP.GE.AND P0, PT, R40, c[0x0][0x17c], PT ;  /* 0x00005f0028007a0c */ /* 0x000fe20003f06270 */
[----:B-1----:R-:W-:-:S03]  /*95fe0*/  IMAD.WIDE R8, R25, 0x4, R4 ;  /* 0x0000000419087825 */ /* 0x002fc600078e0204 */
[----:B------:R-:W-:Y:S02]  /*95ff0*/  ISETP.LT.AND P2, PT, R244, c[0x0][0x178], !P0 ;  /* 0x00005e00f4007a0c */ /* 0x000fe40004741270 */
[----:B------:R-:W-:Y:S02]  /*96000*/  IADD3 R25, R25, c[0x0][0x198], RZ ;  /* 0x0000660019197a10 */ /* 0x000fe40007ffe0ff */
[----:B------:R-:W-:-:S03]  /*96010*/  ISETP.LT.AND P6, PT, R232, c[0x0][0x178], !P0 ;  /* 0x00005e00e8007a0c */ /* 0x000fc600047c1270 */
[----:B--2---:R-:W-:Y:S01]  /*96020*/  IMAD.WIDE R12, R25, 0x4, R100 ;  /* 0x00000004190c7825 */ /* 0x004fe200078e0264 */
[----:B------:R-:W-:Y:S01]  /*96030*/  ISETP.LT.AND P3, PT, R231, c[0x0][0x178], !P0 ;  /* 0x00005e00e7007a0c */ /* 0x000fe20004761270 */
[----:B------:R1:W-:Y:S01]  /*96040*/  @P5 STG.E [R8.64], R14 ;  /* 0x0000000e08005986 */ /* 0x0003e2000c101904 */
[----:B------:R-:W-:Y:S02]  /*96050*/  ISETP.LT.AND P0, PT, R230, c[0x0][0x178], !P0 ;  /* 0x00005e00e6007a0c */ /* 0x000fe40004701270 */
[----:B------:R-:W-:Y:S01]  /*96060*/  ISETP.LT.AND P5, PT, R244, c[0x0][0x178], !P1 ;  /* 0x00005e00f4007a0c */ /* 0x000fe20004fa1270 */
[----:B------:R2:W-:Y:S01]  /*96070*/  @P2 STG.E [R12.64], R139 ;  /* 0x0000008b0c002986 */ /* 0x0005e2000c101904 */
[----:B------:R-:W-:Y:S01]  /*96080*/  ISETP.LT.AND P2, PT, R232, c[0x0][0x178], !P1 ;  /* 0x00005e00e8007a0c */ /* 0x000fe20004f41270 */
[C---:B----4-:R-:W-:Y:S01]  /*96090*/  IMAD.WIDE R16, R25.reuse, 0x4, R102 ;  /* 0x0000000419107825 */ /* 0x050fe200078e0266 */
[----:B------:R-:W-:-:S03]  /*960a0*/  IADD3 R29, R25, c[0x0][0x198], RZ ;  /* 0x00006600191d7a10 */ /* 0x000fc60007ffe0ff */
[C---:B------:R-:W-:Y:S01]  /*960b0*/  IMAD.WIDE R20, R25.reuse, 0x4, R6 ;  /* 0x0000000419147825 */ /* 0x040fe200078e0206 */
[----:B------:R4:W-:Y:S03]  /*960c0*/  @P6 STG.E [R16.64], R159 ;  /* 0x0000009f10006986 */ /* 0x0009e6000c101904 */
[----:B------:R-:W-:Y:S01]  /*960d0*/  IMAD.WIDE R2, R25, 0x4, R4 ;  /* 0x0000000419027825 */ /* 0x000fe200078e0204 */
[----:B------:R2:W-:Y:S03]  /*960e0*/  @P3 STG.E [R20.64], R107 ;  /* 0x0000006b14003986 */ /* 0x0005e6000c101904 */
[----:B-1----:R-:W-:Y:S01]  /*960f0*/  IMAD.WIDE R8, R29, 0x4, R100 ;  /* 0x000000041d087825 */ /* 0x002fe200078e0264 */
[----:B------:R-:W-:-:S03]  /*96100*/  ISETP.LT.AND P3, PT, R231, c[0x0][0x178], !P1 ;  /* 0x00005e00e7007a0c */ /* 0x000fc60004f61270 */
[----:B------:R-:W-:Y:S01]  /*96110*/  IMAD.WIDE R24, R29, 0x4, R102 ;  /* 0x000000041d187825 */ /* 0x000fe200078e0266 */
[----:B------:R-:W-:Y:S01]  /*96120*/  ISETP.LT.AND P1, PT, R230, c[0x0][0x178], !P1 ;  /* 0x00005e00e6007a0c */ /* 0x000fe20004f21270 */
[----:B------:R1:W-:Y:S01]  /*96130*/  @P0 STG.E [R2.64], R15 ;  /* 0x0000000f02000986 */ /* 0x0003e2000c101904 */
[----:B------:R-:W-:-:S03]  /*96140*/  ISETP.LT.AND P6, PT, R244, c[0x0][0x178], !P4 ;  /* 0x00005e00f4007a0c */ /* 0x000fc600067c1270 */
[----:B------:R1:W-:Y:S01]  /*96150*/  @P5 STG.E [R8.64], R134 ;  /* 0x0000008608005986 */ /* 0x0003e2000c101904 */
[----:B------:R-:W-:-:S03]  /*96160*/  ISETP.LT.AND P5, PT, R232, c[0x0][0x178], !P4 ;  /* 0x00005e00e8007a0c */ /* 0x000fc600067a1270 */
[----:B------:R1:W-:Y:S01]  /*96170*/  @P2 STG.E [R24.64], R166 ;  /* 0x000000a618002986 */ /* 0x0003e2000c101904 */
[----:B------:R-:W-:Y:S02]  /*96180*/  ISETP.LT.AND P2, PT, R231, c[0x0][0x178], !P4 ;  /* 0x00005e00e7007a0c */ /* 0x000fe40006741270 */
[C---:B------:R-:W-:Y:S01]  /*96190*/  IADD3 R33, R29.reuse, c[0x0][0x198], RZ ;  /* 0x000066001d217a10 */ /* 0x040fe20007ffe0ff */
[----:B--2---:R-:W-:-:S04]  /*961a0*/  IMAD.WIDE R12, R29, 0x4, R6 ;  /* 0x000000041d0c7825 */ /* 0x004fc800078e0206 */
[----:B----4-:R-:W-:Y:S01]  /*961b0*/  IMAD.WIDE R16, R29, 0x4, R4 ;  /* 0x000000041d107825 */ /* 0x010fe200078e0204 */
[----:B------:R-:W-:Y:S03]  /*961c0*/  @P3 STG.E [R12.64], R198 ;  /* 0x000000c60c003986 */ /* 0x000fe6000c101904 */
[C---:B------:R-:W-:Y:S01]  /*961d0*/  IMAD.WIDE R20, R33.reuse, 0x4, R100 ;  /* 0x0000000421147825 */ /* 0x040fe200078e0264 */
[----:B------:R-:W-:Y:S03]  /*961e0*/  @P1 STG.E [R16.64], R10 ;  /* 0x0000000a10001986 */ /* 0x000fe6000c101904 */
[C---:B-1----:R-:W-:Y:S01]  /*961f0*/  IMAD.WIDE R2, R33.reuse, 0x4, R102 ;  /* 0x0000000421027825 */ /* 0x042fe200078e0266 */
[----:B------:R1:W-:Y:S03]  /*96200*/  @P6 STG.E [R20.64], R135 ;  /* 0x0000008714006986 */ /* 0x0003e6000c101904 */
[----:B------:R-:W-:Y:S01]  /*96210*/  IMAD.WIDE R8, R33, 0x4, R6 ;  /* 0x0000000421087825 */ /* 0x000fe200078e0206 */
[----:B------:R2:W-:Y:S01]  /*96220*/  @P5 STG.E [R2.64], R167 ;  /* 0x000000a702005986 */ /* 0x0005e2000c101904 */
[----:B------:R-:W-:-:S03]  /*96230*/  ISETP.GE.AND P0, PT, R36, c[0x0][0x17c], PT ;  /* 0x00005f0024007a0c */ /* 0x000fc60003f06270 */
[----:B------:R4:W-:Y:S01]  /*96240*/  @P2 STG.E [R8.64], R199 ;  /* 0x000000c708002986 */ /* 0x0009e2000c101904 */
[----:B------:R-:W-:Y:S02]  /*96250*/  ISETP.LT.AND P6, PT, R244, c[0x0][0x178], !P0 ;  /* 0x00005e00f4007a0c */ /* 0x000fe400047c1270 */
[----:B------:R-:W-:Y:S02]  /*96260*/  ISETP.LT.AND P3, PT, R232, c[0x0][0x178], !P0 ;  /* 0x00005e00e8007a0c */ /* 0x000fe40004761270 */
[----:B------:R-:W-:Y:S02]  /*96270*/  ISETP.LT.AND P2, PT, R231, c[0x0][0x178], !P0 ;  /* 0x00005e00e7007a0c */ /* 0x000fe40004741270 */
[----:B------:R-:W-:Y:S02]  /*96280*/  ISETP.LT.AND P5, PT, R230, c[0x0][0x178], !P0 ;  /* 0x00005e00e6007a0c */ /* 0x000fe400047a1270 */
[----:B------:R-:W-:Y:S02]  /*96290*/  ISETP.GE.AND P0, PT, R28, c[0x0][0x17c], PT ;  /* 0x00005f001c007a0c */ /* 0x000fe40003f06270 */
[----:B------:R-:W4:Y:S01]  /*962a0*/  LDL.LU R28, [R1+0x2b94] ;  /* 0x002b9400011c7983 */ /* 0x000f220000300800 */
[----:B------:R-:W-:-:S03]  /*962b0*/  ISETP.LT.AND P4, PT, R230, c[0x0][0x178], !P4 ;  /* 0x00005e00e6007a0c */ /* 0x000fc60006781270 */
[----:B------:R-:W4:Y:S04]  /*962c0*/  LDL.LU R24, [R1+0x2b78] ;  /* 0x002b780001187983 */ /* 0x000f280000300800 */
[----:B-1----:R-:W4:Y:S01]  /*962d0*/  LDL.LU R20, [R1+0x2b60] ;  /* 0x002b600001147983 */ /* 0x002f220000300800 */
[C---:B------:R-:W-:Y:S01]  /*962e0*/  IADD3 R25, R33.reuse, c[0x0][0x198], RZ ;  /* 0x0000660021197a10 */ /* 0x040fe20007ffe0ff */
[----:B------:R-:W-:-:S04]  /*962f0*/  IMAD.WIDE R12, R33, 0x4, R4 ;  /* 0x00000004210c7825 */ /* 0x000fc800078e0204 */
[C---:B------:R-:W-:Y:S01]  /*96300*/  IMAD.WIDE R14, R25.reuse, 0x4, R100 ;  /* 0x00000004190e7825 */ /* 0x040fe200078e0264 */
[----:B------:R1:W-:Y:S03]  /*96310*/  @P4 STG.E [R12.64], R11 ;  /* 0x0000000b0c004986 */ /* 0x0003e6000c101904 */
[C---:B------:R-:W-:Y:S01]  /*96320*/  IMAD.WIDE R16, R25.reuse, 0x4, R102 ;  /* 0x0000000419107825 */ /* 0x040fe200078e0266 */
[----:B------:R1:W-:Y:S03]  /*96330*/  @P6 STG.E [R14.64], R154 ;  /* 0x0000009a0e006986 */ /* 0x0003e6000c101904 */
[----:B--2---:R-:W-:Y:S01]  /*96340*/  IMAD.WIDE R2, R25, 0x4, R6 ;  /* 0x0000000419027825 */ /* 0x004fe200078e0206 */
[----:B------:R-:W-:Y:S04]  /*96350*/  @P3 STG.E [R16.64], R174 ;  /* 0x000000ae10003986 */ /* 0x000fe8000c101904 */
[----:B------:R2:W-:Y:S01]  /*96360*/  @P2 STG.E [R2.64], R206 ;  /* 0x000000ce02002986 */ /* 0x0005e2000c101904 */
[----:B---3--:R-:W-:-:S03]  /*96370*/  ISETP.GE.AND P2, PT, R0, c[0x0][0x17c], PT ;  /* 0x00005f0000007a0c */ /* 0x008fc60003f46270 */
[----:B------:R-:W3:Y:S01]  /*96380*/  LDL.LU R0, [R1+0x2b58] ;  /* 0x002b580001007983 */ /* 0x000ee20000300800 */
[----:B------:R-:W-:Y:S01]  /*96390*/  ISETP.GE.AND P1, PT, R32, c[0x0][0x17c], PT ;  /* 0x00005f0020007a0c */ /* 0x000fe20003f26270 */
[----:B----4-:R-:W-:-:S03]  /*963a0*/  IMAD.WIDE R8, R25, 0x4, R4 ;  /* 0x0000000419087825 */ /* 0x010fc600078e0204 */
[----:B------:R-:W-:Y:S02]  /*963b0*/  ISETP.LT.AND P4, PT, R244, c[0x0][0x178], !P1 ;  /* 0x00005e00f4007a0c */ /* 0x000fe40004f81270 */
[----:B------:R-:W-:Y:S02]  /*963c0*/  ISETP.LT.AND P6, PT, R232, c[0x0][0x178], !P1 ;  /* 0x00005e00e8007a0c */ /* 0x000fe40004fc1270 */
[----:B------:R-:W-:Y:S02]  /*963d0*/  ISETP.LT.AND P3, PT, R231, c[0x0][0x178], !P1 ;  /* 0x00005e00e7007a0c */ /* 0x000fe40004f61270 */
[----:B------:R-:W-:Y:S01]  /*963e0*/  IADD3 R25, R25, c[0x0][0x198], RZ ;  /* 0x0000660019197a10 */ /* 0x000fe20007ffe0ff */
[----:B------:R4:W-:Y:S04]  /*963f0*/  @P5 STG.E [R8.64], R18 ;  /* 0x0000001208005986 */ /* 0x0009e8000c101904 */
[----:B-1----:R-:W-:-:S04]  /*96400*/  IMAD.WIDE R10, R25, 0x4, R100 ;  /* 0x00000004190a7825 */ /* 0x002fc800078e0264 */
[----:B------:R-:W-:Y:S01]  /*96410*/  IMAD.WIDE R12, R25, 0x4, R102 ;  /* 0x00000004190c7825 */ /* 0x000fe200078e0266 */
[----:B------:R-:W-:-:S03]  /*96420*/  ISETP.LT.AND P1, PT, R230, c[0x0][0x178], !P1 ;  /* 0x00005e00e6007a0c */ /* 0x000fc60004f21270 */
[C---:B------:R-:W-:Y:S01]  /*96430*/  IMAD.WIDE R14, R25.reuse, 0x4, R6 ;  /* 0x00000004190e7825 */ /* 0x040fe200078e0206 */
[----:B------:R1:W-:Y:S01]  /*96440*/  @P4 STG.E [R10.64], R155 ;  /* 0x0000009b0a004986 */ /* 0x0003e2000c101904 */
[----:B------:R-:W-:Y:S02]  /*96450*/  ISETP.LT.AND P5, PT, R244, c[0x0][0x178], !P0 ;  /* 0x00005e00f4007a0c */ /* 0x000fe400047a1270 */
[----:B------:R-:W-:Y:S01]  /*96460*/  ISETP.LT.AND P4, PT, R232, c[0x0][0x178], !P0 ;  /* 0x00005e00e8007a0c */ /* 0x000fe20004781270 */
[----:B------:R1:W-:Y:S01]  /*96470*/  @P6 STG.E [R12.64], R175 ;  /* 0x000000af0c006986 */ /* 0x0003e2000c101904 */
[----:B------:R-:W-:-:S03]  /*96480*/  IADD3 R21, R25, c[0x0][0x198], RZ ;  /* 0x0000660019157a10 */ /* 0x000fc60007ffe0ff */
[----:B------:R1:W-:Y:S01]  /*96490*/  @P3 STG.E [R14.64], R207 ;  /* 0x000000cf0e003986 */ /* 0x0003e2000c101904 */
[----:B------:R-:W-:Y:S02]  /*964a0*/  ISETP.LT.AND P3, PT, R231, c[0x0][0x178], !P0 ;  /* 0x00005e00e7007a0c */ /* 0x000fe40004761270 */
[----:B------:R-:W-:Y:S01]  /*964b0*/  ISETP.LT.AND P0, PT, R230, c[0x0][0x178], !P0 ;  /* 0x00005e00e6007a0c */ /* 0x000fe20004701270 */
[----:B--2---:R-:W-:-:S04]  /*964c0*/  IMAD.WIDE R2, R25, 0x4, R4 ;  /* 0x0000000419027825 */ /* 0x004fc800078e0204 */
[C---:B----4-:R-:W-:Y:S01]  /*964d0*/  IMAD.WIDE R8, R21.reuse, 0x4, R100 ;  /* 0x0000000415087825 */ /* 0x050fe200078e0264 */
[----:B------:R2:W-:Y:S03]  /*964e0*/  @P1 STG.E [R2.64], R19 ;  /* 0x0000001302001986 */ /* 0x0005e6000c101904 */
[----:B------:R-:W-:Y:S01]  /*964f0*/  IMAD.WIDE R16, R21, 0x4, R102 ;  /* 0x0000000415107825 */ /* 0x000fe200078e0266 */
[----:B------:R-:W-:-:S03]  /*96500*/  ISETP.LT.AND P6, PT, R244, c[0x0][0x178], !P2 ;  /* 0x00005e00f4007a0c */ /* 0x000fc600057c1270 */
[C---:B-1----:R-:W-:Y:S01]  /*96510*/  IMAD.WIDE R10, R21.reuse, 0x4, R6 ;  /* 0x00000004150a7825 */ /* 0x042fe200078e0206 */
[----:B------:R-:W-:Y:S03]  /*96520*/  @P5 STG.E [R8.64], R150 ;  /* 0x0000009608005986 */ /* 0x000fe6000c101904 */
[----:B------:R-:W-:Y:S01]  /*96530*/  IMAD.WIDE R12, R21, 0x4, R4 ;  /* 0x00000004150c7825 */ /* 0x000fe200078e0204 */
[----:B------:R-:W-:Y:S01]  /*96540*/  @P4 STG.E [R16.64], R182 ;  /* 0x000000b610004986 */ /* 0x000fe2000c101904 */
[----:B------:R-:W-:Y:S02]  /*96550*/  ISETP.LT.AND P5, PT, R232, c[0x0][0x178], !P2 ;  /* 0x00005e00e8007a0c */ /* 0x000fe400057a1270 */
[----:B------:R-:W-:Y:S01]  /*96560*/  ISETP.LT.AND P4, PT, R231, c[0x0][0x178], !P2 ;  /* 0x00005e00e7007a0c */ /* 0x000fe20005781270 */
[----:B------:R-:W-:Y:S01]  /*96570*/  @P3 STG.E [R10.64], R214 ;  /* 0x000000d60a003986 */ /* 0x000fe2000c101904 */
[----:B------:R-:W-:-:S03]  /*96580*/  IADD3 R25, R21, c[0x0][0x198], RZ ;  /* 0x0000660015197a10 */ /* 0x000fc60007ffe0ff */
[----:B------:R1:W-:Y:S02]  /*96590*/  @P0 STG.E [R12.64], R22 ;  /* 0x000000160c000986 */ /* 0x0003e4000c101904 */
[----:B------:R-:W-:-:S04]  /*965a0*/  IMAD.WIDE R14, R25, 0x4, R100 ;  /* 0x00000004190e7825 */ /* 0x000fc800078e0264 */
[C---:B--2---:R-:W-:Y:S01]  /*965b0*/  IMAD.WIDE R2, R25.reuse, 0x4, R102 ;  /* 0x0000000419027825 */ /* 0x044fe200078e0266 */
[----:B-1----:R-:W2:Y:S03]  /*965c0*/  LDL.LU R22, [R1+0x2b48] ;  /* 0x002b480001167983 */ /* 0x002ea60000300800 */
[----:B------:R-:W-:Y:S01]  /*965d0*/  IMAD.WIDE R8, R25, 0x4, R6 ;  /* 0x0000000419087825 */ /* 0x000fe200078e0206 */
[----:B------:R1:W-:Y:S04]  /*965e0*/  @P6 STG.E [R14.64], R151 ;  /* 0x000000970e006986 */ /* 0x0003e8000c101904 */
        /* <DEDUP_REMOVED lines=8> */
[----:B------:R-:W2:Y:S01]  /*96670*/  LDL.LU R20, [R1+0x2b40] ;  /* 0x002b400001147983 */ /* 0x000ea20000300800 */
[----:B------:R-:W-:-:S03]  /*96680*/  ISETP.LT.AND P2, PT, R230, c[0x0][0x178], !P2 ;  /* 0x00005e00e6007a0c */ /* 0x000fc60005741270 */
[----:B------:R-:W2:Y:S01]  /*96690*/  LDL.LU R18, [R1+0x2b30] ;  /* 0x002b300001127983 */ /* 0x000ea20000300800 */
[C---:B------:R-:W-:Y:S01]  /*966a0*/  IADD3 R17, R25.reuse, c[0x0][0x198], RZ ;  /* 0x0000660019117a10 */ /* 0x040fe20007ffe0ff */
[----:B------:R-:W-:-:S04]  /*966b0*/  IMAD.WIDE R10, R25, 0x4, R4 ;  /* 0x00000004190a7825 */ /* 0x000fc800078e0204 */
[----:B------:R-:W-:-:S04]  /*966c0*/  IMAD.WIDE R12, R17, 0x4, R100 ;  /* 0x00000004110c7825 */ /* 0x000fc800078e0264 */
[C---:B-1----:R-:W-:Y:S01]  /*966d0*/  IMAD.WIDE R14, R17.reuse, 0x4, R102 ;  /* 0x00000004110e7825 */ /* 0x042fe200078e0266 */
[----:B------:R1:W-:Y:S03]  /*966e0*/  @P2 STG.E [R10.64], R23 ;  /* 0x000000170a002986 */ /* 0x0003e6000c101904 */
[----:B----4-:R-:W-:Y:S01]  /*966f0*/  IMAD.WIDE R2, R17, 0x4, R6 ;  /* 0x0000000411027825 */ /* 0x010fe200078e0206 */
[----:B------:R4:W-:Y:S04]  /*96700*/  @P6 STG.E [R12.64], R146 ;  /* 0x000000920c006986 */ /* 0x0009e8000c101904 */
[----:B------:R1:W-:Y:S04]  /*96710*/  @P3 STG.E [R14.64], R162 ;  /* 0x000000a20e003986 */ /* 0x0003e8000c101904 */
[----:B------:R1:W-:Y:S01]  /*96720*/  @P4 STG.E [R2.64], R194 ;  /* 0x000000c202004986 */ /* 0x0003e2000c101904 */
[----:B---3--:R-:W-:-:S03]  /*96730*/  ISETP.GE.AND P4, PT, R0, c[0x0][0x17c], PT ;  /* 0x00005f0000007a0c */ /* 0x008fc60003f86270 */
[----:B------:R-:W3:Y:S01]  /*96740*/  LDL.LU R0, [R1+0x2d6c] ;  /* 0x002d6c0001007983 */ /* 0x000ee20000300800 */
[----:B------:R-:W-:Y:S01]  /*96750*/  ISETP.GE.AND P0, PT, R24, c[0x0][0x17c], PT ;  /* 0x00005f0018007a0c */ /* 0x000fe20003f06270 */
[----:B------:R-:W-:-:S03]  /*96760*/  IMAD.WIDE R8, R17, 0x4, R4 ;  /* 0x0000000411087825 */ /* 0x000fc600078e0204 */
[----:B------:R-:W-:Y:S02]  /*96770*/  ISETP.LT.AND P3, PT, R244, c[0x0][0x178], !P0 ;  /* 0x00005e00f4007a0c */ /* 0x000fe40004761270 */
[----:B------:R-:W-:Y:S02]  /*96780*/  ISETP.LT.AND P6, PT, R232, c[0x0][0x178], !P0 ;  /* 0x00005e00e8007a0c */ /* 0x000fe400047c1270 */
[----:B------:R-:W-:Y:S02]  /*96790*/  ISETP.LT.AND P2, PT, R231, c[0x0][0x178], !P0 ;  /* 0x00005e00e7007a0c */ /* 0x000fe40004741270 */
[----:B------:R-:W-:Y:S01]  /*967a0*/  IADD3 R17, R17, c[0x0][0x198], RZ ;  /* 0x0000660011117a10 */ /* 0x000fe20007ffe0ff */
[----:B------:R4:W-:Y:S01]  /*967b0*/  @P5 STG.E [R8.64], R26 ;  /* 0x0000001a08005986 */ /* 0x0009e2000c101904 */
[----:B------:R-:W-:Y:S02]  /*967c0*/  ISETP.LT.AND P0, PT, R230, c[0x0][0x178], !P0 ;  /* 0x00005e00e6007a0c */ /* 0x000fe40004701270 */
[----:B------:R-:W-:Y:S01]  /*967d0*/  ISETP.LT.AND P5, PT, R244, c[0x0][0x178], !P1 ;  /* 0x00005e00f4007a0c */ /* 0x000fe20004fa1270 */
[C---:B-1----:R-:W-:Y:S01]  /*967e0*/  IMAD.WIDE R10, R17.reuse, 0x4, R100 ;  /* 0x00000004110a7825 */ /* 0x042fe200078e0264 */
[----:B------:R-:W-:-:S03]  /*967f0*/  IADD3 R19, R17, c[0x0][0x198], RZ ;  /* 0x0000660011137a10 */ /* 0x000fc60007ffe0ff */
[C---:B----4-:R-:W-:Y:S01]  /*96800*/  IMAD.WIDE R12, R17.reuse, 0x4, R102 ;  /* 0x00000004110c7825 */ /* 0x050fe200078e0266 */
[----:B------:R1:W-:Y:S03]  /*96810*/  @P3 STG.E [R10.64], R147 ;  /* 0x000000930a003986 */ /* 0x0003e6000c101904 */
[C---:B------:R-:W-:Y:S01]  /*96820*/  IMAD.WIDE R14, R17.reuse, 0x4, R6 ;  /* 0x00000004110e7825 */ /* 0x040fe200078e0206 */
[----:B------:R4:W-:Y:S01]  /*96830*/  @P6 STG.E [R12.64], R163 ;  /* 0x000000a30c006986 */ /* 0x0009e2000c101904 */
[----:B------:R-:W-:Y:S02]  /*96840*/  ISETP.LT.AND P3, PT, R232, c[0x0][0x178], !P1 ;  /* 0x00005e00e8007a0c */ /* 0x000fe40004f61270 */
[----:B------:R-:W-:Y:S01]  /*96850*/  IMAD.WIDE R2, R17, 0x4, R4 ;  /* 0x0000000411027825 */ /* 0x000fe200078e0204 */
[----:B------:R1:W-:Y:S01]  /*96860*/  @P2 STG.E [R14.64], R195 ;  /* 0x000000c30e002986 */ /* 0x0003e2000c101904 */
[----:B------:R-:W-:-:S02]  /*96870*/  ISETP.LT.AND P2, PT, R231, c[0x0][0x178], !P1 ;  /* 0x00005e00e7007a0c */ /* 0x000fc40004f41270 */
[----:B------:R-:W-:Y:S01]  /*96880*/  IMAD.WIDE R8, R19, 0x4, R100 ;  /* 0x0000000413087825 */ /* 0x000fe200078e0264 */
[----:B------:R-:W-:Y:S01]  /*96890*/  ISETP.LT.AND P1, PT, R230, c[0x0][0x178], !P1 ;  /* 0x00005e00e6007a0c */ /* 0x000fe20004f21270 */
[----:B------:R1:W-:Y:S01]  /*968a0*/  @P0 STG.E [R2.64], R27 ;  /* 0x0000001b02000986 */ /* 0x0003e2000c101904 */
[----:B------:R-:W-:-:S03]  /*968b0*/  ISETP.LT.AND P6, PT, R244, c[0x0][0x178], !P4 ;  /* 0x00005e00f4007a0c */ /* 0x000fc600067c1270 */
[----:B------:R-:W-:Y:S01]  /*968c0*/  @P5 STG.E [R8.64], R130 ;  /* 0x0000008208005986 */ /* 0x000fe2000c101904 */
[----:B------:R-:W-:Y:S02]  /*968d0*/  ISETP.LT.AND P5, PT, R232, c[0x0][0x178], !P4 ;  /* 0x00005e00e8007a0c */ /* 0x000fe400067a1270 */
[C---:B------:R-:W-:Y:S01]  /*968e0*/  IADD3 R21, R19.reuse, c[0x0][0x198], RZ ;  /* 0x0000660013157a10 */ /* 0x040fe20007ffe0ff */
[----:B------:R-:W-:-:S04]  /*968f0*/  IMAD.WIDE R16, R19, 0x4, R102 ;  /* 0x0000000413107825 */ /* 0x000fc800078e0266 */
[C---:B-1----:R-:W-:Y:S01]  /*96900*/  IMAD.WIDE R10, R19.reuse, 0x4, R6 ;  /* 0x00000004130a7825 */ /* 0x042fe200078e0206 */
[----:B------:R1:W-:Y:S03]  /*96910*/  @P3 STG.E [R16.64], R170 ;  /* 0x000000aa10003986 */ /* 0x0003e6000c101904 */
[----:B----4-:R-:W-:Y:S01]  /*96920*/  IMAD.WIDE R12, R19, 0x4, R4 ;  /* 0x00000004130c7825 */ /* 0x010fe200078e0204 */
[----:B------:R4:W-:Y:S03]  /*96930*/  @P2 STG.E [R10.64], R202 ;  /* 0x000000ca0a002986 */ /* 0x0009e6000c101904 */
[----:B------:R-:W-:Y:S01]  /*96940*/  IMAD.WIDE R14, R21, 0x4, R100 ;  /* 0x00000004150e7825 */ /* 0x000fe200078e0264 */
[----:B------:R-:W-:Y:S01]  /*96950*/  ISETP.LT.AND P3, PT, R231, c[0x0][0x178], !P4 ;  /* 0x00005e00e7007a0c */ /* 0x000fe20006761270 */
[----:B------:R2:W-:Y:S02]  /*96960*/  @P1 STG.E [R12.64], R30 ;  /* 0x0000001e0c001986 */ /* 0x0005e4000c101904 */
[C---:B------:R-:W-:Y:S01]  /*96970*/  IMAD.WIDE R2, R21.reuse, 0x4, R102 ;  /* 0x0000000415027825 */ /* 0x040fe200078e0266 */
[----:B------:R-:W-:Y:S01]  /*96980*/  ISETP.LT.AND P4, PT, R230, c[0x0][0x178], !P4 ;  /* 0x00005e00e6007a0c */ /* 0x000fe20006781270 */
[----:B------:R2:W-:Y:S01]  /*96990*/  @P6 STG.E [R14.64], R131 ;  /* 0x000000830e006986 */ /* 0x0005e2000c101904 */
[----:B-1----:R-:W-:-:S03]  /*969a0*/  IADD3 R17, R21, c[0x0][0x198], RZ ;  /* 0x0000660015117a10 */ /* 0x002fc60007ffe0ff */
[----:B------:R1:W-:Y:S01]  /*969b0*/  @P5 STG.E [R2.64], R171 ;  /* 0x000000ab02005986 */ /* 0x0003e2000c101904 */
[----:B--2---:R-:W-:-:S04]  /*969c0*/  ISETP.GE.AND P0, PT, R22, c[0x0][0x17c], PT ;  /* 0x00005f0016007a0c */ /* 0x004fc80003f06270 */
[----:B------:R-:W-:Y:S02]  /*969d0*/  ISETP.LT.AND P6, PT, R244, c[0x0][0x178], !P0 ;  /* 0x00005e00f4007a0c */ /* 0x000fe400047c1270 */
[----:B------:R-:W-:Y:S02]  /*969e0*/  ISETP.LT.AND P2, PT, R232, c[0x0][0x178], !P0 ;  /* 0x00005e00e8007a0c */ /* 0x000fe40004741270 */
[----:B------:R-:W-:Y:S02]  /*969f0*/  ISETP.LT.AND P5, PT, R231, c[0x0][0x178], !P0 ;  /* 0x00005e00e7007a0c */ /* 0x000fe400047a1270 */
[----:B------:R-:W-:Y:S01]  /*96a00*/  ISETP.LT.AND P0, PT, R230, c[0x0][0x178], !P0 ;  /* 0x00005e00e6007a0c */ /* 0x000fe20004701270 */
[----:B------:R-:W-:-:S04]  /*96a10*/  IMAD.WIDE R8, R21, 0x4, R6 ;  /* 0x0000000415087825 */ /* 0x000fc800078e0206 */
[----:B----4-:R-:W-:Y:S01]  /*96a20*/  IMAD.WIDE R10, R21, 0x4, R4 ;  /* 0x00000004150a7825 */ /* 0x010fe200078e0204 */
[----:B------:R2:W-:Y:S03]  /*96a30*/  @P3 STG.E [R8.64], R203 ;  /* 0x000000cb08003986 */ /* 0x0005e6000c101904 */
[C---:B------:R-:W-:Y:S01]  /*96a40*/  IMAD.WIDE R12, R17.reuse, 0x4, R100 ;  /* 0x00000004110c7825 */ /* 0x040fe200078e0264 */
[----:B------:R4:W-:Y:S03]  /*96a50*/  @P4 STG.E [R10.64], R31 ;  /* 0x0000001f0a004986 */ /* 0x0009e6000c101904 */
[----:B------:R-:W-:Y:S01]  /*96a60*/  IMAD.WIDE R14, R17, 0x4, R102 ;  /* 0x00000004110e7825 */ /* 0x000fe200078e0266 */
[----:B------:R-:W-:-:S03]  /*96a70*/  ISETP.GE.AND P1, PT, R20, c[0x0][0x17c], PT ;  /* 0x00005f0014007a0c */ /* 0x000fc60003f26270 */
[C---:B-1----:R-:W-:Y:S01]  /*96a80*/  IMAD.WIDE R2, R17.reuse, 0x4, R6 ;  /* 0x0000000411027825 */ /* 0x042fe200078e0206 */
[----:B------:R1:W-:Y:S01]  /*96a90*/  @P6 STG.E [R12.64], R126 ;  /* 0x0000007e0c006986 */ /* 0x0003e2000c101904 */
[----:B------:R-:W-:Y:S02]  /*96aa0*/  ISETP.GE.AND P3, PT, R18, c[0x0][0x17c], PT ;  /* 0x00005f0012007a0c */ /* 0x000fe40003f66270 */
[----:B--2---:R-:W-:Y:S01]  /*96ab0*/  IMAD.WIDE R8, R17, 0x4, R4 ;  /* 0x0000000411087825 */ /* 0x004fe200078e0204 */
[----:B------:R2:W-:Y:S01]  /*96ac0*/  @P2 STG.E [R14.64], R178 ;  /* 0x000000b20e002986 */ /* 0x0005e2000c101904 */
[----:B------:R-:W-:Y:S02]  /*96ad0*/  ISETP.LT.AND P4, PT, R244, c[0x0][0x178], !P1 ;  /* 0x00005e00f4007a0c */ /* 0x000fe40004f81270 */
[----:B------:R-:W-:Y:S01]  /*96ae0*/  ISETP.LT.AND P6, PT, R232, c[0x0][0x178], !P1 ;  /* 0x00005e00e8007a0c */ /* 0x000fe20004fc1270 */
[----:B------:R1:W-:Y:S01]  /*96af0*/  @P5 STG.E [R2.64], R210 ;  /* 0x000000d202005986 */ /* 0x0003e2000c101904 */
[----:B------:R-:W-:-:S02]  /*96b00*/  ISETP.LT.AND P5, PT, R231, c[0x0][0x178], !P1 ;  /* 0x00005e00e7007a0c */ /* 0x000fc40004fa1270 */
[----:B------:R-:W-:Y:S01]  /*96b10*/  IADD3 R19, R17, c[0x0][0x198], RZ ;  /* 0x0000660011137a10 */ /* 0x000fe20007ffe0ff */
[----:B------:R2:W-:Y:S01]  /*96b20*/  @P0 STG.E [R8.64], R34 ;  /* 0x0000002208000986 */ /* 0x0005e2000c101904 */
[----:B------:R-:W-:Y:S02]  /*96b30*/  ISETP.LT.AND P1, PT, R230, c[0x0][0x178], !P1 ;  /* 0x00005e00e6007a0c */ /* 0x000fe40004f21270 */
[----:B------:R-:W-:Y:S01]  /*96b40*/  ISETP.LT.AND P0, PT, R244, c[0x0][0x178], !P3 ;  /* 0x00005e00f4007a0c */ /* 0x000fe20005f01270 */
[C---:B----4-:R-:W-:Y:S01]  /*96b50*/  IMAD.WIDE R10, R19.reuse, 0x4, R100 ;  /* 0x00000004130a7825 */ /* 0x050fe200078e0264 */
[----:B------:R-:W-:-:S03]  /*96b60*/  IADD3 R21, R19, c[0x0][0x198], RZ ;  /* 0x0000660013157a10 */ /* 0x000fc60007ffe0ff */
[C---:B-1----:R-:W-:Y:S01]  /*96b70*/  IMAD.WIDE R12, R19.reuse, 0x4, R102 ;  /* 0x00000004130c7825 */ /* 0x042fe200078e0266 */
[----:B------:R1:W-:Y:S03]  /*96b80*/  @P4 STG.E [R10.64], R127 ;  /* 0x0000007f0a004986 */ /* 0x0003e6000c101904 */
[C---:B--2---:R-:W-:Y:S01]  /*96b90*/  IMAD.WIDE R14, R19.reuse, 0x4, R6 ;  /* 0x00000004130e7825 */ /* 0x044fe200078e0206 */
[----:B------:R2:W-:Y:S03]  /*96ba0*/  @P6 STG.E [R12.64], R179 ;  /* 0x000000b30c006986 */ /* 0x0005e6000c101904 */
[----:B------:R-:W-:Y:S01]  /*96bb0*/  IMAD.WIDE R2, R19, 0x4, R4 ;  /* 0x0000000413027825 */ /* 0x000fe200078e0204 */
[----:B------:R4:W-:Y:S03]  /*96bc0*/  @P5 STG.E [R14.64], R211 ;  /* 0x000000d30e005986 */ /* 0x0009e6000c101904 */
[----:B------:R-:W-:Y:S01]  /*96bd0*/  IMAD.WIDE R16, R21, 0x4, R100 ;  /* 0x0000000415107825 */ /* 0x000fe200078e0264 */
[----:B------:R4:W-:Y:S01]  /*96be0*/  @P1 STG.E [R2.64], R35 ;  /* 0x0000002302001986 */ /* 0x0009e2000c101904 */
[----:B------:R-:W-:-:S03]  /*96bf0*/  ISETP.LT.AND P5, PT, R232, c[0x0][0x178], !P3 ;  /* 0x00005e00e8007a0c */ /* 0x000fc60005fa1270 */
[----:B------:R4:W-:Y:S01]  /*96c00*/  @P0 STG.E [R16.64], R142 ;  /* 0x0000008e10000986 */ /* 0x0009e2000c101904 */
[----:B------:R-:W-:Y:S02]  /*96c10*/  ISETP.LT.AND P0, PT, R231, c[0x0][0x178], !P3 ;  /* 0x00005e00e7007a0c */ /* 0x000fe40005f01270 */
[----:B------:R-:W-:Y:S02]  /*96c20*/  ISETP.LT.AND P3, PT, R230, c[0x0][0x178], !P3 ;  /* 0x00005e00e6007a0c */ /* 0x000fe40005f61270 */
[C---:B------:R-:W-:Y:S01]  /*96c30*/  IADD3 R19, R21.reuse, c[0x0][0x198], RZ ;  /* 0x0000660015137a10 */ /* 0x040fe20007ffe0ff */
[----:B------:R-:W-:-:S04]  /*96c40*/  IMAD.WIDE R8, R21, 0x4, R102 ;  /* 0x0000000415087825 */ /* 0x000fc800078e0266 */
[C---:B-1----:R-:W-:Y:S01]  /*96c50*/  IMAD.WIDE R10, R21.reuse, 0x4, R6 ;  /* 0x00000004150a7825 */ /* 0x042fe200078e0206 */
[----:B------:R4:W-:Y:S03]  /*96c60*/  @P5 STG.E [R8.64], R186 ;  /* 0x000000ba08005986 */ /* 0x0009e6000c101904 */
[----:B--2---:R-:W-:Y:S01]  /*96c70*/  IMAD.WIDE R12, R21, 0x4, R4 ;  /* 0x00000004150c7825 */ /* 0x004fe200078e0204 */
[----:B------:R4:W-:Y:S03]  /*96c80*/  @P0 STG.E [R10.64], R218 ;  /* 0x000000da0a000986 */ /* 0x0009e6000c101904 */
[C---:B------:R-:W-:Y:S01]  /*96c90*/  IMAD.WIDE R100, R19.reuse, 0x4, R100 ;  /* 0x0000000413647825 */ /* 0x040fe200078e0264 */
[----:B------:R4:W-:Y:S03]  /*96ca0*/  @P3 STG.E [R12.64], R38 ;  /* 0x000000260c003986 */ /* 0x0009e6000c101904 */
[----:B------:R-:W-:-:S04]  /*96cb0*/  IMAD.WIDE R102, R19, 0x4, R102 ;  /* 0x0000000413667825 */ /* 0x000fc800078e0266 */
[----:B------:R-:W-:-:S04]  /*96cc0*/  IMAD.WIDE R6, R19, 0x4, R6 ;  /* 0x0000000413067825 */ /* 0x000fc800078e0206 */
[----:B------:R-:W-:Y:S01]  /*96cd0*/  IMAD.WIDE R4, R19, 0x4, R4 ;  /* 0x0000000413047825 */ /* 0x000fe200078e0204 */
[----:B---3--:R-:W-:-:S04]  /*96ce0*/  ISETP.GE.AND P2, PT, R0, c[0x0][0x17c], PT ;  /* 0x00005f0000007a0c */ /* 0x008fc80003f46270 */
[----:B------:R-:W-:Y:S02]  /*96cf0*/  ISETP.LT.AND P4, PT, R244, c[0x0][0x178], !P2 ;  /* 0x00005e00f4007a0c */ /* 0x000fe40005781270 */
[----:B------:R-:W-:Y:S02]  /*96d00*/  ISETP.LT.AND P6, PT, R232, c[0x0][0x178], !P2 ;  /* 0x00005e00e8007a0c */ /* 0x000fe400057c1270 */
[----:B------:R-:W-:-:S09]  /*96d10*/  ISETP.LT.AND P1, PT, R231, c[0x0][0x178], !P2 ;  /* 0x00005e00e7007a0c */ /* 0x000fd20005721270 */
[----:B------:R4:W-:Y:S04]  /*96d20*/  @P4 STG.E [R100.64], R143 ;  /* 0x0000008f64004986 */ /* 0x0009e8000c101904 */
[----:B------:R4:W-:Y:S04]  /*96d30*/  @P6 STG.E [R102.64], R187 ;  /* 0x000000bb66006986 */ /* 0x0009e8000c101904 */
[----:B------:R4:W-:Y:S01]  /*96d40*/  @P1 STG.E [R6.64], R219 ;  /* 0x000000db06001986 */ /* 0x0009e2000c101904 */
[----:B------:R-:W-:-:S13]  /*96d50*/  ISETP.LT.AND P2, PT, R230, c[0x0][0x178], !P2 ;  /* 0x00005e00e6007a0c */ /* 0x000fda0005741270 */
[----:B------:R-:W-:Y:S05]  /*96d60*/  @!P2 EXIT ;  /* 0x000000000000a94d */ /* 0x000fea0003800000 */
[----:B------:R-:W-:Y:S01]  /*96d70*/  STG.E [R4.64], R39 ;  /* 0x0000002704007986 */ /* 0x000fe2000c101904 */
[----:B------:R-:W-:Y:S05]  /*96d80*/  EXIT ;  /* 0x000000000000794d */ /* 0x000fea0003800000 */
.L_x_2:
[----:B------:R-:W-:-:S00]  /*96d90*/  BRA `(.L_x_2) ;  /* 0xfffffff000007947 */ /* 0x000fc0000383ffff */
[----:B------:R-:W-:-:S00]  /*96da0*/  NOP ;  /* 0x0000000000007918 */ /* 0x000fc00000000000 */
        /* <DEDUP_REMOVED lines=13> */
.L_x_3:


//--------------------- .nv.shared.matmul_kernel  --------------------------
	.section	.nv.shared.matmul_kernel,"aw",@nobits
	.sectionflags	@""
	.align	16
